//
// Generated by NVIDIA NVVM Compiler
//
// Compiler Build ID: CL-36424714
// Cuda compilation tools, release 13.0, V13.0.88
// Based on NVVM 20.0.0
//

.version 9.0
.target sm_100
.address_size 64

	// .globl	_Z17checkForIntersect4EdgeiPS_Pi
// _ZZN3cub18CUB_300001_SM_10006detail6reduce28DeviceReduceSingleTileKernelINS2_10policy_hubIijN4cuda3std3__44plusIiEEE10Policy1000EN6thrust24THRUST_300001_SM_1000_NS6detail15normal_iteratorINSD_10device_ptrIiEEEEPijS9_iiNS7_10__identityEEEvT0_T1_T2_T3_T4_T6_E12temp_storage has been demoted
// _ZZN3cub18CUB_300001_SM_10006detail6reduce18DeviceReduceKernelINS2_10policy_hubIijN4cuda3std3__44plusIiEEE10Policy1000EN6thrust24THRUST_300001_SM_1000_NS6detail15normal_iteratorINSD_10device_ptrIiEEEEjS9_iNS7_10__identityEEEvT0_PT3_T1_NS0_13GridEvenShareISN_EET2_T4_E12temp_storage has been demoted
// _ZZN3cub18CUB_300001_SM_10006detail6reduce28DeviceReduceSingleTileKernelINS2_10policy_hubIijN4cuda3std3__44plusIiEEE10Policy1000EPiSC_iS9_iiNS7_10__identityEEEvT0_T1_T2_T3_T4_T6_E12temp_storage has been demoted
// _ZZN3cub18CUB_300001_SM_10006detail6reduce28DeviceReduceSingleTileKernelINS2_10policy_hubIiyN4cuda3std3__44plusIiEEE10Policy1000EN6thrust24THRUST_300001_SM_1000_NS6detail15normal_iteratorINSD_10device_ptrIiEEEEPiyS9_iiNS7_10__identityEEEvT0_T1_T2_T3_T4_T6_E12temp_storage has been demoted
// _ZZN3cub18CUB_300001_SM_10006detail6reduce18DeviceReduceKernelINS2_10policy_hubIiyN4cuda3std3__44plusIiEEE10Policy1000EN6thrust24THRUST_300001_SM_1000_NS6detail15normal_iteratorINSD_10device_ptrIiEEEEyS9_iNS7_10__identityEEEvT0_PT3_T1_NS0_13GridEvenShareISN_EET2_T4_E12temp_storage has been demoted
// _ZZN3cub18CUB_300001_SM_10006detail6reduce28DeviceReduceSingleTileKernelINS2_10policy_hubIiyN4cuda3std3__44plusIiEEE10Policy1000EPiSC_iS9_iiNS7_10__identityEEEvT0_T1_T2_T3_T4_T6_E12temp_storage has been demoted
.global .align 1 .b8 _ZN34_INTERNAL_c5ab88d9_4_k_cu_1a661fe24cuda3std3__45__cpo5beginE[1];
.global .align 1 .b8 _ZN34_INTERNAL_c5ab88d9_4_k_cu_1a661fe24cuda3std3__45__cpo3endE[1];
.global .align 1 .b8 _ZN34_INTERNAL_c5ab88d9_4_k_cu_1a661fe24cuda3std3__45__cpo6cbeginE[1];
.global .align 1 .b8 _ZN34_INTERNAL_c5ab88d9_4_k_cu_1a661fe24cuda3std3__45__cpo4cendE[1];
.global .align 1 .b8 _ZN34_INTERNAL_c5ab88d9_4_k_cu_1a661fe24cuda3std3__45__cpo6rbeginE[1];
.global .align 1 .b8 _ZN34_INTERNAL_c5ab88d9_4_k_cu_1a661fe24cuda3std3__45__cpo4rendE[1];
.global .align 1 .b8 _ZN34_INTERNAL_c5ab88d9_4_k_cu_1a661fe24cuda3std3__45__cpo7crbeginE[1];
.global .align 1 .b8 _ZN34_INTERNAL_c5ab88d9_4_k_cu_1a661fe24cuda3std3__45__cpo5crendE[1];
.global .align 1 .b8 _ZN34_INTERNAL_c5ab88d9_4_k_cu_1a661fe24cuda3std3__436_GLOBAL__N__c5ab88d9_4_k_cu_1a661fe26ignoreE[1];
.global .align 1 .b8 _ZN34_INTERNAL_c5ab88d9_4_k_cu_1a661fe24cuda3std3__419piecewise_constructE[1];
.global .align 1 .b8 _ZN34_INTERNAL_c5ab88d9_4_k_cu_1a661fe24cuda3std3__48in_placeE[1];
.global .align 1 .b8 _ZN34_INTERNAL_c5ab88d9_4_k_cu_1a661fe24cuda3std3__420unreachable_sentinelE[1];
.global .align 1 .b8 _ZN34_INTERNAL_c5ab88d9_4_k_cu_1a661fe24cuda3std3__47nulloptE[1];
.global .align 1 .b8 _ZN34_INTERNAL_c5ab88d9_4_k_cu_1a661fe24cuda3std3__48unexpectE[1];
.global .align 1 .b8 _ZN34_INTERNAL_c5ab88d9_4_k_cu_1a661fe24cuda3std6ranges3__45__cpo4swapE[1];
.global .align 1 .b8 _ZN34_INTERNAL_c5ab88d9_4_k_cu_1a661fe24cuda3std6ranges3__45__cpo9iter_moveE[1];
.global .align 1 .b8 _ZN34_INTERNAL_c5ab88d9_4_k_cu_1a661fe24cuda3std6ranges3__45__cpo5beginE[1];
.global .align 1 .b8 _ZN34_INTERNAL_c5ab88d9_4_k_cu_1a661fe24cuda3std6ranges3__45__cpo3endE[1];
.global .align 1 .b8 _ZN34_INTERNAL_c5ab88d9_4_k_cu_1a661fe24cuda3std6ranges3__45__cpo6cbeginE[1];
.global .align 1 .b8 _ZN34_INTERNAL_c5ab88d9_4_k_cu_1a661fe24cuda3std6ranges3__45__cpo4cendE[1];
.global .align 1 .b8 _ZN34_INTERNAL_c5ab88d9_4_k_cu_1a661fe24cuda3std6ranges3__45__cpo7advanceE[1];
.global .align 1 .b8 _ZN34_INTERNAL_c5ab88d9_4_k_cu_1a661fe24cuda3std6ranges3__45__cpo9iter_swapE[1];
.global .align 1 .b8 _ZN34_INTERNAL_c5ab88d9_4_k_cu_1a661fe24cuda3std6ranges3__45__cpo4nextE[1];
.global .align 1 .b8 _ZN34_INTERNAL_c5ab88d9_4_k_cu_1a661fe24cuda3std6ranges3__45__cpo4prevE[1];
.global .align 1 .b8 _ZN34_INTERNAL_c5ab88d9_4_k_cu_1a661fe24cuda3std6ranges3__45__cpo4dataE[1];
.global .align 1 .b8 _ZN34_INTERNAL_c5ab88d9_4_k_cu_1a661fe24cuda3std6ranges3__45__cpo5cdataE[1];
.global .align 1 .b8 _ZN34_INTERNAL_c5ab88d9_4_k_cu_1a661fe24cuda3std6ranges3__45__cpo4sizeE[1];
.global .align 1 .b8 _ZN34_INTERNAL_c5ab88d9_4_k_cu_1a661fe24cuda3std6ranges3__45__cpo5ssizeE[1];
.global .align 1 .b8 _ZN34_INTERNAL_c5ab88d9_4_k_cu_1a661fe24cuda3std6ranges3__45__cpo8distanceE[1];
.global .align 1 .b8 _ZN34_INTERNAL_c5ab88d9_4_k_cu_1a661fe26thrust24THRUST_300001_SM_1000_NS8cuda_cub3parE[1];
.global .align 1 .b8 _ZN34_INTERNAL_c5ab88d9_4_k_cu_1a661fe26thrust24THRUST_300001_SM_1000_NS8cuda_cub10par_nosyncE[1];
.global .align 1 .b8 _ZN34_INTERNAL_c5ab88d9_4_k_cu_1a661fe26thrust24THRUST_300001_SM_1000_NS6system6detail10sequential3seqE[1];
.global .align 1 .b8 _ZN34_INTERNAL_c5ab88d9_4_k_cu_1a661fe26thrust24THRUST_300001_SM_1000_NS12placeholders2_1E[1];
.global .align 1 .b8 _ZN34_INTERNAL_c5ab88d9_4_k_cu_1a661fe26thrust24THRUST_300001_SM_1000_NS12placeholders2_2E[1];
.global .align 1 .b8 _ZN34_INTERNAL_c5ab88d9_4_k_cu_1a661fe26thrust24THRUST_300001_SM_1000_NS12placeholders2_3E[1];
.global .align 1 .b8 _ZN34_INTERNAL_c5ab88d9_4_k_cu_1a661fe26thrust24THRUST_300001_SM_1000_NS12placeholders2_4E[1];
.global .align 1 .b8 _ZN34_INTERNAL_c5ab88d9_4_k_cu_1a661fe26thrust24THRUST_300001_SM_1000_NS12placeholders2_5E[1];
.global .align 1 .b8 _ZN34_INTERNAL_c5ab88d9_4_k_cu_1a661fe26thrust24THRUST_300001_SM_1000_NS12placeholders2_6E[1];
.global .align 1 .b8 _ZN34_INTERNAL_c5ab88d9_4_k_cu_1a661fe26thrust24THRUST_300001_SM_1000_NS12placeholders2_7E[1];
.global .align 1 .b8 _ZN34_INTERNAL_c5ab88d9_4_k_cu_1a661fe26thrust24THRUST_300001_SM_1000_NS12placeholders2_8E[1];
.global .align 1 .b8 _ZN34_INTERNAL_c5ab88d9_4_k_cu_1a661fe26thrust24THRUST_300001_SM_1000_NS12placeholders2_9E[1];
.global .align 1 .b8 _ZN34_INTERNAL_c5ab88d9_4_k_cu_1a661fe26thrust24THRUST_300001_SM_1000_NS12placeholders3_10E[1];
.global .align 1 .b8 _ZN34_INTERNAL_c5ab88d9_4_k_cu_1a661fe26thrust24THRUST_300001_SM_1000_NS3seqE[1];

.visible .entry _Z17checkForIntersect4EdgeiPS_Pi(
	.param .align 4 .b8 _Z17checkForIntersect4EdgeiPS_Pi_param_0[16],
	.param .u32 _Z17checkForIntersect4EdgeiPS_Pi_param_1,
	.param .u64 .ptr .align 1 _Z17checkForIntersect4EdgeiPS_Pi_param_2,
	.param .u64 .ptr .align 1 _Z17checkForIntersect4EdgeiPS_Pi_param_3
)
{
	.reg .pred 	%p<9>;
	.reg .b32 	%r<7>;
	.reg .b32 	%f<37>;
	.reg .b64 	%rd<9>;

	ld.param.f32 	%f1, [_Z17checkForIntersect4EdgeiPS_Pi_param_0+4];
	ld.param.f32 	%f2, [_Z17checkForIntersect4EdgeiPS_Pi_param_0];
	ld.param.f32 	%f3, [_Z17checkForIntersect4EdgeiPS_Pi_param_0+12];
	ld.param.f32 	%f4, [_Z17checkForIntersect4EdgeiPS_Pi_param_0+8];
	ld.param.u32 	%r2, [_Z17checkForIntersect4EdgeiPS_Pi_param_1];
	ld.param.u64 	%rd1, [_Z17checkForIntersect4EdgeiPS_Pi_param_2];
	ld.param.u64 	%rd2, [_Z17checkForIntersect4EdgeiPS_Pi_param_3];
	mov.u32 	%r3, %ctaid.x;
	mov.u32 	%r4, %ntid.x;
	mov.u32 	%r5, %tid.x;
	mad.lo.s32 	%r1, %r3, %r4, %r5;
	setp.ge.s32 	%p1, %r1, %r2;
	@%p1 bra 	$L__BB0_5;
	cvta.to.global.u64 	%rd3, %rd1;
	mul.wide.s32 	%rd4, %r1, 16;
	add.s64 	%rd5, %rd3, %rd4;
	ld.global.f32 	%f5, [%rd5];
	ld.global.f32 	%f9, [%rd5+4];
	ld.global.f32 	%f10, [%rd5+8];
	ld.global.f32 	%f8, [%rd5+12];
	setp.eq.f32 	%p2, %f2, %f5;
	setp.eq.f32 	%p3, %f1, %f9;
	setp.eq.f32 	%p4, %f2, %f10;
	and.pred  	%p5, %p2, %p4;
	or.pred  	%p6, %p5, %p3;
	@%p6 bra 	$L__BB0_5;
	sub.f32 	%f11, %f5, %f2;
	sub.f32 	%f12, %f3, %f1;
	mul.f32 	%f13, %f12, %f11;
	sub.f32 	%f14, %f9, %f1;
	sub.f32 	%f15, %f4, %f2;
	mul.f32 	%f16, %f15, %f14;
	sub.f32 	%f17, %f13, %f16;
	sub.f32 	%f18, %f10, %f2;
	mul.f32 	%f19, %f12, %f18;
	sub.f32 	%f20, %f8, %f1;
	mul.f32 	%f21, %f15, %f20;
	sub.f32 	%f22, %f19, %f21;
	mul.f32 	%f23, %f17, %f22;
	setp.geu.f32 	%p7, %f23, 0f00000000;
	@%p7 bra 	$L__BB0_5;
	sub.f32 	%f24, %f2, %f5;
	sub.f32 	%f25, %f8, %f9;
	mul.f32 	%f26, %f24, %f25;
	sub.f32 	%f27, %f1, %f9;
	sub.f32 	%f28, %f10, %f5;
	mul.f32 	%f29, %f27, %f28;
	sub.f32 	%f30, %f26, %f29;
	sub.f32 	%f31, %f4, %f5;
	mul.f32 	%f32, %f31, %f25;
	sub.f32 	%f33, %f3, %f9;
	mul.f32 	%f34, %f33, %f28;
	sub.f32 	%f35, %f32, %f34;
	mul.f32 	%f36, %f30, %f35;
	setp.geu.f32 	%p8, %f36, 0f00000000;
	@%p8 bra 	$L__BB0_5;
	cvta.to.global.u64 	%rd6, %rd2;
	mul.wide.s32 	%rd7, %r1, 4;
	add.s64 	%rd8, %rd6, %rd7;
	mov.b32 	%r6, 1;
	st.global.u32 	[%rd8], %r6;
$L__BB0_5:
	ret;

}
	// .globl	_ZN3cub18CUB_300001_SM_10006detail11EmptyKernelIvEEvv
.visible .entry _ZN3cub18CUB_300001_SM_10006detail11EmptyKernelIvEEvv()
{


	ret;

}
	// .globl	_ZN3cub18CUB_300001_SM_10006detail8for_each13static_kernelINS2_12policy_hub_t12policy_500_tEmN6thrust24THRUST_300001_SM_1000_NS8cuda_cub20__uninitialized_fill7functorINS7_10device_ptrIiEEiEEEEvT0_T1_
.visible .entry _ZN3cub18CUB_300001_SM_10006detail8for_each13static_kernelINS2_12policy_hub_t12policy_500_tEmN6thrust24THRUST_300001_SM_1000_NS8cuda_cub20__uninitialized_fill7functorINS7_10device_ptrIiEEiEEEEvT0_T1_(
	.param .u64 _ZN3cub18CUB_300001_SM_10006detail8for_each13static_kernelINS2_12policy_hub_t12policy_500_tEmN6thrust24THRUST_300001_SM_1000_NS8cuda_cub20__uninitialized_fill7functorINS7_10device_ptrIiEEiEEEEvT0_T1__param_0,
	.param .align 8 .b8 _ZN3cub18CUB_300001_SM_10006detail8for_each13static_kernelINS2_12policy_hub_t12policy_500_tEmN6thrust24THRUST_300001_SM_1000_NS8cuda_cub20__uninitialized_fill7functorINS7_10device_ptrIiEEiEEEEvT0_T1__param_1[16]
)
.maxntid 256
{
	.reg .pred 	%p<4>;
	.reg .b16 	%rs<5>;
	.reg .b32 	%r<12>;
	.reg .b64 	%rd<16>;

	ld.param.u32 	%r3, [_ZN3cub18CUB_300001_SM_10006detail8for_each13static_kernelINS2_12policy_hub_t12policy_500_tEmN6thrust24THRUST_300001_SM_1000_NS8cuda_cub20__uninitialized_fill7functorINS7_10device_ptrIiEEiEEEEvT0_T1__param_1+8];
	ld.param.u64 	%rd4, [_ZN3cub18CUB_300001_SM_10006detail8for_each13static_kernelINS2_12policy_hub_t12policy_500_tEmN6thrust24THRUST_300001_SM_1000_NS8cuda_cub20__uninitialized_fill7functorINS7_10device_ptrIiEEiEEEEvT0_T1__param_1];
	ld.param.u64 	%rd5, [_ZN3cub18CUB_300001_SM_10006detail8for_each13static_kernelINS2_12policy_hub_t12policy_500_tEmN6thrust24THRUST_300001_SM_1000_NS8cuda_cub20__uninitialized_fill7functorINS7_10device_ptrIiEEiEEEEvT0_T1__param_0];
	mov.u32 	%r9, %ctaid.x;
	mul.wide.u32 	%rd1, %r9, 512;
	sub.s64 	%rd2, %rd5, %rd1;
	setp.lt.u64 	%p1, %rd2, 512;
	@%p1 bra 	$L__BB2_2;
	mov.u32 	%r11, %tid.x;
	cvta.to.global.u64 	%rd11, %rd4;
	cvt.u64.u32 	%rd12, %r11;
	add.s64 	%rd13, %rd1, %rd12;
	shl.b64 	%rd14, %rd13, 2;
	add.s64 	%rd15, %rd11, %rd14;
	st.global.u32 	[%rd15], %r3;
	st.global.u32 	[%rd15+1024], %r3;
	bra.uni 	$L__BB2_6;
$L__BB2_2:
	cvta.to.global.u64 	%rd6, %rd4;
	mov.u32 	%r2, %tid.x;
	cvt.u64.u32 	%rd7, %r2;
	setp.le.u64 	%p2, %rd2, %rd7;
	add.s64 	%rd8, %rd1, %rd7;
	shl.b64 	%rd9, %rd8, 2;
	add.s64 	%rd3, %rd6, %rd9;
	@%p2 bra 	$L__BB2_4;
	st.global.u32 	[%rd3], %r3;
$L__BB2_4:
	add.s32 	%r10, %r2, 256;
	cvt.u64.u32 	%rd10, %r10;
	setp.le.u64 	%p3, %rd2, %rd10;
	@%p3 bra 	$L__BB2_6;
	st.global.u32 	[%rd3+1024], %r3;
$L__BB2_6:
	ret;

}
	// .globl	_ZN3cub18CUB_300001_SM_10006detail6reduce28DeviceReduceSingleTileKernelINS2_10policy_hubIijN4cuda3std3__44plusIiEEE10Policy1000EN6thrust24THRUST_300001_SM_1000_NS6detail15normal_iteratorINSD_10device_ptrIiEEEEPijS9_iiNS7_10__identityEEEvT0_T1_T2_T3_T4_T6_
.visible .entry _ZN3cub18CUB_300001_SM_10006detail6reduce28DeviceReduceSingleTileKernelINS2_10policy_hubIijN4cuda3std3__44plusIiEEE10Policy1000EN6thrust24THRUST_300001_SM_1000_NS6detail15normal_iteratorINSD_10device_ptrIiEEEEPijS9_iiNS7_10__identityEEEvT0_T1_T2_T3_T4_T6_(
	.param .align 8 .b8 _ZN3cub18CUB_300001_SM_10006detail6reduce28DeviceReduceSingleTileKernelINS2_10policy_hubIijN4cuda3std3__44plusIiEEE10Policy1000EN6thrust24THRUST_300001_SM_1000_NS6detail15normal_iteratorINSD_10device_ptrIiEEEEPijS9_iiNS7_10__identityEEEvT0_T1_T2_T3_T4_T6__param_0[8],
	.param .u64 .ptr .align 1 _ZN3cub18CUB_300001_SM_10006detail6reduce28DeviceReduceSingleTileKernelINS2_10policy_hubIijN4cuda3std3__44plusIiEEE10Policy1000EN6thrust24THRUST_300001_SM_1000_NS6detail15normal_iteratorINSD_10device_ptrIiEEEEPijS9_iiNS7_10__identityEEEvT0_T1_T2_T3_T4_T6__param_1,
	.param .u32 _ZN3cub18CUB_300001_SM_10006detail6reduce28DeviceReduceSingleTileKernelINS2_10policy_hubIijN4cuda3std3__44plusIiEEE10Policy1000EN6thrust24THRUST_300001_SM_1000_NS6detail15normal_iteratorINSD_10device_ptrIiEEEEPijS9_iiNS7_10__identityEEEvT0_T1_T2_T3_T4_T6__param_2,
	.param .align 1 .b8 _ZN3cub18CUB_300001_SM_10006detail6reduce28DeviceReduceSingleTileKernelINS2_10policy_hubIijN4cuda3std3__44plusIiEEE10Policy1000EN6thrust24THRUST_300001_SM_1000_NS6detail15normal_iteratorINSD_10device_ptrIiEEEEPijS9_iiNS7_10__identityEEEvT0_T1_T2_T3_T4_T6__param_3[1],
	.param .u32 _ZN3cub18CUB_300001_SM_10006detail6reduce28DeviceReduceSingleTileKernelINS2_10policy_hubIijN4cuda3std3__44plusIiEEE10Policy1000EN6thrust24THRUST_300001_SM_1000_NS6detail15normal_iteratorINSD_10device_ptrIiEEEEPijS9_iiNS7_10__identityEEEvT0_T1_T2_T3_T4_T6__param_4,
	.param .align 1 .b8 _ZN3cub18CUB_300001_SM_10006detail6reduce28DeviceReduceSingleTileKernelINS2_10policy_hubIijN4cuda3std3__44plusIiEEE10Policy1000EN6thrust24THRUST_300001_SM_1000_NS6detail15normal_iteratorINSD_10device_ptrIiEEEEPijS9_iiNS7_10__identityEEEvT0_T1_T2_T3_T4_T6__param_5[1]
)
.maxntid 256
.minnctapersm 1
{
	.reg .pred 	%p<59>;
	.reg .b32 	%r<511>;
	.reg .b64 	%rd<84>;
	// demoted variable
	.shared .align 4 .b8 _ZZN3cub18CUB_300001_SM_10006detail6reduce28DeviceReduceSingleTileKernelINS2_10policy_hubIijN4cuda3std3__44plusIiEEE10Policy1000EN6thrust24THRUST_300001_SM_1000_NS6detail15normal_iteratorINSD_10device_ptrIiEEEEPijS9_iiNS7_10__identityEEEvT0_T1_T2_T3_T4_T6_E12temp_storage[44];
	ld.param.u64 	%rd9, [_ZN3cub18CUB_300001_SM_10006detail6reduce28DeviceReduceSingleTileKernelINS2_10policy_hubIijN4cuda3std3__44plusIiEEE10Policy1000EN6thrust24THRUST_300001_SM_1000_NS6detail15normal_iteratorINSD_10device_ptrIiEEEEPijS9_iiNS7_10__identityEEEvT0_T1_T2_T3_T4_T6__param_0];
	ld.param.u64 	%rd10, [_ZN3cub18CUB_300001_SM_10006detail6reduce28DeviceReduceSingleTileKernelINS2_10policy_hubIijN4cuda3std3__44plusIiEEE10Policy1000EN6thrust24THRUST_300001_SM_1000_NS6detail15normal_iteratorINSD_10device_ptrIiEEEEPijS9_iiNS7_10__identityEEEvT0_T1_T2_T3_T4_T6__param_1];
	ld.param.u32 	%r90, [_ZN3cub18CUB_300001_SM_10006detail6reduce28DeviceReduceSingleTileKernelINS2_10policy_hubIijN4cuda3std3__44plusIiEEE10Policy1000EN6thrust24THRUST_300001_SM_1000_NS6detail15normal_iteratorINSD_10device_ptrIiEEEEPijS9_iiNS7_10__identityEEEvT0_T1_T2_T3_T4_T6__param_2];
	ld.param.u32 	%r91, [_ZN3cub18CUB_300001_SM_10006detail6reduce28DeviceReduceSingleTileKernelINS2_10policy_hubIijN4cuda3std3__44plusIiEEE10Policy1000EN6thrust24THRUST_300001_SM_1000_NS6detail15normal_iteratorINSD_10device_ptrIiEEEEPijS9_iiNS7_10__identityEEEvT0_T1_T2_T3_T4_T6__param_4];
	cvta.to.global.u64 	%rd1, %rd10;
	setp.ne.s32 	%p1, %r90, 0;
	@%p1 bra 	$L__BB3_3;
	mov.u32 	%r471, %tid.x;
	setp.ne.s32 	%p58, %r471, 0;
	@%p58 bra 	$L__BB3_52;
	st.global.u32 	[%rd1], %r91;
	bra.uni 	$L__BB3_52;
$L__BB3_3:
	cvta.to.global.u64 	%rd2, %rd9;
	setp.gt.u32 	%p2, %r90, 4095;
	@%p2 bra 	$L__BB3_28;
	mov.u32 	%r1, %tid.x;
	setp.ge.u32 	%p24, %r1, %r90;
	mov.b32 	%r488, 0;
	mov.u32 	%r478, %r1;
	@%p24 bra 	$L__BB3_6;
	mul.wide.u32 	%rd73, %r1, 4;
	add.s64 	%rd74, %rd2, %rd73;
	ld.global.u32 	%r488, [%rd74];
	add.s32 	%r478, %r1, 256;
$L__BB3_6:
	setp.ge.u32 	%p25, %r478, %r90;
	@%p25 bra 	$L__BB3_19;
	not.b32 	%r298, %r478;
	add.s32 	%r299, %r90, %r298;
	shr.u32 	%r300, %r299, 8;
	add.s32 	%r6, %r300, 1;
	and.b32  	%r7, %r6, 15;
	setp.lt.u32 	%p26, %r299, 3840;
	@%p26 bra 	$L__BB3_10;
	and.b32  	%r301, %r6, 33554416;
	neg.s32 	%r474, %r301;
	mul.wide.u32 	%rd75, %r478, 4;
	add.s64 	%rd76, %rd75, %rd2;
	add.s64 	%rd82, %rd76, 8192;
$L__BB3_9:
	.pragma "nounroll";
	ld.global.u32 	%r302, [%rd82+-8192];
	add.s32 	%r303, %r302, %r488;
	ld.global.u32 	%r304, [%rd82+-7168];
	add.s32 	%r305, %r304, %r303;
	ld.global.u32 	%r306, [%rd82+-6144];
	add.s32 	%r307, %r306, %r305;
	ld.global.u32 	%r308, [%rd82+-5120];
	add.s32 	%r309, %r308, %r307;
	ld.global.u32 	%r310, [%rd82+-4096];
	add.s32 	%r311, %r310, %r309;
	ld.global.u32 	%r312, [%rd82+-3072];
	add.s32 	%r313, %r312, %r311;
	ld.global.u32 	%r314, [%rd82+-2048];
	add.s32 	%r315, %r314, %r313;
	ld.global.u32 	%r316, [%rd82+-1024];
	add.s32 	%r317, %r316, %r315;
	ld.global.u32 	%r318, [%rd82];
	add.s32 	%r319, %r318, %r317;
	ld.global.u32 	%r320, [%rd82+1024];
	add.s32 	%r321, %r320, %r319;
	ld.global.u32 	%r322, [%rd82+2048];
	add.s32 	%r323, %r322, %r321;
	ld.global.u32 	%r324, [%rd82+3072];
	add.s32 	%r325, %r324, %r323;
	ld.global.u32 	%r326, [%rd82+4096];
	add.s32 	%r327, %r326, %r325;
	ld.global.u32 	%r328, [%rd82+5120];
	add.s32 	%r329, %r328, %r327;
	ld.global.u32 	%r330, [%rd82+6144];
	add.s32 	%r331, %r330, %r329;
	ld.global.u32 	%r332, [%rd82+7168];
	add.s32 	%r488, %r332, %r331;
	add.s32 	%r478, %r478, 4096;
	add.s32 	%r474, %r474, 16;
	add.s64 	%rd82, %rd82, 16384;
	setp.ne.s32 	%p27, %r474, 0;
	@%p27 bra 	$L__BB3_9;
$L__BB3_10:
	setp.eq.s32 	%p28, %r7, 0;
	@%p28 bra 	$L__BB3_19;
	and.b32  	%r18, %r6, 7;
	setp.lt.u32 	%p29, %r7, 8;
	@%p29 bra 	$L__BB3_13;
	mul.wide.u32 	%rd77, %r478, 4;
	add.s64 	%rd78, %rd2, %rd77;
	ld.global.u32 	%r334, [%rd78];
	add.s32 	%r335, %r334, %r488;
	ld.global.u32 	%r336, [%rd78+1024];
	add.s32 	%r337, %r336, %r335;
	ld.global.u32 	%r338, [%rd78+2048];
	add.s32 	%r339, %r338, %r337;
	ld.global.u32 	%r340, [%rd78+3072];
	add.s32 	%r341, %r340, %r339;
	ld.global.u32 	%r342, [%rd78+4096];
	add.s32 	%r343, %r342, %r341;
	ld.global.u32 	%r344, [%rd78+5120];
	add.s32 	%r345, %r344, %r343;
	ld.global.u32 	%r346, [%rd78+6144];
	add.s32 	%r347, %r346, %r345;
	ld.global.u32 	%r348, [%rd78+7168];
	add.s32 	%r488, %r348, %r347;
	add.s32 	%r478, %r478, 2048;
$L__BB3_13:
	setp.eq.s32 	%p30, %r18, 0;
	@%p30 bra 	$L__BB3_19;
	and.b32  	%r24, %r6, 3;
	setp.lt.u32 	%p31, %r18, 4;
	@%p31 bra 	$L__BB3_16;
	mul.wide.u32 	%rd79, %r478, 4;
	add.s64 	%rd80, %rd2, %rd79;
	ld.global.u32 	%r350, [%rd80];
	add.s32 	%r351, %r350, %r488;
	ld.global.u32 	%r352, [%rd80+1024];
	add.s32 	%r353, %r352, %r351;
	ld.global.u32 	%r354, [%rd80+2048];
	add.s32 	%r355, %r354, %r353;
	ld.global.u32 	%r356, [%rd80+3072];
	add.s32 	%r488, %r356, %r355;
	add.s32 	%r478, %r478, 1024;
$L__BB3_16:
	setp.eq.s32 	%p32, %r24, 0;
	@%p32 bra 	$L__BB3_19;
	mul.wide.u32 	%rd81, %r478, 4;
	add.s64 	%rd83, %rd2, %rd81;
	neg.s32 	%r486, %r24;
$L__BB3_18:
	.pragma "nounroll";
	ld.global.u32 	%r357, [%rd83];
	add.s32 	%r488, %r357, %r488;
	add.s64 	%rd83, %rd83, 1024;
	add.s32 	%r486, %r486, 1;
	setp.ne.s32 	%p33, %r486, 0;
	@%p33 bra 	$L__BB3_18;
$L__BB3_19:
	setp.lt.u32 	%p34, %r90, 256;
	@%p34 bra 	$L__BB3_24;
	// begin inline asm
	mov.u32 %r421, %laneid;
	// end inline asm
	mov.b32 	%r424, 1;
	mov.b32 	%r445, 31;
	mov.b32 	%r446, -1;
	// begin inline asm
	shfl.sync.down.b32 %r422, %r488, %r424, %r445, %r446;
	// end inline asm
	setp.gt.s32 	%p50, %r421, 30;
	selp.b32 	%r447, 0, %r422, %p50;
	add.s32 	%r428, %r447, %r488;
	mov.b32 	%r429, 2;
	// begin inline asm
	shfl.sync.down.b32 %r427, %r428, %r429, %r445, %r446;
	// end inline asm
	setp.gt.s32 	%p51, %r421, 29;
	selp.b32 	%r448, 0, %r427, %p51;
	add.s32 	%r433, %r428, %r448;
	mov.b32 	%r434, 4;
	// begin inline asm
	shfl.sync.down.b32 %r432, %r433, %r434, %r445, %r446;
	// end inline asm
	setp.gt.s32 	%p52, %r421, 27;
	selp.b32 	%r449, 0, %r432, %p52;
	add.s32 	%r438, %r433, %r449;
	mov.b32 	%r439, 8;
	// begin inline asm
	shfl.sync.down.b32 %r437, %r438, %r439, %r445, %r446;
	// end inline asm
	setp.gt.s32 	%p53, %r421, 23;
	selp.b32 	%r450, 0, %r437, %p53;
	add.s32 	%r443, %r438, %r450;
	mov.b32 	%r444, 16;
	// begin inline asm
	shfl.sync.down.b32 %r442, %r443, %r444, %r445, %r446;
	// end inline asm
	setp.gt.s32 	%p54, %r421, 15;
	selp.b32 	%r451, 0, %r442, %p54;
	add.s32 	%r510, %r443, %r451;
	setp.ne.s32 	%p55, %r421, 0;
	@%p55 bra 	$L__BB3_22;
	shr.u32 	%r452, %r1, 3;
	and.b32  	%r453, %r452, 124;
	mov.u32 	%r454, _ZZN3cub18CUB_300001_SM_10006detail6reduce28DeviceReduceSingleTileKernelINS2_10policy_hubIijN4cuda3std3__44plusIiEEE10Policy1000EN6thrust24THRUST_300001_SM_1000_NS6detail15normal_iteratorINSD_10device_ptrIiEEEEPijS9_iiNS7_10__identityEEEvT0_T1_T2_T3_T4_T6_E12temp_storage;
	add.s32 	%r455, %r454, %r453;
	st.shared.u32 	[%r455+8], %r510;
$L__BB3_22:
	bar.sync 	0;
	setp.ne.s32 	%p56, %r1, 0;
	@%p56 bra 	$L__BB3_50;
	ld.shared.u32 	%r456, [_ZZN3cub18CUB_300001_SM_10006detail6reduce28DeviceReduceSingleTileKernelINS2_10policy_hubIijN4cuda3std3__44plusIiEEE10Policy1000EN6thrust24THRUST_300001_SM_1000_NS6detail15normal_iteratorINSD_10device_ptrIiEEEEPijS9_iiNS7_10__identityEEEvT0_T1_T2_T3_T4_T6_E12temp_storage+12];
	add.s32 	%r457, %r456, %r510;
	ld.shared.u32 	%r458, [_ZZN3cub18CUB_300001_SM_10006detail6reduce28DeviceReduceSingleTileKernelINS2_10policy_hubIijN4cuda3std3__44plusIiEEE10Policy1000EN6thrust24THRUST_300001_SM_1000_NS6detail15normal_iteratorINSD_10device_ptrIiEEEEPijS9_iiNS7_10__identityEEEvT0_T1_T2_T3_T4_T6_E12temp_storage+16];
	add.s32 	%r459, %r457, %r458;
	ld.shared.u32 	%r460, [_ZZN3cub18CUB_300001_SM_10006detail6reduce28DeviceReduceSingleTileKernelINS2_10policy_hubIijN4cuda3std3__44plusIiEEE10Policy1000EN6thrust24THRUST_300001_SM_1000_NS6detail15normal_iteratorINSD_10device_ptrIiEEEEPijS9_iiNS7_10__identityEEEvT0_T1_T2_T3_T4_T6_E12temp_storage+20];
	add.s32 	%r461, %r459, %r460;
	ld.shared.u32 	%r462, [_ZZN3cub18CUB_300001_SM_10006detail6reduce28DeviceReduceSingleTileKernelINS2_10policy_hubIijN4cuda3std3__44plusIiEEE10Policy1000EN6thrust24THRUST_300001_SM_1000_NS6detail15normal_iteratorINSD_10device_ptrIiEEEEPijS9_iiNS7_10__identityEEEvT0_T1_T2_T3_T4_T6_E12temp_storage+24];
	add.s32 	%r463, %r461, %r462;
	ld.shared.u32 	%r464, [_ZZN3cub18CUB_300001_SM_10006detail6reduce28DeviceReduceSingleTileKernelINS2_10policy_hubIijN4cuda3std3__44plusIiEEE10Policy1000EN6thrust24THRUST_300001_SM_1000_NS6detail15normal_iteratorINSD_10device_ptrIiEEEEPijS9_iiNS7_10__identityEEEvT0_T1_T2_T3_T4_T6_E12temp_storage+28];
	add.s32 	%r465, %r463, %r464;
	ld.shared.u32 	%r466, [_ZZN3cub18CUB_300001_SM_10006detail6reduce28DeviceReduceSingleTileKernelINS2_10policy_hubIijN4cuda3std3__44plusIiEEE10Policy1000EN6thrust24THRUST_300001_SM_1000_NS6detail15normal_iteratorINSD_10device_ptrIiEEEEPijS9_iiNS7_10__identityEEEvT0_T1_T2_T3_T4_T6_E12temp_storage+32];
	add.s32 	%r467, %r465, %r466;
	ld.shared.u32 	%r468, [_ZZN3cub18CUB_300001_SM_10006detail6reduce28DeviceReduceSingleTileKernelINS2_10policy_hubIijN4cuda3std3__44plusIiEEE10Policy1000EN6thrust24THRUST_300001_SM_1000_NS6detail15normal_iteratorINSD_10device_ptrIiEEEEPijS9_iiNS7_10__identityEEEvT0_T1_T2_T3_T4_T6_E12temp_storage+36];
	add.s32 	%r510, %r467, %r468;
	bra.uni 	$L__BB3_50;
$L__BB3_24:
	// begin inline asm
	mov.u32 %r358, %laneid;
	// end inline asm
	and.b32  	%r384, %r1, 992;
	add.s32 	%r385, %r384, 32;
	setp.gt.u32 	%p35, %r385, %r90;
	not.b32 	%r386, %r384;
	add.s32 	%r387, %r90, %r386;
	selp.b32 	%r382, %r387, 31, %p35;
	mov.b32 	%r361, 1;
	mov.b32 	%r383, -1;
	// begin inline asm
	shfl.sync.down.b32 %r359, %r488, %r361, %r382, %r383;
	// end inline asm
	setp.lt.s32 	%p36, %r358, %r382;
	selp.b32 	%r388, %r359, 0, %p36;
	add.s32 	%r365, %r388, %r488;
	mov.b32 	%r366, 2;
	// begin inline asm
	shfl.sync.down.b32 %r364, %r365, %r366, %r382, %r383;
	// end inline asm
	add.s32 	%r389, %r358, 2;
	setp.gt.s32 	%p37, %r389, %r382;
	selp.b32 	%r390, 0, %r364, %p37;
	add.s32 	%r370, %r365, %r390;
	mov.b32 	%r371, 4;
	// begin inline asm
	shfl.sync.down.b32 %r369, %r370, %r371, %r382, %r383;
	// end inline asm
	add.s32 	%r391, %r358, 4;
	setp.gt.s32 	%p38, %r391, %r382;
	selp.b32 	%r392, 0, %r369, %p38;
	add.s32 	%r375, %r370, %r392;
	mov.b32 	%r376, 8;
	// begin inline asm
	shfl.sync.down.b32 %r374, %r375, %r376, %r382, %r383;
	// end inline asm
	add.s32 	%r393, %r358, 8;
	setp.gt.s32 	%p39, %r393, %r382;
	selp.b32 	%r394, 0, %r374, %p39;
	add.s32 	%r380, %r375, %r394;
	mov.b32 	%r381, 16;
	// begin inline asm
	shfl.sync.down.b32 %r379, %r380, %r381, %r382, %r383;
	// end inline asm
	add.s32 	%r395, %r358, 16;
	setp.gt.s32 	%p40, %r395, %r382;
	selp.b32 	%r396, 0, %r379, %p40;
	add.s32 	%r510, %r380, %r396;
	setp.ne.s32 	%p41, %r358, 0;
	@%p41 bra 	$L__BB3_26;
	shr.u32 	%r397, %r1, 3;
	and.b32  	%r398, %r397, 124;
	mov.u32 	%r399, _ZZN3cub18CUB_300001_SM_10006detail6reduce28DeviceReduceSingleTileKernelINS2_10policy_hubIijN4cuda3std3__44plusIiEEE10Policy1000EN6thrust24THRUST_300001_SM_1000_NS6detail15normal_iteratorINSD_10device_ptrIiEEEEPijS9_iiNS7_10__identityEEEvT0_T1_T2_T3_T4_T6_E12temp_storage;
	add.s32 	%r400, %r399, %r398;
	st.shared.u32 	[%r400+8], %r510;
$L__BB3_26:
	bar.sync 	0;
	setp.ne.s32 	%p42, %r1, 0;
	@%p42 bra 	$L__BB3_50;
	setp.gt.u32 	%p43, %r90, 32;
	ld.shared.u32 	%r401, [_ZZN3cub18CUB_300001_SM_10006detail6reduce28DeviceReduceSingleTileKernelINS2_10policy_hubIijN4cuda3std3__44plusIiEEE10Policy1000EN6thrust24THRUST_300001_SM_1000_NS6detail15normal_iteratorINSD_10device_ptrIiEEEEPijS9_iiNS7_10__identityEEEvT0_T1_T2_T3_T4_T6_E12temp_storage+12];
	selp.b32 	%r402, %r401, 0, %p43;
	add.s32 	%r403, %r402, %r510;
	setp.gt.u32 	%p44, %r90, 64;
	ld.shared.u32 	%r404, [_ZZN3cub18CUB_300001_SM_10006detail6reduce28DeviceReduceSingleTileKernelINS2_10policy_hubIijN4cuda3std3__44plusIiEEE10Policy1000EN6thrust24THRUST_300001_SM_1000_NS6detail15normal_iteratorINSD_10device_ptrIiEEEEPijS9_iiNS7_10__identityEEEvT0_T1_T2_T3_T4_T6_E12temp_storage+16];
	selp.b32 	%r405, %r404, 0, %p44;
	add.s32 	%r406, %r403, %r405;
	setp.gt.u32 	%p45, %r90, 96;
	ld.shared.u32 	%r407, [_ZZN3cub18CUB_300001_SM_10006detail6reduce28DeviceReduceSingleTileKernelINS2_10policy_hubIijN4cuda3std3__44plusIiEEE10Policy1000EN6thrust24THRUST_300001_SM_1000_NS6detail15normal_iteratorINSD_10device_ptrIiEEEEPijS9_iiNS7_10__identityEEEvT0_T1_T2_T3_T4_T6_E12temp_storage+20];
	selp.b32 	%r408, %r407, 0, %p45;
	add.s32 	%r409, %r406, %r408;
	setp.gt.u32 	%p46, %r90, 128;
	ld.shared.u32 	%r410, [_ZZN3cub18CUB_300001_SM_10006detail6reduce28DeviceReduceSingleTileKernelINS2_10policy_hubIijN4cuda3std3__44plusIiEEE10Policy1000EN6thrust24THRUST_300001_SM_1000_NS6detail15normal_iteratorINSD_10device_ptrIiEEEEPijS9_iiNS7_10__identityEEEvT0_T1_T2_T3_T4_T6_E12temp_storage+24];
	selp.b32 	%r411, %r410, 0, %p46;
	add.s32 	%r412, %r409, %r411;
	setp.gt.u32 	%p47, %r90, 160;
	ld.shared.u32 	%r413, [_ZZN3cub18CUB_300001_SM_10006detail6reduce28DeviceReduceSingleTileKernelINS2_10policy_hubIijN4cuda3std3__44plusIiEEE10Policy1000EN6thrust24THRUST_300001_SM_1000_NS6detail15normal_iteratorINSD_10device_ptrIiEEEEPijS9_iiNS7_10__identityEEEvT0_T1_T2_T3_T4_T6_E12temp_storage+28];
	selp.b32 	%r414, %r413, 0, %p47;
	add.s32 	%r415, %r412, %r414;
	setp.gt.u32 	%p48, %r90, 192;
	ld.shared.u32 	%r416, [_ZZN3cub18CUB_300001_SM_10006detail6reduce28DeviceReduceSingleTileKernelINS2_10policy_hubIijN4cuda3std3__44plusIiEEE10Policy1000EN6thrust24THRUST_300001_SM_1000_NS6detail15normal_iteratorINSD_10device_ptrIiEEEEPijS9_iiNS7_10__identityEEEvT0_T1_T2_T3_T4_T6_E12temp_storage+32];
	selp.b32 	%r417, %r416, 0, %p48;
	add.s32 	%r418, %r415, %r417;
	setp.gt.u32 	%p49, %r90, 224;
	ld.shared.u32 	%r419, [_ZZN3cub18CUB_300001_SM_10006detail6reduce28DeviceReduceSingleTileKernelINS2_10policy_hubIijN4cuda3std3__44plusIiEEE10Policy1000EN6thrust24THRUST_300001_SM_1000_NS6detail15normal_iteratorINSD_10device_ptrIiEEEEPijS9_iiNS7_10__identityEEEvT0_T1_T2_T3_T4_T6_E12temp_storage+36];
	selp.b32 	%r420, %r419, 0, %p49;
	add.s32 	%r510, %r418, %r420;
	bra.uni 	$L__BB3_50;
$L__BB3_28:
	mov.u32 	%r40, %tid.x;
	mul.wide.u32 	%rd11, %r40, 4;
	add.s64 	%rd12, %rd2, %rd11;
	ld.global.u32 	%r93, [%rd12];
	ld.global.u32 	%r94, [%rd12+1024];
	ld.global.u32 	%r95, [%rd12+2048];
	ld.global.u32 	%r96, [%rd12+3072];
	ld.global.u32 	%r97, [%rd12+4096];
	ld.global.u32 	%r98, [%rd12+5120];
	ld.global.u32 	%r99, [%rd12+6144];
	ld.global.u32 	%r100, [%rd12+7168];
	ld.global.u32 	%r101, [%rd12+8192];
	ld.global.u32 	%r102, [%rd12+9216];
	ld.global.u32 	%r103, [%rd12+10240];
	ld.global.u32 	%r104, [%rd12+11264];
	ld.global.u32 	%r105, [%rd12+12288];
	ld.global.u32 	%r106, [%rd12+13312];
	ld.global.u32 	%r107, [%rd12+14336];
	ld.global.u32 	%r108, [%rd12+15360];
	add.s32 	%r109, %r94, %r93;
	add.s32 	%r110, %r95, %r109;
	add.s32 	%r111, %r96, %r110;
	add.s32 	%r112, %r97, %r111;
	add.s32 	%r113, %r98, %r112;
	add.s32 	%r114, %r99, %r113;
	add.s32 	%r115, %r100, %r114;
	add.s32 	%r116, %r101, %r115;
	add.s32 	%r117, %r102, %r116;
	add.s32 	%r118, %r103, %r117;
	add.s32 	%r119, %r104, %r118;
	add.s32 	%r120, %r105, %r119;
	add.s32 	%r121, %r106, %r120;
	add.s32 	%r122, %r107, %r121;
	add.s32 	%r509, %r108, %r122;
	add.s32 	%r42, %r90, -4096;
	setp.lt.u32 	%p3, %r42, 4096;
	mov.b32 	%r492, 4096;
	@%p3 bra 	$L__BB3_32;
	mov.b32 	%r492, 4096;
$L__BB3_30:
	add.s32 	%r124, %r40, %r492;
	mul.wide.u32 	%rd13, %r124, 4;
	add.s64 	%rd14, %rd2, %rd13;
	ld.global.u32 	%r125, [%rd14];
	ld.global.u32 	%r126, [%rd14+1024];
	ld.global.u32 	%r127, [%rd14+2048];
	ld.global.u32 	%r128, [%rd14+3072];
	ld.global.u32 	%r129, [%rd14+4096];
	ld.global.u32 	%r130, [%rd14+5120];
	ld.global.u32 	%r131, [%rd14+6144];
	ld.global.u32 	%r132, [%rd14+7168];
	ld.global.u32 	%r133, [%rd14+8192];
	ld.global.u32 	%r134, [%rd14+9216];
	ld.global.u32 	%r135, [%rd14+10240];
	ld.global.u32 	%r136, [%rd14+11264];
	ld.global.u32 	%r137, [%rd14+12288];
	ld.global.u32 	%r138, [%rd14+13312];
	ld.global.u32 	%r139, [%rd14+14336];
	ld.global.u32 	%r140, [%rd14+15360];
	add.s32 	%r141, %r125, %r509;
	add.s32 	%r142, %r126, %r141;
	add.s32 	%r143, %r127, %r142;
	add.s32 	%r144, %r128, %r143;
	add.s32 	%r145, %r129, %r144;
	add.s32 	%r146, %r130, %r145;
	add.s32 	%r147, %r131, %r146;
	add.s32 	%r148, %r132, %r147;
	add.s32 	%r149, %r133, %r148;
	add.s32 	%r150, %r134, %r149;
	add.s32 	%r151, %r135, %r150;
	add.s32 	%r152, %r136, %r151;
	add.s32 	%r153, %r137, %r152;
	add.s32 	%r154, %r138, %r153;
	add.s32 	%r155, %r139, %r154;
	add.s32 	%r509, %r140, %r155;
	sub.s32 	%r156, %r90, %r492;
	setp.lt.u32 	%p4, %r156, 4096;
	@%p4 bra 	$L__BB3_46;
	add.s32 	%r492, %r492, 4096;
	setp.le.u32 	%p5, %r492, %r42;
	@%p5 bra 	$L__BB3_30;
$L__BB3_32:
	setp.le.u32 	%p6, %r90, %r492;
	sub.s32 	%r157, %r90, %r492;
	setp.ge.s32 	%p7, %r40, %r157;
	or.pred  	%p8, %p6, %p7;
	@%p8 bra 	$L__BB3_46;
	not.b32 	%r160, %r40;
	add.s32 	%r161, %r90, %r160;
	sub.s32 	%r162, %r161, %r492;
	shr.u32 	%r163, %r162, 8;
	add.s32 	%r49, %r163, 1;
	and.b32  	%r50, %r49, 15;
	setp.lt.u32 	%p9, %r162, 3840;
	mov.u32 	%r501, %r40;
	@%p9 bra 	$L__BB3_37;
	or.b32  	%r495, %r40, 2048;
	add.s32 	%r494, %r40, %r492;
	and.b32  	%r164, %r49, 33554416;
	neg.s32 	%r493, %r164;
$L__BB3_35:
	.pragma "nounroll";
	mul.wide.u32 	%rd15, %r494, 4;
	add.s64 	%rd16, %rd2, %rd15;
	ld.global.u32 	%r165, [%rd16];
	add.s32 	%r166, %r165, %r509;
	add.s32 	%r167, %r494, 256;
	mul.wide.u32 	%rd17, %r167, 4;
	add.s64 	%rd18, %rd2, %rd17;
	ld.global.u32 	%r168, [%rd18];
	add.s32 	%r169, %r168, %r166;
	add.s32 	%r170, %r494, 512;
	mul.wide.u32 	%rd19, %r170, 4;
	add.s64 	%rd20, %rd2, %rd19;
	ld.global.u32 	%r171, [%rd20];
	add.s32 	%r172, %r171, %r169;
	add.s32 	%r173, %r494, 768;
	mul.wide.u32 	%rd21, %r173, 4;
	add.s64 	%rd22, %rd2, %rd21;
	ld.global.u32 	%r174, [%rd22];
	add.s32 	%r175, %r174, %r172;
	add.s32 	%r176, %r494, 1024;
	mul.wide.u32 	%rd23, %r176, 4;
	add.s64 	%rd24, %rd2, %rd23;
	ld.global.u32 	%r177, [%rd24];
	add.s32 	%r178, %r177, %r175;
	add.s32 	%r179, %r494, 1280;
	mul.wide.u32 	%rd25, %r179, 4;
	add.s64 	%rd26, %rd2, %rd25;
	ld.global.u32 	%r180, [%rd26];
	add.s32 	%r181, %r180, %r178;
	add.s32 	%r182, %r494, 1536;
	mul.wide.u32 	%rd27, %r182, 4;
	add.s64 	%rd28, %rd2, %rd27;
	ld.global.u32 	%r183, [%rd28];
	add.s32 	%r184, %r183, %r181;
	add.s32 	%r185, %r494, 1792;
	mul.wide.u32 	%rd29, %r185, 4;
	add.s64 	%rd30, %rd2, %rd29;
	ld.global.u32 	%r186, [%rd30];
	add.s32 	%r187, %r186, %r184;
	add.s32 	%r188, %r494, 2048;
	mul.wide.u32 	%rd31, %r188, 4;
	add.s64 	%rd32, %rd2, %rd31;
	ld.global.u32 	%r189, [%rd32];
	add.s32 	%r190, %r189, %r187;
	add.s32 	%r191, %r494, 2304;
	mul.wide.u32 	%rd33, %r191, 4;
	add.s64 	%rd34, %rd2, %rd33;
	ld.global.u32 	%r192, [%rd34];
	add.s32 	%r193, %r192, %r190;
	add.s32 	%r194, %r494, 2560;
	mul.wide.u32 	%rd35, %r194, 4;
	add.s64 	%rd36, %rd2, %rd35;
	ld.global.u32 	%r195, [%rd36];
	add.s32 	%r196, %r195, %r193;
	add.s32 	%r197, %r494, 2816;
	mul.wide.u32 	%rd37, %r197, 4;
	add.s64 	%rd38, %rd2, %rd37;
	ld.global.u32 	%r198, [%rd38];
	add.s32 	%r199, %r198, %r196;
	add.s32 	%r200, %r494, 3072;
	mul.wide.u32 	%rd39, %r200, 4;
	add.s64 	%rd40, %rd2, %rd39;
	ld.global.u32 	%r201, [%rd40];
	add.s32 	%r202, %r201, %r199;
	add.s32 	%r203, %r494, 3328;
	mul.wide.u32 	%rd41, %r203, 4;
	add.s64 	%rd42, %rd2, %rd41;
	ld.global.u32 	%r204, [%rd42];
	add.s32 	%r205, %r204, %r202;
	add.s32 	%r206, %r494, 3584;
	mul.wide.u32 	%rd43, %r206, 4;
	add.s64 	%rd44, %rd2, %rd43;
	ld.global.u32 	%r207, [%rd44];
	add.s32 	%r208, %r207, %r205;
	add.s32 	%r209, %r494, 3840;
	mul.wide.u32 	%rd45, %r209, 4;
	add.s64 	%rd46, %rd2, %rd45;
	ld.global.u32 	%r210, [%rd46];
	add.s32 	%r509, %r210, %r208;
	add.s32 	%r495, %r495, 4096;
	add.s32 	%r494, %r494, 4096;
	add.s32 	%r493, %r493, 16;
	setp.ne.s32 	%p10, %r493, 0;
	@%p10 bra 	$L__BB3_35;
	add.s32 	%r501, %r495, -2048;
$L__BB3_37:
	setp.eq.s32 	%p11, %r50, 0;
	@%p11 bra 	$L__BB3_46;
	and.b32  	%r66, %r49, 7;
	setp.lt.u32 	%p12, %r50, 8;
	@%p12 bra 	$L__BB3_40;
	add.s32 	%r212, %r501, %r492;
	mul.wide.u32 	%rd47, %r212, 4;
	add.s64 	%rd48, %rd2, %rd47;
	ld.global.u32 	%r213, [%rd48];
	add.s32 	%r214, %r213, %r509;
	add.s32 	%r215, %r212, 256;
	mul.wide.u32 	%rd49, %r215, 4;
	add.s64 	%rd50, %rd2, %rd49;
	ld.global.u32 	%r216, [%rd50];
	add.s32 	%r217, %r216, %r214;
	add.s32 	%r218, %r212, 512;
	mul.wide.u32 	%rd51, %r218, 4;
	add.s64 	%rd52, %rd2, %rd51;
	ld.global.u32 	%r219, [%rd52];
	add.s32 	%r220, %r219, %r217;
	add.s32 	%r221, %r212, 768;
	mul.wide.u32 	%rd53, %r221, 4;
	add.s64 	%rd54, %rd2, %rd53;
	ld.global.u32 	%r222, [%rd54];
	add.s32 	%r223, %r222, %r220;
	add.s32 	%r224, %r212, 1024;
	mul.wide.u32 	%rd55, %r224, 4;
	add.s64 	%rd56, %rd2, %rd55;
	ld.global.u32 	%r225, [%rd56];
	add.s32 	%r226, %r225, %r223;
	add.s32 	%r227, %r212, 1280;
	mul.wide.u32 	%rd57, %r227, 4;
	add.s64 	%rd58, %rd2, %rd57;
	ld.global.u32 	%r228, [%rd58];
	add.s32 	%r229, %r228, %r226;
	add.s32 	%r230, %r212, 1536;
	mul.wide.u32 	%rd59, %r230, 4;
	add.s64 	%rd60, %rd2, %rd59;
	ld.global.u32 	%r231, [%rd60];
	add.s32 	%r232, %r231, %r229;
	add.s32 	%r233, %r212, 1792;
	mul.wide.u32 	%rd61, %r233, 4;
	add.s64 	%rd62, %rd2, %rd61;
	ld.global.u32 	%r234, [%rd62];
	add.s32 	%r509, %r234, %r232;
	add.s32 	%r501, %r501, 2048;
$L__BB3_40:
	setp.eq.s32 	%p13, %r66, 0;
	@%p13 bra 	$L__BB3_46;
	and.b32  	%r72, %r49, 3;
	setp.lt.u32 	%p14, %r66, 4;
	@%p14 bra 	$L__BB3_43;
	add.s32 	%r236, %r501, %r492;
	mul.wide.u32 	%rd63, %r236, 4;
	add.s64 	%rd64, %rd2, %rd63;
	ld.global.u32 	%r237, [%rd64];
	add.s32 	%r238, %r237, %r509;
	add.s32 	%r239, %r236, 256;
	mul.wide.u32 	%rd65, %r239, 4;
	add.s64 	%rd66, %rd2, %rd65;
	ld.global.u32 	%r240, [%rd66];
	add.s32 	%r241, %r240, %r238;
	add.s32 	%r242, %r236, 512;
	mul.wide.u32 	%rd67, %r242, 4;
	add.s64 	%rd68, %rd2, %rd67;
	ld.global.u32 	%r243, [%rd68];
	add.s32 	%r244, %r243, %r241;
	add.s32 	%r245, %r236, 768;
	mul.wide.u32 	%rd69, %r245, 4;
	add.s64 	%rd70, %rd2, %rd69;
	ld.global.u32 	%r246, [%rd70];
	add.s32 	%r509, %r246, %r244;
	add.s32 	%r501, %r501, 1024;
$L__BB3_43:
	setp.eq.s32 	%p15, %r72, 0;
	@%p15 bra 	$L__BB3_46;
	add.s32 	%r507, %r501, %r492;
	neg.s32 	%r506, %r72;
$L__BB3_45:
	.pragma "nounroll";
	mul.wide.u32 	%rd71, %r507, 4;
	add.s64 	%rd72, %rd2, %rd71;
	ld.global.u32 	%r247, [%rd72];
	add.s32 	%r509, %r247, %r509;
	add.s32 	%r507, %r507, 256;
	add.s32 	%r506, %r506, 1;
	setp.ne.s32 	%p16, %r506, 0;
	@%p16 bra 	$L__BB3_45;
$L__BB3_46:
	// begin inline asm
	mov.u32 %r248, %laneid;
	// end inline asm
	mov.b32 	%r251, 1;
	mov.b32 	%r272, 31;
	mov.b32 	%r273, -1;
	// begin inline asm
	shfl.sync.down.b32 %r249, %r509, %r251, %r272, %r273;
	// end inline asm
	setp.gt.s32 	%p17, %r248, 30;
	selp.b32 	%r274, 0, %r249, %p17;
	add.s32 	%r255, %r274, %r509;
	mov.b32 	%r256, 2;
	// begin inline asm
	shfl.sync.down.b32 %r254, %r255, %r256, %r272, %r273;
	// end inline asm
	setp.gt.s32 	%p18, %r248, 29;
	selp.b32 	%r275, 0, %r254, %p18;
	add.s32 	%r260, %r255, %r275;
	mov.b32 	%r261, 4;
	// begin inline asm
	shfl.sync.down.b32 %r259, %r260, %r261, %r272, %r273;
	// end inline asm
	setp.gt.s32 	%p19, %r248, 27;
	selp.b32 	%r276, 0, %r259, %p19;
	add.s32 	%r265, %r260, %r276;
	mov.b32 	%r266, 8;
	// begin inline asm
	shfl.sync.down.b32 %r264, %r265, %r266, %r272, %r273;
	// end inline asm
	setp.gt.s32 	%p20, %r248, 23;
	selp.b32 	%r277, 0, %r264, %p20;
	add.s32 	%r270, %r265, %r277;
	mov.b32 	%r271, 16;
	// begin inline asm
	shfl.sync.down.b32 %r269, %r270, %r271, %r272, %r273;
	// end inline asm
	setp.gt.s32 	%p21, %r248, 15;
	selp.b32 	%r278, 0, %r269, %p21;
	add.s32 	%r510, %r270, %r278;
	setp.ne.s32 	%p22, %r248, 0;
	@%p22 bra 	$L__BB3_48;
	shr.u32 	%r279, %r40, 3;
	and.b32  	%r280, %r279, 124;
	mov.u32 	%r281, _ZZN3cub18CUB_300001_SM_10006detail6reduce28DeviceReduceSingleTileKernelINS2_10policy_hubIijN4cuda3std3__44plusIiEEE10Policy1000EN6thrust24THRUST_300001_SM_1000_NS6detail15normal_iteratorINSD_10device_ptrIiEEEEPijS9_iiNS7_10__identityEEEvT0_T1_T2_T3_T4_T6_E12temp_storage;
	add.s32 	%r282, %r281, %r280;
	st.shared.u32 	[%r282+8], %r510;
$L__BB3_48:
	bar.sync 	0;
	setp.ne.s32 	%p23, %r40, 0;
	@%p23 bra 	$L__BB3_50;
	ld.shared.u32 	%r283, [_ZZN3cub18CUB_300001_SM_10006detail6reduce28DeviceReduceSingleTileKernelINS2_10policy_hubIijN4cuda3std3__44plusIiEEE10Policy1000EN6thrust24THRUST_300001_SM_1000_NS6detail15normal_iteratorINSD_10device_ptrIiEEEEPijS9_iiNS7_10__identityEEEvT0_T1_T2_T3_T4_T6_E12temp_storage+12];
	add.s32 	%r284, %r283, %r510;
	ld.shared.u32 	%r285, [_ZZN3cub18CUB_300001_SM_10006detail6reduce28DeviceReduceSingleTileKernelINS2_10policy_hubIijN4cuda3std3__44plusIiEEE10Policy1000EN6thrust24THRUST_300001_SM_1000_NS6detail15normal_iteratorINSD_10device_ptrIiEEEEPijS9_iiNS7_10__identityEEEvT0_T1_T2_T3_T4_T6_E12temp_storage+16];
	add.s32 	%r286, %r284, %r285;
	ld.shared.u32 	%r287, [_ZZN3cub18CUB_300001_SM_10006detail6reduce28DeviceReduceSingleTileKernelINS2_10policy_hubIijN4cuda3std3__44plusIiEEE10Policy1000EN6thrust24THRUST_300001_SM_1000_NS6detail15normal_iteratorINSD_10device_ptrIiEEEEPijS9_iiNS7_10__identityEEEvT0_T1_T2_T3_T4_T6_E12temp_storage+20];
	add.s32 	%r288, %r286, %r287;
	ld.shared.u32 	%r289, [_ZZN3cub18CUB_300001_SM_10006detail6reduce28DeviceReduceSingleTileKernelINS2_10policy_hubIijN4cuda3std3__44plusIiEEE10Policy1000EN6thrust24THRUST_300001_SM_1000_NS6detail15normal_iteratorINSD_10device_ptrIiEEEEPijS9_iiNS7_10__identityEEEvT0_T1_T2_T3_T4_T6_E12temp_storage+24];
	add.s32 	%r290, %r288, %r289;
	ld.shared.u32 	%r291, [_ZZN3cub18CUB_300001_SM_10006detail6reduce28DeviceReduceSingleTileKernelINS2_10policy_hubIijN4cuda3std3__44plusIiEEE10Policy1000EN6thrust24THRUST_300001_SM_1000_NS6detail15normal_iteratorINSD_10device_ptrIiEEEEPijS9_iiNS7_10__identityEEEvT0_T1_T2_T3_T4_T6_E12temp_storage+28];
	add.s32 	%r292, %r290, %r291;
	ld.shared.u32 	%r293, [_ZZN3cub18CUB_300001_SM_10006detail6reduce28DeviceReduceSingleTileKernelINS2_10policy_hubIijN4cuda3std3__44plusIiEEE10Policy1000EN6thrust24THRUST_300001_SM_1000_NS6detail15normal_iteratorINSD_10device_ptrIiEEEEPijS9_iiNS7_10__identityEEEvT0_T1_T2_T3_T4_T6_E12temp_storage+32];
	add.s32 	%r294, %r292, %r293;
	ld.shared.u32 	%r295, [_ZZN3cub18CUB_300001_SM_10006detail6reduce28DeviceReduceSingleTileKernelINS2_10policy_hubIijN4cuda3std3__44plusIiEEE10Policy1000EN6thrust24THRUST_300001_SM_1000_NS6detail15normal_iteratorINSD_10device_ptrIiEEEEPijS9_iiNS7_10__identityEEEvT0_T1_T2_T3_T4_T6_E12temp_storage+36];
	add.s32 	%r510, %r294, %r295;
$L__BB3_50:
	mov.u32 	%r469, %tid.x;
	setp.ne.s32 	%p57, %r469, 0;
	@%p57 bra 	$L__BB3_52;
	add.s32 	%r470, %r510, %r91;
	st.global.u32 	[%rd1], %r470;
$L__BB3_52:
	ret;

}
	// .globl	_ZN3cub18CUB_300001_SM_10006detail6reduce18DeviceReduceKernelINS2_10policy_hubIijN4cuda3std3__44plusIiEEE10Policy1000EN6thrust24THRUST_300001_SM_1000_NS6detail15normal_iteratorINSD_10device_ptrIiEEEEjS9_iNS7_10__identityEEEvT0_PT3_T1_NS0_13GridEvenShareISN_EET2_T4_
.visible .entry _ZN3cub18CUB_300001_SM_10006detail6reduce18DeviceReduceKernelINS2_10policy_hubIijN4cuda3std3__44plusIiEEE10Policy1000EN6thrust24THRUST_300001_SM_1000_NS6detail15normal_iteratorINSD_10device_ptrIiEEEEjS9_iNS7_10__identityEEEvT0_PT3_T1_NS0_13GridEvenShareISN_EET2_T4_(
	.param .align 8 .b8 _ZN3cub18CUB_300001_SM_10006detail6reduce18DeviceReduceKernelINS2_10policy_hubIijN4cuda3std3__44plusIiEEE10Policy1000EN6thrust24THRUST_300001_SM_1000_NS6detail15normal_iteratorINSD_10device_ptrIiEEEEjS9_iNS7_10__identityEEEvT0_PT3_T1_NS0_13GridEvenShareISN_EET2_T4__param_0[8],
	.param .u64 .ptr .align 1 _ZN3cub18CUB_300001_SM_10006detail6reduce18DeviceReduceKernelINS2_10policy_hubIijN4cuda3std3__44plusIiEEE10Policy1000EN6thrust24THRUST_300001_SM_1000_NS6detail15normal_iteratorINSD_10device_ptrIiEEEEjS9_iNS7_10__identityEEEvT0_PT3_T1_NS0_13GridEvenShareISN_EET2_T4__param_1,
	.param .u32 _ZN3cub18CUB_300001_SM_10006detail6reduce18DeviceReduceKernelINS2_10policy_hubIijN4cuda3std3__44plusIiEEE10Policy1000EN6thrust24THRUST_300001_SM_1000_NS6detail15normal_iteratorINSD_10device_ptrIiEEEEjS9_iNS7_10__identityEEEvT0_PT3_T1_NS0_13GridEvenShareISN_EET2_T4__param_2,
	.param .align 4 .b8 _ZN3cub18CUB_300001_SM_10006detail6reduce18DeviceReduceKernelINS2_10policy_hubIijN4cuda3std3__44plusIiEEE10Policy1000EN6thrust24THRUST_300001_SM_1000_NS6detail15normal_iteratorINSD_10device_ptrIiEEEEjS9_iNS7_10__identityEEEvT0_PT3_T1_NS0_13GridEvenShareISN_EET2_T4__param_3[40],
	.param .align 1 .b8 _ZN3cub18CUB_300001_SM_10006detail6reduce18DeviceReduceKernelINS2_10policy_hubIijN4cuda3std3__44plusIiEEE10Policy1000EN6thrust24THRUST_300001_SM_1000_NS6detail15normal_iteratorINSD_10device_ptrIiEEEEjS9_iNS7_10__identityEEEvT0_PT3_T1_NS0_13GridEvenShareISN_EET2_T4__param_4[1],
	.param .align 1 .b8 _ZN3cub18CUB_300001_SM_10006detail6reduce18DeviceReduceKernelINS2_10policy_hubIijN4cuda3std3__44plusIiEEE10Policy1000EN6thrust24THRUST_300001_SM_1000_NS6detail15normal_iteratorINSD_10device_ptrIiEEEEjS9_iNS7_10__identityEEEvT0_PT3_T1_NS0_13GridEvenShareISN_EET2_T4__param_5[1]
)
.maxntid 256
{
	.reg .pred 	%p<57>;
	.reg .b16 	%rs<4>;
	.reg .b32 	%r<575>;
	.reg .b64 	%rd<130>;
	// demoted variable
	.shared .align 4 .b8 _ZZN3cub18CUB_300001_SM_10006detail6reduce18DeviceReduceKernelINS2_10policy_hubIijN4cuda3std3__44plusIiEEE10Policy1000EN6thrust24THRUST_300001_SM_1000_NS6detail15normal_iteratorINSD_10device_ptrIiEEEEjS9_iNS7_10__identityEEEvT0_PT3_T1_NS0_13GridEvenShareISN_EET2_T4_E12temp_storage[44];
	ld.param.u32 	%r1, [_ZN3cub18CUB_300001_SM_10006detail6reduce18DeviceReduceKernelINS2_10policy_hubIijN4cuda3std3__44plusIiEEE10Policy1000EN6thrust24THRUST_300001_SM_1000_NS6detail15normal_iteratorINSD_10device_ptrIiEEEEjS9_iNS7_10__identityEEEvT0_PT3_T1_NS0_13GridEvenShareISN_EET2_T4__param_3+20];
	ld.param.u32 	%r2, [_ZN3cub18CUB_300001_SM_10006detail6reduce18DeviceReduceKernelINS2_10policy_hubIijN4cuda3std3__44plusIiEEE10Policy1000EN6thrust24THRUST_300001_SM_1000_NS6detail15normal_iteratorINSD_10device_ptrIiEEEEjS9_iNS7_10__identityEEEvT0_PT3_T1_NS0_13GridEvenShareISN_EET2_T4__param_3+24];
	ld.param.u64 	%rd3, [_ZN3cub18CUB_300001_SM_10006detail6reduce18DeviceReduceKernelINS2_10policy_hubIijN4cuda3std3__44plusIiEEE10Policy1000EN6thrust24THRUST_300001_SM_1000_NS6detail15normal_iteratorINSD_10device_ptrIiEEEEjS9_iNS7_10__identityEEEvT0_PT3_T1_NS0_13GridEvenShareISN_EET2_T4__param_0];
	cvta.to.global.u64 	%rd1, %rd3;
	mov.u32 	%r3, %ctaid.x;
	shl.b32 	%r4, %r2, 12;
	shl.b32 	%r556, %r3, 12;
	sub.s32 	%r6, %r1, %r556;
	setp.gt.u32 	%p1, %r6, 4095;
	@%p1 bra 	$L__BB4_26;
	mov.u32 	%r7, %tid.x;
	setp.ge.u32 	%p23, %r7, %r6;
	mov.b32 	%r550, 0;
	mov.u32 	%r539, %r7;
	@%p23 bra 	$L__BB4_3;
	add.s32 	%r330, %r556, %r7;
	mul.wide.u32 	%rd66, %r330, 4;
	add.s64 	%rd67, %rd1, %rd66;
	ld.global.u32 	%r550, [%rd67];
	add.s32 	%r539, %r7, 256;
$L__BB4_3:
	setp.ge.u32 	%p24, %r539, %r6;
	@%p24 bra 	$L__BB4_17;
	not.b32 	%r332, %r539;
	add.s32 	%r333, %r1, %r332;
	sub.s32 	%r334, %r333, %r556;
	shr.u32 	%r335, %r334, 8;
	add.s32 	%r12, %r335, 1;
	and.b32  	%r13, %r12, 15;
	setp.lt.u32 	%p25, %r334, 3840;
	@%p25 bra 	$L__BB4_8;
	or.b32  	%r536, %r539, 2048;
	add.s32 	%r535, %r539, %r556;
	and.b32  	%r336, %r12, 33554416;
	neg.s32 	%r534, %r336;
$L__BB4_6:
	.pragma "nounroll";
	mul.wide.u32 	%rd68, %r535, 4;
	add.s64 	%rd69, %rd1, %rd68;
	ld.global.u32 	%r337, [%rd69];
	add.s32 	%r338, %r337, %r550;
	add.s32 	%r339, %r535, 256;
	mul.wide.u32 	%rd70, %r339, 4;
	add.s64 	%rd71, %rd1, %rd70;
	ld.global.u32 	%r340, [%rd71];
	add.s32 	%r341, %r340, %r338;
	add.s32 	%r342, %r535, 512;
	mul.wide.u32 	%rd72, %r342, 4;
	add.s64 	%rd73, %rd1, %rd72;
	ld.global.u32 	%r343, [%rd73];
	add.s32 	%r344, %r343, %r341;
	add.s32 	%r345, %r535, 768;
	mul.wide.u32 	%rd74, %r345, 4;
	add.s64 	%rd75, %rd1, %rd74;
	ld.global.u32 	%r346, [%rd75];
	add.s32 	%r347, %r346, %r344;
	add.s32 	%r348, %r535, 1024;
	mul.wide.u32 	%rd76, %r348, 4;
	add.s64 	%rd77, %rd1, %rd76;
	ld.global.u32 	%r349, [%rd77];
	add.s32 	%r350, %r349, %r347;
	add.s32 	%r351, %r535, 1280;
	mul.wide.u32 	%rd78, %r351, 4;
	add.s64 	%rd79, %rd1, %rd78;
	ld.global.u32 	%r352, [%rd79];
	add.s32 	%r353, %r352, %r350;
	add.s32 	%r354, %r535, 1536;
	mul.wide.u32 	%rd80, %r354, 4;
	add.s64 	%rd81, %rd1, %rd80;
	ld.global.u32 	%r355, [%rd81];
	add.s32 	%r356, %r355, %r353;
	add.s32 	%r357, %r535, 1792;
	mul.wide.u32 	%rd82, %r357, 4;
	add.s64 	%rd83, %rd1, %rd82;
	ld.global.u32 	%r358, [%rd83];
	add.s32 	%r359, %r358, %r356;
	add.s32 	%r360, %r535, 2048;
	mul.wide.u32 	%rd84, %r360, 4;
	add.s64 	%rd85, %rd1, %rd84;
	ld.global.u32 	%r361, [%rd85];
	add.s32 	%r362, %r361, %r359;
	add.s32 	%r363, %r535, 2304;
	mul.wide.u32 	%rd86, %r363, 4;
	add.s64 	%rd87, %rd1, %rd86;
	ld.global.u32 	%r364, [%rd87];
	add.s32 	%r365, %r364, %r362;
	add.s32 	%r366, %r535, 2560;
	mul.wide.u32 	%rd88, %r366, 4;
	add.s64 	%rd89, %rd1, %rd88;
	ld.global.u32 	%r367, [%rd89];
	add.s32 	%r368, %r367, %r365;
	add.s32 	%r369, %r535, 2816;
	mul.wide.u32 	%rd90, %r369, 4;
	add.s64 	%rd91, %rd1, %rd90;
	ld.global.u32 	%r370, [%rd91];
	add.s32 	%r371, %r370, %r368;
	add.s32 	%r372, %r535, 3072;
	mul.wide.u32 	%rd92, %r372, 4;
	add.s64 	%rd93, %rd1, %rd92;
	ld.global.u32 	%r373, [%rd93];
	add.s32 	%r374, %r373, %r371;
	add.s32 	%r375, %r535, 3328;
	mul.wide.u32 	%rd94, %r375, 4;
	add.s64 	%rd95, %rd1, %rd94;
	ld.global.u32 	%r376, [%rd95];
	add.s32 	%r377, %r376, %r374;
	add.s32 	%r378, %r535, 3584;
	mul.wide.u32 	%rd96, %r378, 4;
	add.s64 	%rd97, %rd1, %rd96;
	ld.global.u32 	%r379, [%rd97];
	add.s32 	%r380, %r379, %r377;
	add.s32 	%r381, %r535, 3840;
	mul.wide.u32 	%rd98, %r381, 4;
	add.s64 	%rd99, %rd1, %rd98;
	ld.global.u32 	%r382, [%rd99];
	add.s32 	%r550, %r382, %r380;
	add.s32 	%r536, %r536, 4096;
	add.s32 	%r535, %r535, 4096;
	add.s32 	%r534, %r534, 16;
	setp.ne.s32 	%p26, %r534, 0;
	@%p26 bra 	$L__BB4_6;
	add.s32 	%r539, %r536, -2048;
$L__BB4_8:
	setp.eq.s32 	%p27, %r13, 0;
	@%p27 bra 	$L__BB4_17;
	and.b32  	%r29, %r12, 7;
	setp.lt.u32 	%p28, %r13, 8;
	@%p28 bra 	$L__BB4_11;
	add.s32 	%r384, %r556, %r539;
	mul.wide.u32 	%rd100, %r384, 4;
	add.s64 	%rd101, %rd1, %rd100;
	ld.global.u32 	%r385, [%rd101];
	add.s32 	%r386, %r385, %r550;
	add.s32 	%r387, %r384, 256;
	mul.wide.u32 	%rd102, %r387, 4;
	add.s64 	%rd103, %rd1, %rd102;
	ld.global.u32 	%r388, [%rd103];
	add.s32 	%r389, %r388, %r386;
	add.s32 	%r390, %r384, 512;
	mul.wide.u32 	%rd104, %r390, 4;
	add.s64 	%rd105, %rd1, %rd104;
	ld.global.u32 	%r391, [%rd105];
	add.s32 	%r392, %r391, %r389;
	add.s32 	%r393, %r384, 768;
	mul.wide.u32 	%rd106, %r393, 4;
	add.s64 	%rd107, %rd1, %rd106;
	ld.global.u32 	%r394, [%rd107];
	add.s32 	%r395, %r394, %r392;
	add.s32 	%r396, %r384, 1024;
	mul.wide.u32 	%rd108, %r396, 4;
	add.s64 	%rd109, %rd1, %rd108;
	ld.global.u32 	%r397, [%rd109];
	add.s32 	%r398, %r397, %r395;
	add.s32 	%r399, %r384, 1280;
	mul.wide.u32 	%rd110, %r399, 4;
	add.s64 	%rd111, %rd1, %rd110;
	ld.global.u32 	%r400, [%rd111];
	add.s32 	%r401, %r400, %r398;
	add.s32 	%r402, %r384, 1536;
	mul.wide.u32 	%rd112, %r402, 4;
	add.s64 	%rd113, %rd1, %rd112;
	ld.global.u32 	%r403, [%rd113];
	add.s32 	%r404, %r403, %r401;
	add.s32 	%r405, %r384, 1792;
	mul.wide.u32 	%rd114, %r405, 4;
	add.s64 	%rd115, %rd1, %rd114;
	ld.global.u32 	%r406, [%rd115];
	add.s32 	%r550, %r406, %r404;
	add.s32 	%r539, %r539, 2048;
$L__BB4_11:
	setp.eq.s32 	%p29, %r29, 0;
	@%p29 bra 	$L__BB4_17;
	and.b32  	%r35, %r12, 3;
	setp.lt.u32 	%p30, %r29, 4;
	@%p30 bra 	$L__BB4_14;
	add.s32 	%r408, %r556, %r539;
	mul.wide.u32 	%rd116, %r408, 4;
	add.s64 	%rd117, %rd1, %rd116;
	ld.global.u32 	%r409, [%rd117];
	add.s32 	%r410, %r409, %r550;
	add.s32 	%r411, %r408, 256;
	mul.wide.u32 	%rd118, %r411, 4;
	add.s64 	%rd119, %rd1, %rd118;
	ld.global.u32 	%r412, [%rd119];
	add.s32 	%r413, %r412, %r410;
	add.s32 	%r414, %r408, 512;
	mul.wide.u32 	%rd120, %r414, 4;
	add.s64 	%rd121, %rd1, %rd120;
	ld.global.u32 	%r415, [%rd121];
	add.s32 	%r416, %r415, %r413;
	add.s32 	%r417, %r408, 768;
	mul.wide.u32 	%rd122, %r417, 4;
	add.s64 	%rd123, %rd1, %rd122;
	ld.global.u32 	%r418, [%rd123];
	add.s32 	%r550, %r418, %r416;
	add.s32 	%r539, %r539, 1024;
$L__BB4_14:
	setp.eq.s32 	%p31, %r35, 0;
	@%p31 bra 	$L__BB4_17;
	add.s32 	%r548, %r539, %r556;
	neg.s32 	%r547, %r35;
$L__BB4_16:
	.pragma "nounroll";
	mul.wide.u32 	%rd124, %r548, 4;
	add.s64 	%rd125, %rd1, %rd124;
	ld.global.u32 	%r419, [%rd125];
	add.s32 	%r550, %r419, %r550;
	add.s32 	%r548, %r548, 256;
	add.s32 	%r547, %r547, 1;
	setp.ne.s32 	%p32, %r547, 0;
	@%p32 bra 	$L__BB4_16;
$L__BB4_17:
	setp.lt.u32 	%p33, %r6, 256;
	@%p33 bra 	$L__BB4_22;
	// begin inline asm
	mov.u32 %r483, %laneid;
	// end inline asm
	mov.b32 	%r486, 1;
	mov.b32 	%r507, 31;
	mov.b32 	%r508, -1;
	// begin inline asm
	shfl.sync.down.b32 %r484, %r550, %r486, %r507, %r508;
	// end inline asm
	setp.gt.s32 	%p49, %r483, 30;
	selp.b32 	%r509, 0, %r484, %p49;
	add.s32 	%r490, %r509, %r550;
	mov.b32 	%r491, 2;
	// begin inline asm
	shfl.sync.down.b32 %r489, %r490, %r491, %r507, %r508;
	// end inline asm
	setp.gt.s32 	%p50, %r483, 29;
	selp.b32 	%r510, 0, %r489, %p50;
	add.s32 	%r495, %r490, %r510;
	mov.b32 	%r496, 4;
	// begin inline asm
	shfl.sync.down.b32 %r494, %r495, %r496, %r507, %r508;
	// end inline asm
	setp.gt.s32 	%p51, %r483, 27;
	selp.b32 	%r511, 0, %r494, %p51;
	add.s32 	%r500, %r495, %r511;
	mov.b32 	%r501, 8;
	// begin inline asm
	shfl.sync.down.b32 %r499, %r500, %r501, %r507, %r508;
	// end inline asm
	setp.gt.s32 	%p52, %r483, 23;
	selp.b32 	%r512, 0, %r499, %p52;
	add.s32 	%r505, %r500, %r512;
	mov.b32 	%r506, 16;
	// begin inline asm
	shfl.sync.down.b32 %r504, %r505, %r506, %r507, %r508;
	// end inline asm
	setp.gt.s32 	%p53, %r483, 15;
	selp.b32 	%r513, 0, %r504, %p53;
	add.s32 	%r574, %r505, %r513;
	setp.ne.s32 	%p54, %r483, 0;
	@%p54 bra 	$L__BB4_20;
	shr.u32 	%r514, %r7, 3;
	and.b32  	%r515, %r514, 124;
	mov.u32 	%r516, _ZZN3cub18CUB_300001_SM_10006detail6reduce18DeviceReduceKernelINS2_10policy_hubIijN4cuda3std3__44plusIiEEE10Policy1000EN6thrust24THRUST_300001_SM_1000_NS6detail15normal_iteratorINSD_10device_ptrIiEEEEjS9_iNS7_10__identityEEEvT0_PT3_T1_NS0_13GridEvenShareISN_EET2_T4_E12temp_storage;
	add.s32 	%r517, %r516, %r515;
	st.shared.u32 	[%r517+8], %r574;
$L__BB4_20:
	bar.sync 	0;
	setp.ne.s32 	%p55, %r7, 0;
	@%p55 bra 	$L__BB4_48;
	ld.shared.u32 	%r518, [_ZZN3cub18CUB_300001_SM_10006detail6reduce18DeviceReduceKernelINS2_10policy_hubIijN4cuda3std3__44plusIiEEE10Policy1000EN6thrust24THRUST_300001_SM_1000_NS6detail15normal_iteratorINSD_10device_ptrIiEEEEjS9_iNS7_10__identityEEEvT0_PT3_T1_NS0_13GridEvenShareISN_EET2_T4_E12temp_storage+12];
	add.s32 	%r519, %r518, %r574;
	ld.shared.u32 	%r520, [_ZZN3cub18CUB_300001_SM_10006detail6reduce18DeviceReduceKernelINS2_10policy_hubIijN4cuda3std3__44plusIiEEE10Policy1000EN6thrust24THRUST_300001_SM_1000_NS6detail15normal_iteratorINSD_10device_ptrIiEEEEjS9_iNS7_10__identityEEEvT0_PT3_T1_NS0_13GridEvenShareISN_EET2_T4_E12temp_storage+16];
	add.s32 	%r521, %r519, %r520;
	ld.shared.u32 	%r522, [_ZZN3cub18CUB_300001_SM_10006detail6reduce18DeviceReduceKernelINS2_10policy_hubIijN4cuda3std3__44plusIiEEE10Policy1000EN6thrust24THRUST_300001_SM_1000_NS6detail15normal_iteratorINSD_10device_ptrIiEEEEjS9_iNS7_10__identityEEEvT0_PT3_T1_NS0_13GridEvenShareISN_EET2_T4_E12temp_storage+20];
	add.s32 	%r523, %r521, %r522;
	ld.shared.u32 	%r524, [_ZZN3cub18CUB_300001_SM_10006detail6reduce18DeviceReduceKernelINS2_10policy_hubIijN4cuda3std3__44plusIiEEE10Policy1000EN6thrust24THRUST_300001_SM_1000_NS6detail15normal_iteratorINSD_10device_ptrIiEEEEjS9_iNS7_10__identityEEEvT0_PT3_T1_NS0_13GridEvenShareISN_EET2_T4_E12temp_storage+24];
	add.s32 	%r525, %r523, %r524;
	ld.shared.u32 	%r526, [_ZZN3cub18CUB_300001_SM_10006detail6reduce18DeviceReduceKernelINS2_10policy_hubIijN4cuda3std3__44plusIiEEE10Policy1000EN6thrust24THRUST_300001_SM_1000_NS6detail15normal_iteratorINSD_10device_ptrIiEEEEjS9_iNS7_10__identityEEEvT0_PT3_T1_NS0_13GridEvenShareISN_EET2_T4_E12temp_storage+28];
	add.s32 	%r527, %r525, %r526;
	ld.shared.u32 	%r528, [_ZZN3cub18CUB_300001_SM_10006detail6reduce18DeviceReduceKernelINS2_10policy_hubIijN4cuda3std3__44plusIiEEE10Policy1000EN6thrust24THRUST_300001_SM_1000_NS6detail15normal_iteratorINSD_10device_ptrIiEEEEjS9_iNS7_10__identityEEEvT0_PT3_T1_NS0_13GridEvenShareISN_EET2_T4_E12temp_storage+32];
	add.s32 	%r529, %r527, %r528;
	ld.shared.u32 	%r530, [_ZZN3cub18CUB_300001_SM_10006detail6reduce18DeviceReduceKernelINS2_10policy_hubIijN4cuda3std3__44plusIiEEE10Policy1000EN6thrust24THRUST_300001_SM_1000_NS6detail15normal_iteratorINSD_10device_ptrIiEEEEjS9_iNS7_10__identityEEEvT0_PT3_T1_NS0_13GridEvenShareISN_EET2_T4_E12temp_storage+36];
	add.s32 	%r574, %r529, %r530;
	bra.uni 	$L__BB4_48;
$L__BB4_22:
	// begin inline asm
	mov.u32 %r420, %laneid;
	// end inline asm
	and.b32  	%r446, %r7, 992;
	add.s32 	%r447, %r446, 32;
	setp.gt.u32 	%p34, %r447, %r6;
	not.b32 	%r448, %r446;
	add.s32 	%r449, %r6, %r448;
	selp.b32 	%r444, %r449, 31, %p34;
	mov.b32 	%r423, 1;
	mov.b32 	%r445, -1;
	// begin inline asm
	shfl.sync.down.b32 %r421, %r550, %r423, %r444, %r445;
	// end inline asm
	setp.lt.s32 	%p35, %r420, %r444;
	selp.b32 	%r450, %r421, 0, %p35;
	add.s32 	%r427, %r450, %r550;
	mov.b32 	%r428, 2;
	// begin inline asm
	shfl.sync.down.b32 %r426, %r427, %r428, %r444, %r445;
	// end inline asm
	add.s32 	%r451, %r420, 2;
	setp.gt.s32 	%p36, %r451, %r444;
	selp.b32 	%r452, 0, %r426, %p36;
	add.s32 	%r432, %r427, %r452;
	mov.b32 	%r433, 4;
	// begin inline asm
	shfl.sync.down.b32 %r431, %r432, %r433, %r444, %r445;
	// end inline asm
	add.s32 	%r453, %r420, 4;
	setp.gt.s32 	%p37, %r453, %r444;
	selp.b32 	%r454, 0, %r431, %p37;
	add.s32 	%r437, %r432, %r454;
	mov.b32 	%r438, 8;
	// begin inline asm
	shfl.sync.down.b32 %r436, %r437, %r438, %r444, %r445;
	// end inline asm
	add.s32 	%r455, %r420, 8;
	setp.gt.s32 	%p38, %r455, %r444;
	selp.b32 	%r456, 0, %r436, %p38;
	add.s32 	%r442, %r437, %r456;
	mov.b32 	%r443, 16;
	// begin inline asm
	shfl.sync.down.b32 %r441, %r442, %r443, %r444, %r445;
	// end inline asm
	add.s32 	%r457, %r420, 16;
	setp.gt.s32 	%p39, %r457, %r444;
	selp.b32 	%r458, 0, %r441, %p39;
	add.s32 	%r574, %r442, %r458;
	setp.ne.s32 	%p40, %r420, 0;
	@%p40 bra 	$L__BB4_24;
	shr.u32 	%r459, %r7, 3;
	and.b32  	%r460, %r459, 124;
	mov.u32 	%r461, _ZZN3cub18CUB_300001_SM_10006detail6reduce18DeviceReduceKernelINS2_10policy_hubIijN4cuda3std3__44plusIiEEE10Policy1000EN6thrust24THRUST_300001_SM_1000_NS6detail15normal_iteratorINSD_10device_ptrIiEEEEjS9_iNS7_10__identityEEEvT0_PT3_T1_NS0_13GridEvenShareISN_EET2_T4_E12temp_storage;
	add.s32 	%r462, %r461, %r460;
	st.shared.u32 	[%r462+8], %r574;
$L__BB4_24:
	bar.sync 	0;
	setp.ne.s32 	%p41, %r7, 0;
	@%p41 bra 	$L__BB4_48;
	setp.gt.u32 	%p42, %r6, 32;
	ld.shared.u32 	%r463, [_ZZN3cub18CUB_300001_SM_10006detail6reduce18DeviceReduceKernelINS2_10policy_hubIijN4cuda3std3__44plusIiEEE10Policy1000EN6thrust24THRUST_300001_SM_1000_NS6detail15normal_iteratorINSD_10device_ptrIiEEEEjS9_iNS7_10__identityEEEvT0_PT3_T1_NS0_13GridEvenShareISN_EET2_T4_E12temp_storage+12];
	selp.b32 	%r464, %r463, 0, %p42;
	add.s32 	%r465, %r464, %r574;
	setp.gt.u32 	%p43, %r6, 64;
	ld.shared.u32 	%r466, [_ZZN3cub18CUB_300001_SM_10006detail6reduce18DeviceReduceKernelINS2_10policy_hubIijN4cuda3std3__44plusIiEEE10Policy1000EN6thrust24THRUST_300001_SM_1000_NS6detail15normal_iteratorINSD_10device_ptrIiEEEEjS9_iNS7_10__identityEEEvT0_PT3_T1_NS0_13GridEvenShareISN_EET2_T4_E12temp_storage+16];
	selp.b32 	%r467, %r466, 0, %p43;
	add.s32 	%r468, %r465, %r467;
	setp.gt.u32 	%p44, %r6, 96;
	ld.shared.u32 	%r469, [_ZZN3cub18CUB_300001_SM_10006detail6reduce18DeviceReduceKernelINS2_10policy_hubIijN4cuda3std3__44plusIiEEE10Policy1000EN6thrust24THRUST_300001_SM_1000_NS6detail15normal_iteratorINSD_10device_ptrIiEEEEjS9_iNS7_10__identityEEEvT0_PT3_T1_NS0_13GridEvenShareISN_EET2_T4_E12temp_storage+20];
	selp.b32 	%r470, %r469, 0, %p44;
	add.s32 	%r471, %r468, %r470;
	setp.gt.u32 	%p45, %r6, 128;
	ld.shared.u32 	%r472, [_ZZN3cub18CUB_300001_SM_10006detail6reduce18DeviceReduceKernelINS2_10policy_hubIijN4cuda3std3__44plusIiEEE10Policy1000EN6thrust24THRUST_300001_SM_1000_NS6detail15normal_iteratorINSD_10device_ptrIiEEEEjS9_iNS7_10__identityEEEvT0_PT3_T1_NS0_13GridEvenShareISN_EET2_T4_E12temp_storage+24];
	selp.b32 	%r473, %r472, 0, %p45;
	add.s32 	%r474, %r471, %r473;
	setp.gt.u32 	%p46, %r6, 160;
	ld.shared.u32 	%r475, [_ZZN3cub18CUB_300001_SM_10006detail6reduce18DeviceReduceKernelINS2_10policy_hubIijN4cuda3std3__44plusIiEEE10Policy1000EN6thrust24THRUST_300001_SM_1000_NS6detail15normal_iteratorINSD_10device_ptrIiEEEEjS9_iNS7_10__identityEEEvT0_PT3_T1_NS0_13GridEvenShareISN_EET2_T4_E12temp_storage+28];
	selp.b32 	%r476, %r475, 0, %p46;
	add.s32 	%r477, %r474, %r476;
	setp.gt.u32 	%p47, %r6, 192;
	ld.shared.u32 	%r478, [_ZZN3cub18CUB_300001_SM_10006detail6reduce18DeviceReduceKernelINS2_10policy_hubIijN4cuda3std3__44plusIiEEE10Policy1000EN6thrust24THRUST_300001_SM_1000_NS6detail15normal_iteratorINSD_10device_ptrIiEEEEjS9_iNS7_10__identityEEEvT0_PT3_T1_NS0_13GridEvenShareISN_EET2_T4_E12temp_storage+32];
	selp.b32 	%r479, %r478, 0, %p47;
	add.s32 	%r480, %r477, %r479;
	setp.gt.u32 	%p48, %r6, 224;
	ld.shared.u32 	%r481, [_ZZN3cub18CUB_300001_SM_10006detail6reduce18DeviceReduceKernelINS2_10policy_hubIijN4cuda3std3__44plusIiEEE10Policy1000EN6thrust24THRUST_300001_SM_1000_NS6detail15normal_iteratorINSD_10device_ptrIiEEEEjS9_iNS7_10__identityEEEvT0_PT3_T1_NS0_13GridEvenShareISN_EET2_T4_E12temp_storage+36];
	selp.b32 	%r482, %r481, 0, %p48;
	add.s32 	%r574, %r480, %r482;
	bra.uni 	$L__BB4_48;
$L__BB4_26:
	mov.u32 	%r54, %tid.x;
	add.s32 	%r110, %r54, %r556;
	mul.wide.u32 	%rd4, %r110, 4;
	add.s64 	%rd5, %rd1, %rd4;
	ld.global.u32 	%r111, [%rd5];
	ld.global.u32 	%r112, [%rd5+1024];
	ld.global.u32 	%r113, [%rd5+2048];
	ld.global.u32 	%r114, [%rd5+3072];
	ld.global.u32 	%r115, [%rd5+4096];
	ld.global.u32 	%r116, [%rd5+5120];
	ld.global.u32 	%r117, [%rd5+6144];
	ld.global.u32 	%r118, [%rd5+7168];
	ld.global.u32 	%r119, [%rd5+8192];
	ld.global.u32 	%r120, [%rd5+9216];
	ld.global.u32 	%r121, [%rd5+10240];
	ld.global.u32 	%r122, [%rd5+11264];
	ld.global.u32 	%r123, [%rd5+12288];
	ld.global.u32 	%r124, [%rd5+13312];
	ld.global.u32 	%r125, [%rd5+14336];
	ld.global.u32 	%r126, [%rd5+15360];
	add.s32 	%r127, %r112, %r111;
	add.s32 	%r128, %r113, %r127;
	add.s32 	%r129, %r114, %r128;
	add.s32 	%r130, %r115, %r129;
	add.s32 	%r131, %r116, %r130;
	add.s32 	%r132, %r117, %r131;
	add.s32 	%r133, %r118, %r132;
	add.s32 	%r134, %r119, %r133;
	add.s32 	%r135, %r120, %r134;
	add.s32 	%r136, %r121, %r135;
	add.s32 	%r137, %r122, %r136;
	add.s32 	%r138, %r123, %r137;
	add.s32 	%r139, %r124, %r138;
	add.s32 	%r140, %r125, %r139;
	add.s32 	%r573, %r126, %r140;
	setp.lt.u32 	%p2, %r6, %r4;
	@%p2 bra 	$L__BB4_44;
	add.s32 	%r56, %r4, %r556;
	not.b32 	%r142, %r54;
	add.s32 	%r143, %r142, %r1;
	sub.s32 	%r144, %r143, %r4;
	sub.s32 	%r552, %r144, %r556;
	add.s32 	%r145, %r56, %r54;
	add.s32 	%r551, %r145, 2048;
	mov.b32 	%r554, 0;
	mov.u32 	%r553, %r56;
$L__BB4_28:
	add.s32 	%r556, %r556, %r4;
	add.s32 	%r147, %r1, -4096;
	setp.gt.u32 	%p3, %r556, %r147;
	@%p3 bra 	$L__BB4_30;
	add.s32 	%r148, %r54, %r556;
	mul.wide.u32 	%rd6, %r148, 4;
	add.s64 	%rd7, %rd1, %rd6;
	ld.global.u32 	%r149, [%rd7];
	ld.global.u32 	%r150, [%rd7+1024];
	ld.global.u32 	%r151, [%rd7+2048];
	ld.global.u32 	%r152, [%rd7+3072];
	ld.global.u32 	%r153, [%rd7+4096];
	ld.global.u32 	%r154, [%rd7+5120];
	ld.global.u32 	%r155, [%rd7+6144];
	ld.global.u32 	%r156, [%rd7+7168];
	ld.global.u32 	%r157, [%rd7+8192];
	ld.global.u32 	%r158, [%rd7+9216];
	ld.global.u32 	%r159, [%rd7+10240];
	ld.global.u32 	%r160, [%rd7+11264];
	ld.global.u32 	%r161, [%rd7+12288];
	ld.global.u32 	%r162, [%rd7+13312];
	ld.global.u32 	%r163, [%rd7+14336];
	ld.global.u32 	%r164, [%rd7+15360];
	add.s32 	%r165, %r149, %r573;
	add.s32 	%r166, %r150, %r165;
	add.s32 	%r167, %r151, %r166;
	add.s32 	%r168, %r152, %r167;
	add.s32 	%r169, %r153, %r168;
	add.s32 	%r170, %r154, %r169;
	add.s32 	%r171, %r155, %r170;
	add.s32 	%r172, %r156, %r171;
	add.s32 	%r173, %r157, %r172;
	add.s32 	%r174, %r158, %r173;
	add.s32 	%r175, %r159, %r174;
	add.s32 	%r176, %r160, %r175;
	add.s32 	%r177, %r161, %r176;
	add.s32 	%r178, %r162, %r177;
	add.s32 	%r179, %r163, %r178;
	add.s32 	%r573, %r164, %r179;
	sub.s32 	%r180, %r1, %r556;
	setp.lt.u32 	%p4, %r180, %r4;
	add.s32 	%r554, %r554, 1;
	add.s32 	%r553, %r553, %r4;
	sub.s32 	%r552, %r552, %r4;
	add.s32 	%r551, %r551, %r4;
	@%p4 bra 	$L__BB4_44;
	bra.uni 	$L__BB4_28;
$L__BB4_30:
	setp.le.u32 	%p5, %r1, %r556;
	sub.s32 	%r182, %r1, %r556;
	setp.ge.s32 	%p6, %r54, %r182;
	or.pred  	%p7, %p5, %p6;
	@%p7 bra 	$L__BB4_44;
	not.b32 	%r185, %r54;
	add.s32 	%r186, %r1, %r185;
	sub.s32 	%r187, %r186, %r56;
	mul.lo.s32 	%r188, %r2, %r554;
	shl.b32 	%r189, %r188, 12;
	sub.s32 	%r190, %r187, %r189;
	shr.u32 	%r191, %r190, 8;
	add.s32 	%r71, %r191, 1;
	and.b32  	%r72, %r71, 15;
	setp.lt.u32 	%p8, %r190, 3840;
	mov.u32 	%r565, %r54;
	@%p8 bra 	$L__BB4_35;
	or.b32  	%r559, %r54, 2048;
	shr.u32 	%r192, %r552, 8;
	add.s32 	%r193, %r192, 1;
	and.b32  	%r194, %r193, 33554416;
	neg.s32 	%r557, %r194;
$L__BB4_33:
	.pragma "nounroll";
	add.s32 	%r195, %r551, -2048;
	mul.wide.u32 	%rd8, %r195, 4;
	add.s64 	%rd9, %rd1, %rd8;
	ld.global.u32 	%r196, [%rd9];
	add.s32 	%r197, %r196, %r573;
	add.s32 	%r198, %r551, -1792;
	mul.wide.u32 	%rd10, %r198, 4;
	add.s64 	%rd11, %rd1, %rd10;
	ld.global.u32 	%r199, [%rd11];
	add.s32 	%r200, %r199, %r197;
	add.s32 	%r201, %r551, -1536;
	mul.wide.u32 	%rd12, %r201, 4;
	add.s64 	%rd13, %rd1, %rd12;
	ld.global.u32 	%r202, [%rd13];
	add.s32 	%r203, %r202, %r200;
	add.s32 	%r204, %r551, -1280;
	mul.wide.u32 	%rd14, %r204, 4;
	add.s64 	%rd15, %rd1, %rd14;
	ld.global.u32 	%r205, [%rd15];
	add.s32 	%r206, %r205, %r203;
	add.s32 	%r207, %r551, -1024;
	mul.wide.u32 	%rd16, %r207, 4;
	add.s64 	%rd17, %rd1, %rd16;
	ld.global.u32 	%r208, [%rd17];
	add.s32 	%r209, %r208, %r206;
	add.s32 	%r210, %r551, -768;
	mul.wide.u32 	%rd18, %r210, 4;
	add.s64 	%rd19, %rd1, %rd18;
	ld.global.u32 	%r211, [%rd19];
	add.s32 	%r212, %r211, %r209;
	add.s32 	%r213, %r551, -512;
	mul.wide.u32 	%rd20, %r213, 4;
	add.s64 	%rd21, %rd1, %rd20;
	ld.global.u32 	%r214, [%rd21];
	add.s32 	%r215, %r214, %r212;
	add.s32 	%r216, %r551, 1792;
	add.s32 	%r217, %r551, -256;
	mul.wide.u32 	%rd22, %r217, 4;
	add.s64 	%rd23, %rd1, %rd22;
	ld.global.u32 	%r218, [%rd23];
	add.s32 	%r219, %r218, %r215;
	mul.wide.u32 	%rd24, %r551, 4;
	add.s64 	%rd25, %rd1, %rd24;
	ld.global.u32 	%r220, [%rd25];
	add.s32 	%r221, %r220, %r219;
	add.s32 	%r222, %r551, 256;
	mul.wide.u32 	%rd26, %r222, 4;
	add.s64 	%rd27, %rd1, %rd26;
	ld.global.u32 	%r223, [%rd27];
	add.s32 	%r224, %r223, %r221;
	add.s32 	%r225, %r551, 512;
	mul.wide.u32 	%rd28, %r225, 4;
	add.s64 	%rd29, %rd1, %rd28;
	ld.global.u32 	%r226, [%rd29];
	add.s32 	%r227, %r226, %r224;
	add.s32 	%r228, %r551, 768;
	mul.wide.u32 	%rd30, %r228, 4;
	add.s64 	%rd31, %rd1, %rd30;
	ld.global.u32 	%r229, [%rd31];
	add.s32 	%r230, %r229, %r227;
	add.s32 	%r231, %r551, 1024;
	mul.wide.u32 	%rd32, %r231, 4;
	add.s64 	%rd33, %rd1, %rd32;
	ld.global.u32 	%r232, [%rd33];
	add.s32 	%r233, %r232, %r230;
	add.s32 	%r234, %r551, 1280;
	mul.wide.u32 	%rd34, %r234, 4;
	add.s64 	%rd35, %rd1, %rd34;
	ld.global.u32 	%r235, [%rd35];
	add.s32 	%r236, %r235, %r233;
	add.s32 	%r237, %r551, 1536;
	mul.wide.u32 	%rd36, %r237, 4;
	add.s64 	%rd37, %rd1, %rd36;
	ld.global.u32 	%r238, [%rd37];
	add.s32 	%r239, %r238, %r236;
	mul.wide.u32 	%rd38, %r216, 4;
	add.s64 	%rd39, %rd1, %rd38;
	ld.global.u32 	%r240, [%rd39];
	add.s32 	%r573, %r240, %r239;
	add.s32 	%r559, %r559, 4096;
	add.s32 	%r551, %r551, 4096;
	add.s32 	%r557, %r557, 16;
	setp.ne.s32 	%p9, %r557, 0;
	@%p9 bra 	$L__BB4_33;
	add.s32 	%r565, %r559, -2048;
$L__BB4_35:
	setp.eq.s32 	%p10, %r72, 0;
	@%p10 bra 	$L__BB4_44;
	and.b32  	%r87, %r71, 7;
	setp.lt.u32 	%p11, %r72, 8;
	@%p11 bra 	$L__BB4_38;
	add.s32 	%r242, %r565, %r556;
	mul.wide.u32 	%rd40, %r242, 4;
	add.s64 	%rd41, %rd1, %rd40;
	ld.global.u32 	%r243, [%rd41];
	add.s32 	%r244, %r243, %r573;
	add.s32 	%r245, %r242, 256;
	mul.wide.u32 	%rd42, %r245, 4;
	add.s64 	%rd43, %rd1, %rd42;
	ld.global.u32 	%r246, [%rd43];
	add.s32 	%r247, %r246, %r244;
	add.s32 	%r248, %r242, 512;
	mul.wide.u32 	%rd44, %r248, 4;
	add.s64 	%rd45, %rd1, %rd44;
	ld.global.u32 	%r249, [%rd45];
	add.s32 	%r250, %r249, %r247;
	add.s32 	%r251, %r242, 768;
	mul.wide.u32 	%rd46, %r251, 4;
	add.s64 	%rd47, %rd1, %rd46;
	ld.global.u32 	%r252, [%rd47];
	add.s32 	%r253, %r252, %r250;
	add.s32 	%r254, %r242, 1024;
	mul.wide.u32 	%rd48, %r254, 4;
	add.s64 	%rd49, %rd1, %rd48;
	ld.global.u32 	%r255, [%rd49];
	add.s32 	%r256, %r255, %r253;
	add.s32 	%r257, %r242, 1280;
	mul.wide.u32 	%rd50, %r257, 4;
	add.s64 	%rd51, %rd1, %rd50;
	ld.global.u32 	%r258, [%rd51];
	add.s32 	%r259, %r258, %r256;
	add.s32 	%r260, %r242, 1536;
	mul.wide.u32 	%rd52, %r260, 4;
	add.s64 	%rd53, %rd1, %rd52;
	ld.global.u32 	%r261, [%rd53];
	add.s32 	%r262, %r261, %r259;
	add.s32 	%r263, %r242, 1792;
	mul.wide.u32 	%rd54, %r263, 4;
	add.s64 	%rd55, %rd1, %rd54;
	ld.global.u32 	%r264, [%rd55];
	add.s32 	%r573, %r264, %r262;
	add.s32 	%r565, %r565, 2048;
$L__BB4_38:
	setp.eq.s32 	%p12, %r87, 0;
	@%p12 bra 	$L__BB4_44;
	setp.lt.u32 	%p13, %r87, 4;
	@%p13 bra 	$L__BB4_41;
	add.s32 	%r266, %r565, %r556;
	mul.wide.u32 	%rd56, %r266, 4;
	add.s64 	%rd57, %rd1, %rd56;
	ld.global.u32 	%r267, [%rd57];
	add.s32 	%r268, %r267, %r573;
	add.s32 	%r269, %r266, 256;
	mul.wide.u32 	%rd58, %r269, 4;
	add.s64 	%rd59, %rd1, %rd58;
	ld.global.u32 	%r270, [%rd59];
	add.s32 	%r271, %r270, %r268;
	add.s32 	%r272, %r266, 512;
	mul.wide.u32 	%rd60, %r272, 4;
	add.s64 	%rd61, %rd1, %rd60;
	ld.global.u32 	%r273, [%rd61];
	add.s32 	%r274, %r273, %r271;
	add.s32 	%r275, %r266, 768;
	mul.wide.u32 	%rd62, %r275, 4;
	add.s64 	%rd63, %rd1, %rd62;
	ld.global.u32 	%r276, [%rd63];
	add.s32 	%r573, %r276, %r274;
	add.s32 	%r565, %r565, 1024;
$L__BB4_41:
	and.b32  	%r277, %r71, 3;
	setp.eq.s32 	%p14, %r277, 0;
	@%p14 bra 	$L__BB4_44;
	add.s32 	%r571, %r565, %r553;
	cvt.u16.u32 	%rs1, %r552;
	shr.u16 	%rs2, %rs1, 8;
	add.s16 	%rs3, %rs2, 1;
	cvt.u32.u16 	%r278, %rs3;
	and.b32  	%r279, %r278, 3;
	neg.s32 	%r570, %r279;
$L__BB4_43:
	.pragma "nounroll";
	mul.wide.u32 	%rd64, %r571, 4;
	add.s64 	%rd65, %rd1, %rd64;
	ld.global.u32 	%r280, [%rd65];
	add.s32 	%r573, %r280, %r573;
	add.s32 	%r571, %r571, 256;
	add.s32 	%r570, %r570, 1;
	setp.ne.s32 	%p15, %r570, 0;
	@%p15 bra 	$L__BB4_43;
$L__BB4_44:
	// begin inline asm
	mov.u32 %r281, %laneid;
	// end inline asm
	mov.b32 	%r284, 1;
	mov.b32 	%r305, 31;
	mov.b32 	%r306, -1;
	// begin inline asm
	shfl.sync.down.b32 %r282, %r573, %r284, %r305, %r306;
	// end inline asm
	setp.gt.s32 	%p16, %r281, 30;
	selp.b32 	%r307, 0, %r282, %p16;
	add.s32 	%r288, %r307, %r573;
	mov.b32 	%r289, 2;
	// begin inline asm
	shfl.sync.down.b32 %r287, %r288, %r289, %r305, %r306;
	// end inline asm
	setp.gt.s32 	%p17, %r281, 29;
	selp.b32 	%r308, 0, %r287, %p17;
	add.s32 	%r293, %r288, %r308;
	mov.b32 	%r294, 4;
	// begin inline asm
	shfl.sync.down.b32 %r292, %r293, %r294, %r305, %r306;
	// end inline asm
	setp.gt.s32 	%p18, %r281, 27;
	selp.b32 	%r309, 0, %r292, %p18;
	add.s32 	%r298, %r293, %r309;
	mov.b32 	%r299, 8;
	// begin inline asm
	shfl.sync.down.b32 %r297, %r298, %r299, %r305, %r306;
	// end inline asm
	setp.gt.s32 	%p19, %r281, 23;
	selp.b32 	%r310, 0, %r297, %p19;
	add.s32 	%r303, %r298, %r310;
	mov.b32 	%r304, 16;
	// begin inline asm
	shfl.sync.down.b32 %r302, %r303, %r304, %r305, %r306;
	// end inline asm
	setp.gt.s32 	%p20, %r281, 15;
	selp.b32 	%r311, 0, %r302, %p20;
	add.s32 	%r574, %r303, %r311;
	setp.ne.s32 	%p21, %r281, 0;
	@%p21 bra 	$L__BB4_46;
	shr.u32 	%r312, %r54, 3;
	and.b32  	%r313, %r312, 124;
	mov.u32 	%r314, _ZZN3cub18CUB_300001_SM_10006detail6reduce18DeviceReduceKernelINS2_10policy_hubIijN4cuda3std3__44plusIiEEE10Policy1000EN6thrust24THRUST_300001_SM_1000_NS6detail15normal_iteratorINSD_10device_ptrIiEEEEjS9_iNS7_10__identityEEEvT0_PT3_T1_NS0_13GridEvenShareISN_EET2_T4_E12temp_storage;
	add.s32 	%r315, %r314, %r313;
	st.shared.u32 	[%r315+8], %r574;
$L__BB4_46:
	bar.sync 	0;
	setp.ne.s32 	%p22, %r54, 0;
	@%p22 bra 	$L__BB4_48;
	ld.shared.u32 	%r316, [_ZZN3cub18CUB_300001_SM_10006detail6reduce18DeviceReduceKernelINS2_10policy_hubIijN4cuda3std3__44plusIiEEE10Policy1000EN6thrust24THRUST_300001_SM_1000_NS6detail15normal_iteratorINSD_10device_ptrIiEEEEjS9_iNS7_10__identityEEEvT0_PT3_T1_NS0_13GridEvenShareISN_EET2_T4_E12temp_storage+12];
	add.s32 	%r317, %r316, %r574;
	ld.shared.u32 	%r318, [_ZZN3cub18CUB_300001_SM_10006detail6reduce18DeviceReduceKernelINS2_10policy_hubIijN4cuda3std3__44plusIiEEE10Policy1000EN6thrust24THRUST_300001_SM_1000_NS6detail15normal_iteratorINSD_10device_ptrIiEEEEjS9_iNS7_10__identityEEEvT0_PT3_T1_NS0_13GridEvenShareISN_EET2_T4_E12temp_storage+16];
	add.s32 	%r319, %r317, %r318;
	ld.shared.u32 	%r320, [_ZZN3cub18CUB_300001_SM_10006detail6reduce18DeviceReduceKernelINS2_10policy_hubIijN4cuda3std3__44plusIiEEE10Policy1000EN6thrust24THRUST_300001_SM_1000_NS6detail15normal_iteratorINSD_10device_ptrIiEEEEjS9_iNS7_10__identityEEEvT0_PT3_T1_NS0_13GridEvenShareISN_EET2_T4_E12temp_storage+20];
	add.s32 	%r321, %r319, %r320;
	ld.shared.u32 	%r322, [_ZZN3cub18CUB_300001_SM_10006detail6reduce18DeviceReduceKernelINS2_10policy_hubIijN4cuda3std3__44plusIiEEE10Policy1000EN6thrust24THRUST_300001_SM_1000_NS6detail15normal_iteratorINSD_10device_ptrIiEEEEjS9_iNS7_10__identityEEEvT0_PT3_T1_NS0_13GridEvenShareISN_EET2_T4_E12temp_storage+24];
	add.s32 	%r323, %r321, %r322;
	ld.shared.u32 	%r324, [_ZZN3cub18CUB_300001_SM_10006detail6reduce18DeviceReduceKernelINS2_10policy_hubIijN4cuda3std3__44plusIiEEE10Policy1000EN6thrust24THRUST_300001_SM_1000_NS6detail15normal_iteratorINSD_10device_ptrIiEEEEjS9_iNS7_10__identityEEEvT0_PT3_T1_NS0_13GridEvenShareISN_EET2_T4_E12temp_storage+28];
	add.s32 	%r325, %r323, %r324;
	ld.shared.u32 	%r326, [_ZZN3cub18CUB_300001_SM_10006detail6reduce18DeviceReduceKernelINS2_10policy_hubIijN4cuda3std3__44plusIiEEE10Policy1000EN6thrust24THRUST_300001_SM_1000_NS6detail15normal_iteratorINSD_10device_ptrIiEEEEjS9_iNS7_10__identityEEEvT0_PT3_T1_NS0_13GridEvenShareISN_EET2_T4_E12temp_storage+32];
	add.s32 	%r327, %r325, %r326;
	ld.shared.u32 	%r328, [_ZZN3cub18CUB_300001_SM_10006detail6reduce18DeviceReduceKernelINS2_10policy_hubIijN4cuda3std3__44plusIiEEE10Policy1000EN6thrust24THRUST_300001_SM_1000_NS6detail15normal_iteratorINSD_10device_ptrIiEEEEjS9_iNS7_10__identityEEEvT0_PT3_T1_NS0_13GridEvenShareISN_EET2_T4_E12temp_storage+36];
	add.s32 	%r574, %r327, %r328;
$L__BB4_48:
	mov.u32 	%r531, %tid.x;
	setp.ne.s32 	%p56, %r531, 0;
	@%p56 bra 	$L__BB4_50;
	ld.param.u64 	%rd129, [_ZN3cub18CUB_300001_SM_10006detail6reduce18DeviceReduceKernelINS2_10policy_hubIijN4cuda3std3__44plusIiEEE10Policy1000EN6thrust24THRUST_300001_SM_1000_NS6detail15normal_iteratorINSD_10device_ptrIiEEEEjS9_iNS7_10__identityEEEvT0_PT3_T1_NS0_13GridEvenShareISN_EET2_T4__param_1];
	cvta.to.global.u64 	%rd126, %rd129;
	mul.wide.u32 	%rd127, %r3, 4;
	add.s64 	%rd128, %rd126, %rd127;
	st.global.u32 	[%rd128], %r574;
$L__BB4_50:
	ret;

}
	// .globl	_ZN3cub18CUB_300001_SM_10006detail6reduce28DeviceReduceSingleTileKernelINS2_10policy_hubIijN4cuda3std3__44plusIiEEE10Policy1000EPiSC_iS9_iiNS7_10__identityEEEvT0_T1_T2_T3_T4_T6_
.visible .entry _ZN3cub18CUB_300001_SM_10006detail6reduce28DeviceReduceSingleTileKernelINS2_10policy_hubIijN4cuda3std3__44plusIiEEE10Policy1000EPiSC_iS9_iiNS7_10__identityEEEvT0_T1_T2_T3_T4_T6_(
	.param .u64 .ptr .align 1 _ZN3cub18CUB_300001_SM_10006detail6reduce28DeviceReduceSingleTileKernelINS2_10policy_hubIijN4cuda3std3__44plusIiEEE10Policy1000EPiSC_iS9_iiNS7_10__identityEEEvT0_T1_T2_T3_T4_T6__param_0,
	.param .u64 .ptr .align 1 _ZN3cub18CUB_300001_SM_10006detail6reduce28DeviceReduceSingleTileKernelINS2_10policy_hubIijN4cuda3std3__44plusIiEEE10Policy1000EPiSC_iS9_iiNS7_10__identityEEEvT0_T1_T2_T3_T4_T6__param_1,
	.param .u32 _ZN3cub18CUB_300001_SM_10006detail6reduce28DeviceReduceSingleTileKernelINS2_10policy_hubIijN4cuda3std3__44plusIiEEE10Policy1000EPiSC_iS9_iiNS7_10__identityEEEvT0_T1_T2_T3_T4_T6__param_2,
	.param .align 1 .b8 _ZN3cub18CUB_300001_SM_10006detail6reduce28DeviceReduceSingleTileKernelINS2_10policy_hubIijN4cuda3std3__44plusIiEEE10Policy1000EPiSC_iS9_iiNS7_10__identityEEEvT0_T1_T2_T3_T4_T6__param_3[1],
	.param .u32 _ZN3cub18CUB_300001_SM_10006detail6reduce28DeviceReduceSingleTileKernelINS2_10policy_hubIijN4cuda3std3__44plusIiEEE10Policy1000EPiSC_iS9_iiNS7_10__identityEEEvT0_T1_T2_T3_T4_T6__param_4,
	.param .align 1 .b8 _ZN3cub18CUB_300001_SM_10006detail6reduce28DeviceReduceSingleTileKernelINS2_10policy_hubIijN4cuda3std3__44plusIiEEE10Policy1000EPiSC_iS9_iiNS7_10__identityEEEvT0_T1_T2_T3_T4_T6__param_5[1]
)
.maxntid 256
.minnctapersm 1
{
	.reg .pred 	%p<97>;
	.reg .b32 	%r<687>;
	.reg .b64 	%rd<125>;
	// demoted variable
	.shared .align 4 .b8 _ZZN3cub18CUB_300001_SM_10006detail6reduce28DeviceReduceSingleTileKernelINS2_10policy_hubIijN4cuda3std3__44plusIiEEE10Policy1000EPiSC_iS9_iiNS7_10__identityEEEvT0_T1_T2_T3_T4_T6_E12temp_storage[44];
	ld.param.u64 	%rd16, [_ZN3cub18CUB_300001_SM_10006detail6reduce28DeviceReduceSingleTileKernelINS2_10policy_hubIijN4cuda3std3__44plusIiEEE10Policy1000EPiSC_iS9_iiNS7_10__identityEEEvT0_T1_T2_T3_T4_T6__param_0];
	ld.param.u64 	%rd17, [_ZN3cub18CUB_300001_SM_10006detail6reduce28DeviceReduceSingleTileKernelINS2_10policy_hubIijN4cuda3std3__44plusIiEEE10Policy1000EPiSC_iS9_iiNS7_10__identityEEEvT0_T1_T2_T3_T4_T6__param_1];
	ld.param.u32 	%r120, [_ZN3cub18CUB_300001_SM_10006detail6reduce28DeviceReduceSingleTileKernelINS2_10policy_hubIijN4cuda3std3__44plusIiEEE10Policy1000EPiSC_iS9_iiNS7_10__identityEEEvT0_T1_T2_T3_T4_T6__param_2];
	ld.param.u32 	%r121, [_ZN3cub18CUB_300001_SM_10006detail6reduce28DeviceReduceSingleTileKernelINS2_10policy_hubIijN4cuda3std3__44plusIiEEE10Policy1000EPiSC_iS9_iiNS7_10__identityEEEvT0_T1_T2_T3_T4_T6__param_4];
	cvta.to.global.u64 	%rd1, %rd17;
	setp.ne.s32 	%p1, %r120, 0;
	@%p1 bra 	$L__BB5_3;
	mov.u32 	%r633, %tid.x;
	setp.ne.s32 	%p96, %r633, 0;
	@%p96 bra 	$L__BB5_74;
	st.global.u32 	[%rd1], %r121;
	bra.uni 	$L__BB5_74;
$L__BB5_3:
	and.b64  	%rd18, %rd16, 15;
	setp.ne.s64 	%p2, %rd18, 0;
	@%p2 bra 	$L__BB5_38;
	setp.gt.s32 	%p49, %r120, 4095;
	@%p49 bra 	$L__BB5_22;
	mov.u32 	%r1, %tid.x;
	setp.ge.s32 	%p66, %r1, %r120;
	mov.b32 	%r644, 0;
	mov.u32 	%r639, %r1;
	@%p66 bra 	$L__BB5_7;
	mul.wide.u32 	%rd113, %r1, 4;
	add.s64 	%rd112, %rd16, %rd113;
	// begin inline asm
	ld.global.nc.u32 %r644, [%rd112];
	// end inline asm
	add.s32 	%r639, %r1, 256;
$L__BB5_7:
	setp.ge.s32 	%p67, %r639, %r120;
	@%p67 bra 	$L__BB5_13;
	not.b32 	%r507, %r639;
	add.s32 	%r6, %r120, %r507;
	and.b32  	%r508, %r6, 768;
	setp.eq.s32 	%p68, %r508, 768;
	@%p68 bra 	$L__BB5_11;
	mul.wide.u32 	%rd114, %r639, 4;
	add.s64 	%rd121, %rd16, %rd114;
	shr.u32 	%r509, %r6, 8;
	add.s32 	%r510, %r509, 1;
	and.b32  	%r511, %r510, 3;
	neg.s32 	%r636, %r511;
$L__BB5_10:
	.pragma "nounroll";
	// begin inline asm
	ld.global.nc.u32 %r512, [%rd121];
	// end inline asm
	add.s32 	%r644, %r512, %r644;
	add.s32 	%r639, %r639, 256;
	add.s64 	%rd121, %rd121, 1024;
	add.s32 	%r636, %r636, 1;
	setp.ne.s32 	%p69, %r636, 0;
	@%p69 bra 	$L__BB5_10;
$L__BB5_11:
	setp.lt.u32 	%p70, %r6, 768;
	@%p70 bra 	$L__BB5_13;
$L__BB5_12:
	mul.wide.s32 	%rd120, %r639, 4;
	add.s64 	%rd116, %rd16, %rd120;
	// begin inline asm
	ld.global.nc.u32 %r513, [%rd116];
	// end inline asm
	add.s32 	%r517, %r513, %r644;
	add.s64 	%rd117, %rd116, 1024;
	// begin inline asm
	ld.global.nc.u32 %r514, [%rd117];
	// end inline asm
	add.s32 	%r518, %r514, %r517;
	add.s64 	%rd118, %rd116, 2048;
	// begin inline asm
	ld.global.nc.u32 %r515, [%rd118];
	// end inline asm
	add.s32 	%r519, %r515, %r518;
	add.s64 	%rd119, %rd116, 3072;
	// begin inline asm
	ld.global.nc.u32 %r516, [%rd119];
	// end inline asm
	add.s32 	%r644, %r516, %r519;
	add.s32 	%r639, %r639, 1024;
	setp.lt.s32 	%p71, %r639, %r120;
	@%p71 bra 	$L__BB5_12;
$L__BB5_13:
	setp.lt.s32 	%p72, %r120, 256;
	@%p72 bra 	$L__BB5_18;
	// begin inline asm
	mov.u32 %r583, %laneid;
	// end inline asm
	mov.b32 	%r586, 1;
	mov.b32 	%r607, 31;
	mov.b32 	%r608, -1;
	// begin inline asm
	shfl.sync.down.b32 %r584, %r644, %r586, %r607, %r608;
	// end inline asm
	setp.gt.s32 	%p88, %r583, 30;
	selp.b32 	%r609, 0, %r584, %p88;
	add.s32 	%r590, %r609, %r644;
	mov.b32 	%r591, 2;
	// begin inline asm
	shfl.sync.down.b32 %r589, %r590, %r591, %r607, %r608;
	// end inline asm
	setp.gt.s32 	%p89, %r583, 29;
	selp.b32 	%r610, 0, %r589, %p89;
	add.s32 	%r595, %r590, %r610;
	mov.b32 	%r596, 4;
	// begin inline asm
	shfl.sync.down.b32 %r594, %r595, %r596, %r607, %r608;
	// end inline asm
	setp.gt.s32 	%p90, %r583, 27;
	selp.b32 	%r611, 0, %r594, %p90;
	add.s32 	%r600, %r595, %r611;
	mov.b32 	%r601, 8;
	// begin inline asm
	shfl.sync.down.b32 %r599, %r600, %r601, %r607, %r608;
	// end inline asm
	setp.gt.s32 	%p91, %r583, 23;
	selp.b32 	%r612, 0, %r599, %p91;
	add.s32 	%r605, %r600, %r612;
	mov.b32 	%r606, 16;
	// begin inline asm
	shfl.sync.down.b32 %r604, %r605, %r606, %r607, %r608;
	// end inline asm
	setp.gt.s32 	%p92, %r583, 15;
	selp.b32 	%r613, 0, %r604, %p92;
	add.s32 	%r686, %r605, %r613;
	setp.ne.s32 	%p93, %r583, 0;
	@%p93 bra 	$L__BB5_16;
	shr.u32 	%r614, %r1, 3;
	and.b32  	%r615, %r614, 124;
	mov.u32 	%r616, _ZZN3cub18CUB_300001_SM_10006detail6reduce28DeviceReduceSingleTileKernelINS2_10policy_hubIijN4cuda3std3__44plusIiEEE10Policy1000EPiSC_iS9_iiNS7_10__identityEEEvT0_T1_T2_T3_T4_T6_E12temp_storage;
	add.s32 	%r617, %r616, %r615;
	st.shared.u32 	[%r617+8], %r686;
$L__BB5_16:
	bar.sync 	0;
	setp.ne.s32 	%p94, %r1, 0;
	@%p94 bra 	$L__BB5_72;
	ld.shared.u32 	%r618, [_ZZN3cub18CUB_300001_SM_10006detail6reduce28DeviceReduceSingleTileKernelINS2_10policy_hubIijN4cuda3std3__44plusIiEEE10Policy1000EPiSC_iS9_iiNS7_10__identityEEEvT0_T1_T2_T3_T4_T6_E12temp_storage+12];
	add.s32 	%r619, %r618, %r686;
	ld.shared.u32 	%r620, [_ZZN3cub18CUB_300001_SM_10006detail6reduce28DeviceReduceSingleTileKernelINS2_10policy_hubIijN4cuda3std3__44plusIiEEE10Policy1000EPiSC_iS9_iiNS7_10__identityEEEvT0_T1_T2_T3_T4_T6_E12temp_storage+16];
	add.s32 	%r621, %r619, %r620;
	ld.shared.u32 	%r622, [_ZZN3cub18CUB_300001_SM_10006detail6reduce28DeviceReduceSingleTileKernelINS2_10policy_hubIijN4cuda3std3__44plusIiEEE10Policy1000EPiSC_iS9_iiNS7_10__identityEEEvT0_T1_T2_T3_T4_T6_E12temp_storage+20];
	add.s32 	%r623, %r621, %r622;
	ld.shared.u32 	%r624, [_ZZN3cub18CUB_300001_SM_10006detail6reduce28DeviceReduceSingleTileKernelINS2_10policy_hubIijN4cuda3std3__44plusIiEEE10Policy1000EPiSC_iS9_iiNS7_10__identityEEEvT0_T1_T2_T3_T4_T6_E12temp_storage+24];
	add.s32 	%r625, %r623, %r624;
	ld.shared.u32 	%r626, [_ZZN3cub18CUB_300001_SM_10006detail6reduce28DeviceReduceSingleTileKernelINS2_10policy_hubIijN4cuda3std3__44plusIiEEE10Policy1000EPiSC_iS9_iiNS7_10__identityEEEvT0_T1_T2_T3_T4_T6_E12temp_storage+28];
	add.s32 	%r627, %r625, %r626;
	ld.shared.u32 	%r628, [_ZZN3cub18CUB_300001_SM_10006detail6reduce28DeviceReduceSingleTileKernelINS2_10policy_hubIijN4cuda3std3__44plusIiEEE10Policy1000EPiSC_iS9_iiNS7_10__identityEEEvT0_T1_T2_T3_T4_T6_E12temp_storage+32];
	add.s32 	%r629, %r627, %r628;
	ld.shared.u32 	%r630, [_ZZN3cub18CUB_300001_SM_10006detail6reduce28DeviceReduceSingleTileKernelINS2_10policy_hubIijN4cuda3std3__44plusIiEEE10Policy1000EPiSC_iS9_iiNS7_10__identityEEEvT0_T1_T2_T3_T4_T6_E12temp_storage+36];
	add.s32 	%r686, %r629, %r630;
	bra.uni 	$L__BB5_72;
$L__BB5_18:
	// begin inline asm
	mov.u32 %r520, %laneid;
	// end inline asm
	and.b32  	%r546, %r1, 992;
	add.s32 	%r547, %r546, 32;
	setp.gt.s32 	%p73, %r547, %r120;
	not.b32 	%r548, %r546;
	add.s32 	%r549, %r120, %r548;
	selp.b32 	%r544, %r549, 31, %p73;
	mov.b32 	%r523, 1;
	mov.b32 	%r545, -1;
	// begin inline asm
	shfl.sync.down.b32 %r521, %r644, %r523, %r544, %r545;
	// end inline asm
	setp.lt.s32 	%p74, %r520, %r544;
	selp.b32 	%r550, %r521, 0, %p74;
	add.s32 	%r527, %r550, %r644;
	mov.b32 	%r528, 2;
	// begin inline asm
	shfl.sync.down.b32 %r526, %r527, %r528, %r544, %r545;
	// end inline asm
	add.s32 	%r551, %r520, 2;
	setp.gt.s32 	%p75, %r551, %r544;
	selp.b32 	%r552, 0, %r526, %p75;
	add.s32 	%r532, %r527, %r552;
	mov.b32 	%r533, 4;
	// begin inline asm
	shfl.sync.down.b32 %r531, %r532, %r533, %r544, %r545;
	// end inline asm
	add.s32 	%r553, %r520, 4;
	setp.gt.s32 	%p76, %r553, %r544;
	selp.b32 	%r554, 0, %r531, %p76;
	add.s32 	%r537, %r532, %r554;
	mov.b32 	%r538, 8;
	// begin inline asm
	shfl.sync.down.b32 %r536, %r537, %r538, %r544, %r545;
	// end inline asm
	add.s32 	%r555, %r520, 8;
	setp.gt.s32 	%p77, %r555, %r544;
	selp.b32 	%r556, 0, %r536, %p77;
	add.s32 	%r542, %r537, %r556;
	mov.b32 	%r543, 16;
	// begin inline asm
	shfl.sync.down.b32 %r541, %r542, %r543, %r544, %r545;
	// end inline asm
	add.s32 	%r557, %r520, 16;
	setp.gt.s32 	%p78, %r557, %r544;
	selp.b32 	%r558, 0, %r541, %p78;
	add.s32 	%r686, %r542, %r558;
	setp.ne.s32 	%p79, %r520, 0;
	@%p79 bra 	$L__BB5_20;
	shr.u32 	%r559, %r1, 3;
	and.b32  	%r560, %r559, 124;
	mov.u32 	%r561, _ZZN3cub18CUB_300001_SM_10006detail6reduce28DeviceReduceSingleTileKernelINS2_10policy_hubIijN4cuda3std3__44plusIiEEE10Policy1000EPiSC_iS9_iiNS7_10__identityEEEvT0_T1_T2_T3_T4_T6_E12temp_storage;
	add.s32 	%r562, %r561, %r560;
	st.shared.u32 	[%r562+8], %r686;
$L__BB5_20:
	bar.sync 	0;
	setp.ne.s32 	%p80, %r1, 0;
	@%p80 bra 	$L__BB5_72;
	setp.gt.s32 	%p81, %r120, 32;
	ld.shared.u32 	%r563, [_ZZN3cub18CUB_300001_SM_10006detail6reduce28DeviceReduceSingleTileKernelINS2_10policy_hubIijN4cuda3std3__44plusIiEEE10Policy1000EPiSC_iS9_iiNS7_10__identityEEEvT0_T1_T2_T3_T4_T6_E12temp_storage+12];
	selp.b32 	%r564, %r563, 0, %p81;
	add.s32 	%r565, %r564, %r686;
	setp.gt.s32 	%p82, %r120, 64;
	ld.shared.u32 	%r566, [_ZZN3cub18CUB_300001_SM_10006detail6reduce28DeviceReduceSingleTileKernelINS2_10policy_hubIijN4cuda3std3__44plusIiEEE10Policy1000EPiSC_iS9_iiNS7_10__identityEEEvT0_T1_T2_T3_T4_T6_E12temp_storage+16];
	selp.b32 	%r567, %r566, 0, %p82;
	add.s32 	%r568, %r565, %r567;
	setp.gt.s32 	%p83, %r120, 96;
	ld.shared.u32 	%r569, [_ZZN3cub18CUB_300001_SM_10006detail6reduce28DeviceReduceSingleTileKernelINS2_10policy_hubIijN4cuda3std3__44plusIiEEE10Policy1000EPiSC_iS9_iiNS7_10__identityEEEvT0_T1_T2_T3_T4_T6_E12temp_storage+20];
	selp.b32 	%r570, %r569, 0, %p83;
	add.s32 	%r571, %r568, %r570;
	setp.gt.s32 	%p84, %r120, 128;
	ld.shared.u32 	%r572, [_ZZN3cub18CUB_300001_SM_10006detail6reduce28DeviceReduceSingleTileKernelINS2_10policy_hubIijN4cuda3std3__44plusIiEEE10Policy1000EPiSC_iS9_iiNS7_10__identityEEEvT0_T1_T2_T3_T4_T6_E12temp_storage+24];
	selp.b32 	%r573, %r572, 0, %p84;
	add.s32 	%r574, %r571, %r573;
	setp.gt.s32 	%p85, %r120, 160;
	ld.shared.u32 	%r575, [_ZZN3cub18CUB_300001_SM_10006detail6reduce28DeviceReduceSingleTileKernelINS2_10policy_hubIijN4cuda3std3__44plusIiEEE10Policy1000EPiSC_iS9_iiNS7_10__identityEEEvT0_T1_T2_T3_T4_T6_E12temp_storage+28];
	selp.b32 	%r576, %r575, 0, %p85;
	add.s32 	%r577, %r574, %r576;
	setp.gt.s32 	%p86, %r120, 192;
	ld.shared.u32 	%r578, [_ZZN3cub18CUB_300001_SM_10006detail6reduce28DeviceReduceSingleTileKernelINS2_10policy_hubIijN4cuda3std3__44plusIiEEE10Policy1000EPiSC_iS9_iiNS7_10__identityEEEvT0_T1_T2_T3_T4_T6_E12temp_storage+32];
	selp.b32 	%r579, %r578, 0, %p86;
	add.s32 	%r580, %r577, %r579;
	setp.gt.s32 	%p87, %r120, 224;
	ld.shared.u32 	%r581, [_ZZN3cub18CUB_300001_SM_10006detail6reduce28DeviceReduceSingleTileKernelINS2_10policy_hubIijN4cuda3std3__44plusIiEEE10Policy1000EPiSC_iS9_iiNS7_10__identityEEEvT0_T1_T2_T3_T4_T6_E12temp_storage+36];
	selp.b32 	%r582, %r581, 0, %p87;
	add.s32 	%r686, %r580, %r582;
	bra.uni 	$L__BB5_72;
$L__BB5_22:
	mov.u32 	%r26, %tid.x;
	shl.b32 	%r377, %r26, 2;
	mul.wide.u32 	%rd86, %r377, 4;
	add.s64 	%rd76, %rd16, %rd86;
	// begin inline asm
	ld.global.nc.v2.u64 {%rd74, %rd75}, [%rd76];
	// end inline asm
	mov.b64 	{%r378, %r379}, %rd75;
	mov.b64 	{%r380, %r381}, %rd74;
	add.s64 	%rd79, %rd76, 4096;
	// begin inline asm
	ld.global.nc.v2.u64 {%rd77, %rd78}, [%rd79];
	// end inline asm
	mov.b64 	{%r382, %r383}, %rd78;
	mov.b64 	{%r384, %r385}, %rd77;
	add.s64 	%rd82, %rd76, 8192;
	// begin inline asm
	ld.global.nc.v2.u64 {%rd80, %rd81}, [%rd82];
	// end inline asm
	mov.b64 	{%r386, %r387}, %rd81;
	mov.b64 	{%r388, %r389}, %rd80;
	add.s64 	%rd85, %rd76, 12288;
	// begin inline asm
	ld.global.nc.v2.u64 {%rd83, %rd84}, [%rd85];
	// end inline asm
	mov.b64 	{%r390, %r391}, %rd84;
	mov.b64 	{%r392, %r393}, %rd83;
	add.s32 	%r394, %r381, %r380;
	add.s32 	%r395, %r378, %r394;
	add.s32 	%r396, %r379, %r395;
	add.s32 	%r397, %r384, %r396;
	add.s32 	%r398, %r385, %r397;
	add.s32 	%r399, %r382, %r398;
	add.s32 	%r400, %r383, %r399;
	add.s32 	%r401, %r388, %r400;
	add.s32 	%r402, %r389, %r401;
	add.s32 	%r403, %r386, %r402;
	add.s32 	%r404, %r387, %r403;
	add.s32 	%r405, %r392, %r404;
	add.s32 	%r406, %r393, %r405;
	add.s32 	%r407, %r390, %r406;
	add.s32 	%r659, %r391, %r407;
	setp.lt.u32 	%p50, %r120, 8192;
	mov.b32 	%r648, 4096;
	@%p50 bra 	$L__BB5_26;
	add.s32 	%r28, %r120, -4096;
	mov.b32 	%r648, 4096;
$L__BB5_24:
	mul.wide.s32 	%rd99, %r648, 4;
	add.s64 	%rd89, %rd76, %rd99;
	// begin inline asm
	ld.global.nc.v2.u64 {%rd87, %rd88}, [%rd89];
	// end inline asm
	mov.b64 	{%r409, %r410}, %rd88;
	mov.b64 	{%r411, %r412}, %rd87;
	add.s64 	%rd92, %rd89, 4096;
	// begin inline asm
	ld.global.nc.v2.u64 {%rd90, %rd91}, [%rd92];
	// end inline asm
	mov.b64 	{%r413, %r414}, %rd91;
	mov.b64 	{%r415, %r416}, %rd90;
	add.s64 	%rd95, %rd89, 8192;
	// begin inline asm
	ld.global.nc.v2.u64 {%rd93, %rd94}, [%rd95];
	// end inline asm
	mov.b64 	{%r417, %r418}, %rd94;
	mov.b64 	{%r419, %r420}, %rd93;
	add.s64 	%rd98, %rd89, 12288;
	// begin inline asm
	ld.global.nc.v2.u64 {%rd96, %rd97}, [%rd98];
	// end inline asm
	mov.b64 	{%r421, %r422}, %rd97;
	mov.b64 	{%r423, %r424}, %rd96;
	add.s32 	%r425, %r411, %r659;
	add.s32 	%r426, %r412, %r425;
	add.s32 	%r427, %r409, %r426;
	add.s32 	%r428, %r410, %r427;
	add.s32 	%r429, %r415, %r428;
	add.s32 	%r430, %r416, %r429;
	add.s32 	%r431, %r413, %r430;
	add.s32 	%r432, %r414, %r431;
	add.s32 	%r433, %r419, %r432;
	add.s32 	%r434, %r420, %r433;
	add.s32 	%r435, %r417, %r434;
	add.s32 	%r436, %r418, %r435;
	add.s32 	%r437, %r423, %r436;
	add.s32 	%r438, %r424, %r437;
	add.s32 	%r439, %r421, %r438;
	add.s32 	%r659, %r422, %r439;
	sub.s32 	%r440, %r120, %r648;
	setp.lt.s32 	%p51, %r440, 4096;
	@%p51 bra 	$L__BB5_34;
	add.s32 	%r648, %r648, 4096;
	setp.le.s32 	%p52, %r648, %r28;
	@%p52 bra 	$L__BB5_24;
$L__BB5_26:
	setp.le.s32 	%p53, %r120, %r648;
	@%p53 bra 	$L__BB5_34;
	sub.s32 	%r35, %r120, %r648;
	setp.ge.s32 	%p54, %r26, %r35;
	@%p54 bra 	$L__BB5_34;
	not.b32 	%r442, %r26;
	add.s32 	%r443, %r120, %r442;
	sub.s32 	%r36, %r443, %r648;
	and.b32  	%r444, %r36, 768;
	setp.eq.s32 	%p55, %r444, 768;
	mov.u32 	%r653, %r26;
	@%p55 bra 	$L__BB5_31;
	add.s32 	%r650, %r26, %r648;
	shr.u32 	%r445, %r36, 8;
	add.s32 	%r446, %r445, 1;
	and.b32  	%r447, %r446, 3;
	neg.s32 	%r649, %r447;
	mov.u32 	%r653, %r26;
$L__BB5_30:
	.pragma "nounroll";
	mul.wide.u32 	%rd101, %r650, 4;
	add.s64 	%rd100, %rd16, %rd101;
	// begin inline asm
	ld.global.nc.u32 %r448, [%rd100];
	// end inline asm
	add.s32 	%r659, %r448, %r659;
	add.s32 	%r653, %r653, 256;
	add.s32 	%r650, %r650, 256;
	add.s32 	%r649, %r649, 1;
	setp.ne.s32 	%p56, %r649, 0;
	@%p56 bra 	$L__BB5_30;
$L__BB5_31:
	setp.lt.u32 	%p57, %r36, 768;
	@%p57 bra 	$L__BB5_34;
	cvt.u64.u32 	%rd102, %r653;
	cvt.u64.u32 	%rd103, %r648;
	add.s64 	%rd104, %rd102, %rd103;
	shl.b64 	%rd105, %rd104, 2;
	add.s64 	%rd106, %rd105, %rd16;
	add.s64 	%rd122, %rd106, 2048;
	add.s32 	%r656, %r653, %r648;
$L__BB5_33:
	mul.wide.u32 	%rd111, %r656, 4;
	add.s64 	%rd107, %rd16, %rd111;
	// begin inline asm
	ld.global.nc.u32 %r449, [%rd107];
	// end inline asm
	add.s32 	%r453, %r449, %r659;
	add.s64 	%rd108, %rd122, -1024;
	// begin inline asm
	ld.global.nc.u32 %r450, [%rd108];
	// end inline asm
	add.s32 	%r454, %r450, %r453;
	// begin inline asm
	ld.global.nc.u32 %r451, [%rd122];
	// end inline asm
	add.s32 	%r455, %r451, %r454;
	add.s64 	%rd110, %rd122, 1024;
	// begin inline asm
	ld.global.nc.u32 %r452, [%rd110];
	// end inline asm
	add.s32 	%r659, %r452, %r455;
	add.s32 	%r653, %r653, 1024;
	add.s64 	%rd122, %rd122, 4096;
	add.s32 	%r656, %r656, 1024;
	setp.lt.s32 	%p58, %r653, %r35;
	@%p58 bra 	$L__BB5_33;
$L__BB5_34:
	// begin inline asm
	mov.u32 %r456, %laneid;
	// end inline asm
	mov.b32 	%r459, 1;
	mov.b32 	%r480, 31;
	mov.b32 	%r481, -1;
	// begin inline asm
	shfl.sync.down.b32 %r457, %r659, %r459, %r480, %r481;
	// end inline asm
	setp.gt.s32 	%p59, %r456, 30;
	selp.b32 	%r482, 0, %r457, %p59;
	add.s32 	%r463, %r482, %r659;
	mov.b32 	%r464, 2;
	// begin inline asm
	shfl.sync.down.b32 %r462, %r463, %r464, %r480, %r481;
	// end inline asm
	setp.gt.s32 	%p60, %r456, 29;
	selp.b32 	%r483, 0, %r462, %p60;
	add.s32 	%r468, %r463, %r483;
	mov.b32 	%r469, 4;
	// begin inline asm
	shfl.sync.down.b32 %r467, %r468, %r469, %r480, %r481;
	// end inline asm
	setp.gt.s32 	%p61, %r456, 27;
	selp.b32 	%r484, 0, %r467, %p61;
	add.s32 	%r473, %r468, %r484;
	mov.b32 	%r474, 8;
	// begin inline asm
	shfl.sync.down.b32 %r472, %r473, %r474, %r480, %r481;
	// end inline asm
	setp.gt.s32 	%p62, %r456, 23;
	selp.b32 	%r485, 0, %r472, %p62;
	add.s32 	%r478, %r473, %r485;
	mov.b32 	%r479, 16;
	// begin inline asm
	shfl.sync.down.b32 %r477, %r478, %r479, %r480, %r481;
	// end inline asm
	setp.gt.s32 	%p63, %r456, 15;
	selp.b32 	%r486, 0, %r477, %p63;
	add.s32 	%r686, %r478, %r486;
	setp.ne.s32 	%p64, %r456, 0;
	@%p64 bra 	$L__BB5_36;
	shr.u32 	%r487, %r26, 3;
	and.b32  	%r488, %r487, 124;
	mov.u32 	%r489, _ZZN3cub18CUB_300001_SM_10006detail6reduce28DeviceReduceSingleTileKernelINS2_10policy_hubIijN4cuda3std3__44plusIiEEE10Policy1000EPiSC_iS9_iiNS7_10__identityEEEvT0_T1_T2_T3_T4_T6_E12temp_storage;
	add.s32 	%r490, %r489, %r488;
	st.shared.u32 	[%r490+8], %r686;
$L__BB5_36:
	bar.sync 	0;
	setp.ne.s32 	%p65, %r26, 0;
	@%p65 bra 	$L__BB5_72;
	ld.shared.u32 	%r491, [_ZZN3cub18CUB_300001_SM_10006detail6reduce28DeviceReduceSingleTileKernelINS2_10policy_hubIijN4cuda3std3__44plusIiEEE10Policy1000EPiSC_iS9_iiNS7_10__identityEEEvT0_T1_T2_T3_T4_T6_E12temp_storage+12];
	add.s32 	%r492, %r491, %r686;
	ld.shared.u32 	%r493, [_ZZN3cub18CUB_300001_SM_10006detail6reduce28DeviceReduceSingleTileKernelINS2_10policy_hubIijN4cuda3std3__44plusIiEEE10Policy1000EPiSC_iS9_iiNS7_10__identityEEEvT0_T1_T2_T3_T4_T6_E12temp_storage+16];
	add.s32 	%r494, %r492, %r493;
	ld.shared.u32 	%r495, [_ZZN3cub18CUB_300001_SM_10006detail6reduce28DeviceReduceSingleTileKernelINS2_10policy_hubIijN4cuda3std3__44plusIiEEE10Policy1000EPiSC_iS9_iiNS7_10__identityEEEvT0_T1_T2_T3_T4_T6_E12temp_storage+20];
	add.s32 	%r496, %r494, %r495;
	ld.shared.u32 	%r497, [_ZZN3cub18CUB_300001_SM_10006detail6reduce28DeviceReduceSingleTileKernelINS2_10policy_hubIijN4cuda3std3__44plusIiEEE10Policy1000EPiSC_iS9_iiNS7_10__identityEEEvT0_T1_T2_T3_T4_T6_E12temp_storage+24];
	add.s32 	%r498, %r496, %r497;
	ld.shared.u32 	%r499, [_ZZN3cub18CUB_300001_SM_10006detail6reduce28DeviceReduceSingleTileKernelINS2_10policy_hubIijN4cuda3std3__44plusIiEEE10Policy1000EPiSC_iS9_iiNS7_10__identityEEEvT0_T1_T2_T3_T4_T6_E12temp_storage+28];
	add.s32 	%r500, %r498, %r499;
	ld.shared.u32 	%r501, [_ZZN3cub18CUB_300001_SM_10006detail6reduce28DeviceReduceSingleTileKernelINS2_10policy_hubIijN4cuda3std3__44plusIiEEE10Policy1000EPiSC_iS9_iiNS7_10__identityEEEvT0_T1_T2_T3_T4_T6_E12temp_storage+32];
	add.s32 	%r502, %r500, %r501;
	ld.shared.u32 	%r503, [_ZZN3cub18CUB_300001_SM_10006detail6reduce28DeviceReduceSingleTileKernelINS2_10policy_hubIijN4cuda3std3__44plusIiEEE10Policy1000EPiSC_iS9_iiNS7_10__identityEEEvT0_T1_T2_T3_T4_T6_E12temp_storage+36];
	add.s32 	%r686, %r502, %r503;
	bra.uni 	$L__BB5_72;
$L__BB5_38:
	setp.gt.s32 	%p3, %r120, 4095;
	@%p3 bra 	$L__BB5_56;
	mov.u32 	%r60, %tid.x;
	setp.ge.s32 	%p20, %r60, %r120;
	mov.b32 	%r670, 0;
	mov.u32 	%r665, %r60;
	@%p20 bra 	$L__BB5_41;
	mul.wide.u32 	%rd66, %r60, 4;
	add.s64 	%rd65, %rd16, %rd66;
	// begin inline asm
	ld.global.nc.u32 %r670, [%rd65];
	// end inline asm
	add.s32 	%r665, %r60, 256;
$L__BB5_41:
	setp.ge.s32 	%p21, %r665, %r120;
	@%p21 bra 	$L__BB5_47;
	not.b32 	%r252, %r665;
	add.s32 	%r65, %r120, %r252;
	and.b32  	%r253, %r65, 768;
	setp.eq.s32 	%p22, %r253, 768;
	@%p22 bra 	$L__BB5_45;
	mul.wide.u32 	%rd67, %r665, 4;
	add.s64 	%rd123, %rd16, %rd67;
	shr.u32 	%r254, %r65, 8;
	add.s32 	%r255, %r254, 1;
	and.b32  	%r256, %r255, 3;
	neg.s32 	%r662, %r256;
$L__BB5_44:
	.pragma "nounroll";
	// begin inline asm
	ld.global.nc.u32 %r257, [%rd123];
	// end inline asm
	add.s32 	%r670, %r257, %r670;
	add.s32 	%r665, %r665, 256;
	add.s64 	%rd123, %rd123, 1024;
	add.s32 	%r662, %r662, 1;
	setp.ne.s32 	%p23, %r662, 0;
	@%p23 bra 	$L__BB5_44;
$L__BB5_45:
	setp.lt.u32 	%p24, %r65, 768;
	@%p24 bra 	$L__BB5_47;
$L__BB5_46:
	mul.wide.s32 	%rd73, %r665, 4;
	add.s64 	%rd69, %rd16, %rd73;
	// begin inline asm
	ld.global.nc.u32 %r258, [%rd69];
	// end inline asm
	add.s32 	%r262, %r258, %r670;
	add.s64 	%rd70, %rd69, 1024;
	// begin inline asm
	ld.global.nc.u32 %r259, [%rd70];
	// end inline asm
	add.s32 	%r263, %r259, %r262;
	add.s64 	%rd71, %rd69, 2048;
	// begin inline asm
	ld.global.nc.u32 %r260, [%rd71];
	// end inline asm
	add.s32 	%r264, %r260, %r263;
	add.s64 	%rd72, %rd69, 3072;
	// begin inline asm
	ld.global.nc.u32 %r261, [%rd72];
	// end inline asm
	add.s32 	%r670, %r261, %r264;
	add.s32 	%r665, %r665, 1024;
	setp.lt.s32 	%p25, %r665, %r120;
	@%p25 bra 	$L__BB5_46;
$L__BB5_47:
	setp.lt.s32 	%p26, %r120, 256;
	@%p26 bra 	$L__BB5_52;
	// begin inline asm
	mov.u32 %r328, %laneid;
	// end inline asm
	mov.b32 	%r331, 1;
	mov.b32 	%r352, 31;
	mov.b32 	%r353, -1;
	// begin inline asm
	shfl.sync.down.b32 %r329, %r670, %r331, %r352, %r353;
	// end inline asm
	setp.gt.s32 	%p42, %r328, 30;
	selp.b32 	%r354, 0, %r329, %p42;
	add.s32 	%r335, %r354, %r670;
	mov.b32 	%r336, 2;
	// begin inline asm
	shfl.sync.down.b32 %r334, %r335, %r336, %r352, %r353;
	// end inline asm
	setp.gt.s32 	%p43, %r328, 29;
	selp.b32 	%r355, 0, %r334, %p43;
	add.s32 	%r340, %r335, %r355;
	mov.b32 	%r341, 4;
	// begin inline asm
	shfl.sync.down.b32 %r339, %r340, %r341, %r352, %r353;
	// end inline asm
	setp.gt.s32 	%p44, %r328, 27;
	selp.b32 	%r356, 0, %r339, %p44;
	add.s32 	%r345, %r340, %r356;
	mov.b32 	%r346, 8;
	// begin inline asm
	shfl.sync.down.b32 %r344, %r345, %r346, %r352, %r353;
	// end inline asm
	setp.gt.s32 	%p45, %r328, 23;
	selp.b32 	%r357, 0, %r344, %p45;
	add.s32 	%r350, %r345, %r357;
	mov.b32 	%r351, 16;
	// begin inline asm
	shfl.sync.down.b32 %r349, %r350, %r351, %r352, %r353;
	// end inline asm
	setp.gt.s32 	%p46, %r328, 15;
	selp.b32 	%r358, 0, %r349, %p46;
	add.s32 	%r686, %r350, %r358;
	setp.ne.s32 	%p47, %r328, 0;
	@%p47 bra 	$L__BB5_50;
	shr.u32 	%r359, %r60, 3;
	and.b32  	%r360, %r359, 124;
	mov.u32 	%r361, _ZZN3cub18CUB_300001_SM_10006detail6reduce28DeviceReduceSingleTileKernelINS2_10policy_hubIijN4cuda3std3__44plusIiEEE10Policy1000EPiSC_iS9_iiNS7_10__identityEEEvT0_T1_T2_T3_T4_T6_E12temp_storage;
	add.s32 	%r362, %r361, %r360;
	st.shared.u32 	[%r362+8], %r686;
$L__BB5_50:
	bar.sync 	0;
	setp.ne.s32 	%p48, %r60, 0;
	@%p48 bra 	$L__BB5_72;
	ld.shared.u32 	%r363, [_ZZN3cub18CUB_300001_SM_10006detail6reduce28DeviceReduceSingleTileKernelINS2_10policy_hubIijN4cuda3std3__44plusIiEEE10Policy1000EPiSC_iS9_iiNS7_10__identityEEEvT0_T1_T2_T3_T4_T6_E12temp_storage+12];
	add.s32 	%r364, %r363, %r686;
	ld.shared.u32 	%r365, [_ZZN3cub18CUB_300001_SM_10006detail6reduce28DeviceReduceSingleTileKernelINS2_10policy_hubIijN4cuda3std3__44plusIiEEE10Policy1000EPiSC_iS9_iiNS7_10__identityEEEvT0_T1_T2_T3_T4_T6_E12temp_storage+16];
	add.s32 	%r366, %r364, %r365;
	ld.shared.u32 	%r367, [_ZZN3cub18CUB_300001_SM_10006detail6reduce28DeviceReduceSingleTileKernelINS2_10policy_hubIijN4cuda3std3__44plusIiEEE10Policy1000EPiSC_iS9_iiNS7_10__identityEEEvT0_T1_T2_T3_T4_T6_E12temp_storage+20];
	add.s32 	%r368, %r366, %r367;
	ld.shared.u32 	%r369, [_ZZN3cub18CUB_300001_SM_10006detail6reduce28DeviceReduceSingleTileKernelINS2_10policy_hubIijN4cuda3std3__44plusIiEEE10Policy1000EPiSC_iS9_iiNS7_10__identityEEEvT0_T1_T2_T3_T4_T6_E12temp_storage+24];
	add.s32 	%r370, %r368, %r369;
	ld.shared.u32 	%r371, [_ZZN3cub18CUB_300001_SM_10006detail6reduce28DeviceReduceSingleTileKernelINS2_10policy_hubIijN4cuda3std3__44plusIiEEE10Policy1000EPiSC_iS9_iiNS7_10__identityEEEvT0_T1_T2_T3_T4_T6_E12temp_storage+28];
	add.s32 	%r372, %r370, %r371;
	ld.shared.u32 	%r373, [_ZZN3cub18CUB_300001_SM_10006detail6reduce28DeviceReduceSingleTileKernelINS2_10policy_hubIijN4cuda3std3__44plusIiEEE10Policy1000EPiSC_iS9_iiNS7_10__identityEEEvT0_T1_T2_T3_T4_T6_E12temp_storage+32];
	add.s32 	%r374, %r372, %r373;
	ld.shared.u32 	%r375, [_ZZN3cub18CUB_300001_SM_10006detail6reduce28DeviceReduceSingleTileKernelINS2_10policy_hubIijN4cuda3std3__44plusIiEEE10Policy1000EPiSC_iS9_iiNS7_10__identityEEEvT0_T1_T2_T3_T4_T6_E12temp_storage+36];
	add.s32 	%r686, %r374, %r375;
	bra.uni 	$L__BB5_72;
$L__BB5_52:
	// begin inline asm
	mov.u32 %r265, %laneid;
	// end inline asm
	and.b32  	%r291, %r60, 992;
	add.s32 	%r292, %r291, 32;
	setp.gt.s32 	%p27, %r292, %r120;
	not.b32 	%r293, %r291;
	add.s32 	%r294, %r120, %r293;
	selp.b32 	%r289, %r294, 31, %p27;
	mov.b32 	%r268, 1;
	mov.b32 	%r290, -1;
	// begin inline asm
	shfl.sync.down.b32 %r266, %r670, %r268, %r289, %r290;
	// end inline asm
	setp.lt.s32 	%p28, %r265, %r289;
	selp.b32 	%r295, %r266, 0, %p28;
	add.s32 	%r272, %r295, %r670;
	mov.b32 	%r273, 2;
	// begin inline asm
	shfl.sync.down.b32 %r271, %r272, %r273, %r289, %r290;
	// end inline asm
	add.s32 	%r296, %r265, 2;
	setp.gt.s32 	%p29, %r296, %r289;
	selp.b32 	%r297, 0, %r271, %p29;
	add.s32 	%r277, %r272, %r297;
	mov.b32 	%r278, 4;
	// begin inline asm
	shfl.sync.down.b32 %r276, %r277, %r278, %r289, %r290;
	// end inline asm
	add.s32 	%r298, %r265, 4;
	setp.gt.s32 	%p30, %r298, %r289;
	selp.b32 	%r299, 0, %r276, %p30;
	add.s32 	%r282, %r277, %r299;
	mov.b32 	%r283, 8;
	// begin inline asm
	shfl.sync.down.b32 %r281, %r282, %r283, %r289, %r290;
	// end inline asm
	add.s32 	%r300, %r265, 8;
	setp.gt.s32 	%p31, %r300, %r289;
	selp.b32 	%r301, 0, %r281, %p31;
	add.s32 	%r287, %r282, %r301;
	mov.b32 	%r288, 16;
	// begin inline asm
	shfl.sync.down.b32 %r286, %r287, %r288, %r289, %r290;
	// end inline asm
	add.s32 	%r302, %r265, 16;
	setp.gt.s32 	%p32, %r302, %r289;
	selp.b32 	%r303, 0, %r286, %p32;
	add.s32 	%r686, %r287, %r303;
	setp.ne.s32 	%p33, %r265, 0;
	@%p33 bra 	$L__BB5_54;
	shr.u32 	%r304, %r60, 3;
	and.b32  	%r305, %r304, 124;
	mov.u32 	%r306, _ZZN3cub18CUB_300001_SM_10006detail6reduce28DeviceReduceSingleTileKernelINS2_10policy_hubIijN4cuda3std3__44plusIiEEE10Policy1000EPiSC_iS9_iiNS7_10__identityEEEvT0_T1_T2_T3_T4_T6_E12temp_storage;
	add.s32 	%r307, %r306, %r305;
	st.shared.u32 	[%r307+8], %r686;
$L__BB5_54:
	bar.sync 	0;
	setp.ne.s32 	%p34, %r60, 0;
	@%p34 bra 	$L__BB5_72;
	setp.gt.s32 	%p35, %r120, 32;
	ld.shared.u32 	%r308, [_ZZN3cub18CUB_300001_SM_10006detail6reduce28DeviceReduceSingleTileKernelINS2_10policy_hubIijN4cuda3std3__44plusIiEEE10Policy1000EPiSC_iS9_iiNS7_10__identityEEEvT0_T1_T2_T3_T4_T6_E12temp_storage+12];
	selp.b32 	%r309, %r308, 0, %p35;
	add.s32 	%r310, %r309, %r686;
	setp.gt.s32 	%p36, %r120, 64;
	ld.shared.u32 	%r311, [_ZZN3cub18CUB_300001_SM_10006detail6reduce28DeviceReduceSingleTileKernelINS2_10policy_hubIijN4cuda3std3__44plusIiEEE10Policy1000EPiSC_iS9_iiNS7_10__identityEEEvT0_T1_T2_T3_T4_T6_E12temp_storage+16];
	selp.b32 	%r312, %r311, 0, %p36;
	add.s32 	%r313, %r310, %r312;
	setp.gt.s32 	%p37, %r120, 96;
	ld.shared.u32 	%r314, [_ZZN3cub18CUB_300001_SM_10006detail6reduce28DeviceReduceSingleTileKernelINS2_10policy_hubIijN4cuda3std3__44plusIiEEE10Policy1000EPiSC_iS9_iiNS7_10__identityEEEvT0_T1_T2_T3_T4_T6_E12temp_storage+20];
	selp.b32 	%r315, %r314, 0, %p37;
	add.s32 	%r316, %r313, %r315;
	setp.gt.s32 	%p38, %r120, 128;
	ld.shared.u32 	%r317, [_ZZN3cub18CUB_300001_SM_10006detail6reduce28DeviceReduceSingleTileKernelINS2_10policy_hubIijN4cuda3std3__44plusIiEEE10Policy1000EPiSC_iS9_iiNS7_10__identityEEEvT0_T1_T2_T3_T4_T6_E12temp_storage+24];
	selp.b32 	%r318, %r317, 0, %p38;
	add.s32 	%r319, %r316, %r318;
	setp.gt.s32 	%p39, %r120, 160;
	ld.shared.u32 	%r320, [_ZZN3cub18CUB_300001_SM_10006detail6reduce28DeviceReduceSingleTileKernelINS2_10policy_hubIijN4cuda3std3__44plusIiEEE10Policy1000EPiSC_iS9_iiNS7_10__identityEEEvT0_T1_T2_T3_T4_T6_E12temp_storage+28];
	selp.b32 	%r321, %r320, 0, %p39;
	add.s32 	%r322, %r319, %r321;
	setp.gt.s32 	%p40, %r120, 192;
	ld.shared.u32 	%r323, [_ZZN3cub18CUB_300001_SM_10006detail6reduce28DeviceReduceSingleTileKernelINS2_10policy_hubIijN4cuda3std3__44plusIiEEE10Policy1000EPiSC_iS9_iiNS7_10__identityEEEvT0_T1_T2_T3_T4_T6_E12temp_storage+32];
	selp.b32 	%r324, %r323, 0, %p40;
	add.s32 	%r325, %r322, %r324;
	setp.gt.s32 	%p41, %r120, 224;
	ld.shared.u32 	%r326, [_ZZN3cub18CUB_300001_SM_10006detail6reduce28DeviceReduceSingleTileKernelINS2_10policy_hubIijN4cuda3std3__44plusIiEEE10Policy1000EPiSC_iS9_iiNS7_10__identityEEEvT0_T1_T2_T3_T4_T6_E12temp_storage+36];
	selp.b32 	%r327, %r326, 0, %p41;
	add.s32 	%r686, %r325, %r327;
	bra.uni 	$L__BB5_72;
$L__BB5_56:
	mov.u32 	%r85, %tid.x;
	mul.wide.u32 	%rd35, %r85, 4;
	add.s64 	%rd19, %rd16, %rd35;
	// begin inline asm
	ld.global.nc.u32 %r122, [%rd19];
	// end inline asm
	add.s64 	%rd20, %rd19, 1024;
	// begin inline asm
	ld.global.nc.u32 %r123, [%rd20];
	// end inline asm
	add.s64 	%rd21, %rd19, 2048;
	// begin inline asm
	ld.global.nc.u32 %r124, [%rd21];
	// end inline asm
	add.s64 	%rd22, %rd19, 3072;
	// begin inline asm
	ld.global.nc.u32 %r125, [%rd22];
	// end inline asm
	add.s64 	%rd23, %rd19, 4096;
	// begin inline asm
	ld.global.nc.u32 %r126, [%rd23];
	// end inline asm
	add.s64 	%rd24, %rd19, 5120;
	// begin inline asm
	ld.global.nc.u32 %r127, [%rd24];
	// end inline asm
	add.s64 	%rd25, %rd19, 6144;
	// begin inline asm
	ld.global.nc.u32 %r128, [%rd25];
	// end inline asm
	add.s64 	%rd26, %rd19, 7168;
	// begin inline asm
	ld.global.nc.u32 %r129, [%rd26];
	// end inline asm
	add.s64 	%rd27, %rd19, 8192;
	// begin inline asm
	ld.global.nc.u32 %r130, [%rd27];
	// end inline asm
	add.s64 	%rd28, %rd19, 9216;
	// begin inline asm
	ld.global.nc.u32 %r131, [%rd28];
	// end inline asm
	add.s64 	%rd29, %rd19, 10240;
	// begin inline asm
	ld.global.nc.u32 %r132, [%rd29];
	// end inline asm
	add.s64 	%rd30, %rd19, 11264;
	// begin inline asm
	ld.global.nc.u32 %r133, [%rd30];
	// end inline asm
	add.s64 	%rd31, %rd19, 12288;
	// begin inline asm
	ld.global.nc.u32 %r134, [%rd31];
	// end inline asm
	add.s64 	%rd32, %rd19, 13312;
	// begin inline asm
	ld.global.nc.u32 %r135, [%rd32];
	// end inline asm
	add.s64 	%rd33, %rd19, 14336;
	// begin inline asm
	ld.global.nc.u32 %r136, [%rd33];
	// end inline asm
	add.s64 	%rd34, %rd19, 15360;
	// begin inline asm
	ld.global.nc.u32 %r137, [%rd34];
	// end inline asm
	add.s32 	%r139, %r123, %r122;
	add.s32 	%r140, %r124, %r139;
	add.s32 	%r141, %r125, %r140;
	add.s32 	%r142, %r126, %r141;
	add.s32 	%r143, %r127, %r142;
	add.s32 	%r144, %r128, %r143;
	add.s32 	%r145, %r129, %r144;
	add.s32 	%r146, %r130, %r145;
	add.s32 	%r147, %r131, %r146;
	add.s32 	%r148, %r132, %r147;
	add.s32 	%r149, %r133, %r148;
	add.s32 	%r150, %r134, %r149;
	add.s32 	%r151, %r135, %r150;
	add.s32 	%r152, %r136, %r151;
	add.s32 	%r685, %r137, %r152;
	setp.lt.u32 	%p4, %r120, 8192;
	mov.b32 	%r674, 4096;
	@%p4 bra 	$L__BB5_60;
	add.s32 	%r87, %r120, -4096;
	mov.b32 	%r674, 4096;
$L__BB5_58:
	mul.wide.s32 	%rd52, %r674, 4;
	add.s64 	%rd36, %rd19, %rd52;
	// begin inline asm
	ld.global.nc.u32 %r154, [%rd36];
	// end inline asm
	add.s64 	%rd37, %rd36, 1024;
	// begin inline asm
	ld.global.nc.u32 %r155, [%rd37];
	// end inline asm
	add.s64 	%rd38, %rd36, 2048;
	// begin inline asm
	ld.global.nc.u32 %r156, [%rd38];
	// end inline asm
	add.s64 	%rd39, %rd36, 3072;
	// begin inline asm
	ld.global.nc.u32 %r157, [%rd39];
	// end inline asm
	add.s64 	%rd40, %rd36, 4096;
	// begin inline asm
	ld.global.nc.u32 %r158, [%rd40];
	// end inline asm
	add.s64 	%rd41, %rd36, 5120;
	// begin inline asm
	ld.global.nc.u32 %r159, [%rd41];
	// end inline asm
	add.s64 	%rd42, %rd36, 6144;
	// begin inline asm
	ld.global.nc.u32 %r160, [%rd42];
	// end inline asm
	add.s64 	%rd43, %rd36, 7168;
	// begin inline asm
	ld.global.nc.u32 %r161, [%rd43];
	// end inline asm
	add.s64 	%rd44, %rd36, 8192;
	// begin inline asm
	ld.global.nc.u32 %r162, [%rd44];
	// end inline asm
	add.s64 	%rd45, %rd36, 9216;
	// begin inline asm
	ld.global.nc.u32 %r163, [%rd45];
	// end inline asm
	add.s64 	%rd46, %rd36, 10240;
	// begin inline asm
	ld.global.nc.u32 %r164, [%rd46];
	// end inline asm
	add.s64 	%rd47, %rd36, 11264;
	// begin inline asm
	ld.global.nc.u32 %r165, [%rd47];
	// end inline asm
	add.s64 	%rd48, %rd36, 12288;
	// begin inline asm
	ld.global.nc.u32 %r166, [%rd48];
	// end inline asm
	add.s64 	%rd49, %rd36, 13312;
	// begin inline asm
	ld.global.nc.u32 %r167, [%rd49];
	// end inline asm
	add.s64 	%rd50, %rd36, 14336;
	// begin inline asm
	ld.global.nc.u32 %r168, [%rd50];
	// end inline asm
	add.s64 	%rd51, %rd36, 15360;
	// begin inline asm
	ld.global.nc.u32 %r169, [%rd51];
	// end inline asm
	add.s32 	%r170, %r154, %r685;
	add.s32 	%r171, %r155, %r170;
	add.s32 	%r172, %r156, %r171;
	add.s32 	%r173, %r157, %r172;
	add.s32 	%r174, %r158, %r173;
	add.s32 	%r175, %r159, %r174;
	add.s32 	%r176, %r160, %r175;
	add.s32 	%r177, %r161, %r176;
	add.s32 	%r178, %r162, %r177;
	add.s32 	%r179, %r163, %r178;
	add.s32 	%r180, %r164, %r179;
	add.s32 	%r181, %r165, %r180;
	add.s32 	%r182, %r166, %r181;
	add.s32 	%r183, %r167, %r182;
	add.s32 	%r184, %r168, %r183;
	add.s32 	%r685, %r169, %r184;
	sub.s32 	%r185, %r120, %r674;
	setp.lt.s32 	%p5, %r185, 4096;
	@%p5 bra 	$L__BB5_68;
	add.s32 	%r674, %r674, 4096;
	setp.le.s32 	%p6, %r674, %r87;
	@%p6 bra 	$L__BB5_58;
$L__BB5_60:
	setp.le.s32 	%p7, %r120, %r674;
	@%p7 bra 	$L__BB5_68;
	sub.s32 	%r94, %r120, %r674;
	setp.ge.s32 	%p8, %r85, %r94;
	@%p8 bra 	$L__BB5_68;
	not.b32 	%r187, %r85;
	add.s32 	%r188, %r120, %r187;
	sub.s32 	%r95, %r188, %r674;
	and.b32  	%r189, %r95, 768;
	setp.eq.s32 	%p9, %r189, 768;
	mov.u32 	%r679, %r85;
	@%p9 bra 	$L__BB5_65;
	add.s32 	%r676, %r85, %r674;
	shr.u32 	%r190, %r95, 8;
	add.s32 	%r191, %r190, 1;
	and.b32  	%r192, %r191, 3;
	neg.s32 	%r675, %r192;
	mov.u32 	%r679, %r85;
$L__BB5_64:
	.pragma "nounroll";
	mul.wide.u32 	%rd54, %r676, 4;
	add.s64 	%rd53, %rd16, %rd54;
	// begin inline asm
	ld.global.nc.u32 %r193, [%rd53];
	// end inline asm
	add.s32 	%r685, %r193, %r685;
	add.s32 	%r679, %r679, 256;
	add.s32 	%r676, %r676, 256;
	add.s32 	%r675, %r675, 1;
	setp.ne.s32 	%p10, %r675, 0;
	@%p10 bra 	$L__BB5_64;
$L__BB5_65:
	setp.lt.u32 	%p11, %r95, 768;
	@%p11 bra 	$L__BB5_68;
	cvt.u64.u32 	%rd55, %r679;
	cvt.u64.u32 	%rd56, %r674;
	add.s64 	%rd57, %rd55, %rd56;
	shl.b64 	%rd58, %rd57, 2;
	add.s64 	%rd59, %rd58, %rd16;
	add.s64 	%rd124, %rd59, 2048;
	add.s32 	%r682, %r679, %r674;
$L__BB5_67:
	mul.wide.u32 	%rd64, %r682, 4;
	add.s64 	%rd60, %rd16, %rd64;
	// begin inline asm
	ld.global.nc.u32 %r194, [%rd60];
	// end inline asm
	add.s32 	%r198, %r194, %r685;
	add.s64 	%rd61, %rd124, -1024;
	// begin inline asm
	ld.global.nc.u32 %r195, [%rd61];
	// end inline asm
	add.s32 	%r199, %r195, %r198;
	// begin inline asm
	ld.global.nc.u32 %r196, [%rd124];
	// end inline asm
	add.s32 	%r200, %r196, %r199;
	add.s64 	%rd63, %rd124, 1024;
	// begin inline asm
	ld.global.nc.u32 %r197, [%rd63];
	// end inline asm
	add.s32 	%r685, %r197, %r200;
	add.s32 	%r679, %r679, 1024;
	add.s64 	%rd124, %rd124, 4096;
	add.s32 	%r682, %r682, 1024;
	setp.lt.s32 	%p12, %r679, %r94;
	@%p12 bra 	$L__BB5_67;
$L__BB5_68:
	// begin inline asm
	mov.u32 %r201, %laneid;
	// end inline asm
	mov.b32 	%r204, 1;
	mov.b32 	%r225, 31;
	mov.b32 	%r226, -1;
	// begin inline asm
	shfl.sync.down.b32 %r202, %r685, %r204, %r225, %r226;
	// end inline asm
	setp.gt.s32 	%p13, %r201, 30;
	selp.b32 	%r227, 0, %r202, %p13;
	add.s32 	%r208, %r227, %r685;
	mov.b32 	%r209, 2;
	// begin inline asm
	shfl.sync.down.b32 %r207, %r208, %r209, %r225, %r226;
	// end inline asm
	setp.gt.s32 	%p14, %r201, 29;
	selp.b32 	%r228, 0, %r207, %p14;
	add.s32 	%r213, %r208, %r228;
	mov.b32 	%r214, 4;
	// begin inline asm
	shfl.sync.down.b32 %r212, %r213, %r214, %r225, %r226;
	// end inline asm
	setp.gt.s32 	%p15, %r201, 27;
	selp.b32 	%r229, 0, %r212, %p15;
	add.s32 	%r218, %r213, %r229;
	mov.b32 	%r219, 8;
	// begin inline asm
	shfl.sync.down.b32 %r217, %r218, %r219, %r225, %r226;
	// end inline asm
	setp.gt.s32 	%p16, %r201, 23;
	selp.b32 	%r230, 0, %r217, %p16;
	add.s32 	%r223, %r218, %r230;
	mov.b32 	%r224, 16;
	// begin inline asm
	shfl.sync.down.b32 %r222, %r223, %r224, %r225, %r226;
	// end inline asm
	setp.gt.s32 	%p17, %r201, 15;
	selp.b32 	%r231, 0, %r222, %p17;
	add.s32 	%r686, %r223, %r231;
	setp.ne.s32 	%p18, %r201, 0;
	@%p18 bra 	$L__BB5_70;
	shr.u32 	%r232, %r85, 3;
	and.b32  	%r233, %r232, 124;
	mov.u32 	%r234, _ZZN3cub18CUB_300001_SM_10006detail6reduce28DeviceReduceSingleTileKernelINS2_10policy_hubIijN4cuda3std3__44plusIiEEE10Policy1000EPiSC_iS9_iiNS7_10__identityEEEvT0_T1_T2_T3_T4_T6_E12temp_storage;
	add.s32 	%r235, %r234, %r233;
	st.shared.u32 	[%r235+8], %r686;
$L__BB5_70:
	bar.sync 	0;
	setp.ne.s32 	%p19, %r85, 0;
	@%p19 bra 	$L__BB5_72;
	ld.shared.u32 	%r236, [_ZZN3cub18CUB_300001_SM_10006detail6reduce28DeviceReduceSingleTileKernelINS2_10policy_hubIijN4cuda3std3__44plusIiEEE10Policy1000EPiSC_iS9_iiNS7_10__identityEEEvT0_T1_T2_T3_T4_T6_E12temp_storage+12];
	add.s32 	%r237, %r236, %r686;
	ld.shared.u32 	%r238, [_ZZN3cub18CUB_300001_SM_10006detail6reduce28DeviceReduceSingleTileKernelINS2_10policy_hubIijN4cuda3std3__44plusIiEEE10Policy1000EPiSC_iS9_iiNS7_10__identityEEEvT0_T1_T2_T3_T4_T6_E12temp_storage+16];
	add.s32 	%r239, %r237, %r238;
	ld.shared.u32 	%r240, [_ZZN3cub18CUB_300001_SM_10006detail6reduce28DeviceReduceSingleTileKernelINS2_10policy_hubIijN4cuda3std3__44plusIiEEE10Policy1000EPiSC_iS9_iiNS7_10__identityEEEvT0_T1_T2_T3_T4_T6_E12temp_storage+20];
	add.s32 	%r241, %r239, %r240;
	ld.shared.u32 	%r242, [_ZZN3cub18CUB_300001_SM_10006detail6reduce28DeviceReduceSingleTileKernelINS2_10policy_hubIijN4cuda3std3__44plusIiEEE10Policy1000EPiSC_iS9_iiNS7_10__identityEEEvT0_T1_T2_T3_T4_T6_E12temp_storage+24];
	add.s32 	%r243, %r241, %r242;
	ld.shared.u32 	%r244, [_ZZN3cub18CUB_300001_SM_10006detail6reduce28DeviceReduceSingleTileKernelINS2_10policy_hubIijN4cuda3std3__44plusIiEEE10Policy1000EPiSC_iS9_iiNS7_10__identityEEEvT0_T1_T2_T3_T4_T6_E12temp_storage+28];
	add.s32 	%r245, %r243, %r244;
	ld.shared.u32 	%r246, [_ZZN3cub18CUB_300001_SM_10006detail6reduce28DeviceReduceSingleTileKernelINS2_10policy_hubIijN4cuda3std3__44plusIiEEE10Policy1000EPiSC_iS9_iiNS7_10__identityEEEvT0_T1_T2_T3_T4_T6_E12temp_storage+32];
	add.s32 	%r247, %r245, %r246;
	ld.shared.u32 	%r248, [_ZZN3cub18CUB_300001_SM_10006detail6reduce28DeviceReduceSingleTileKernelINS2_10policy_hubIijN4cuda3std3__44plusIiEEE10Policy1000EPiSC_iS9_iiNS7_10__identityEEEvT0_T1_T2_T3_T4_T6_E12temp_storage+36];
	add.s32 	%r686, %r247, %r248;
$L__BB5_72:
	mov.u32 	%r631, %tid.x;
	setp.ne.s32 	%p95, %r631, 0;
	@%p95 bra 	$L__BB5_74;
	add.s32 	%r632, %r686, %r121;
	st.global.u32 	[%rd1], %r632;
$L__BB5_74:
	ret;

}
	// .globl	_ZN3cub18CUB_300001_SM_10006detail6reduce28DeviceReduceSingleTileKernelINS2_10policy_hubIiyN4cuda3std3__44plusIiEEE10Policy1000EN6thrust24THRUST_300001_SM_1000_NS6detail15normal_iteratorINSD_10device_ptrIiEEEEPiyS9_iiNS7_10__identityEEEvT0_T1_T2_T3_T4_T6_
.visible .entry _ZN3cub18CUB_300001_SM_10006detail6reduce28DeviceReduceSingleTileKernelINS2_10policy_hubIiyN4cuda3std3__44plusIiEEE10Policy1000EN6thrust24THRUST_300001_SM_1000_NS6detail15normal_iteratorINSD_10device_ptrIiEEEEPiyS9_iiNS7_10__identityEEEvT0_T1_T2_T3_T4_T6_(
	.param .align 8 .b8 _ZN3cub18CUB_300001_SM_10006detail6reduce28DeviceReduceSingleTileKernelINS2_10policy_hubIiyN4cuda3std3__44plusIiEEE10Policy1000EN6thrust24THRUST_300001_SM_1000_NS6detail15normal_iteratorINSD_10device_ptrIiEEEEPiyS9_iiNS7_10__identityEEEvT0_T1_T2_T3_T4_T6__param_0[8],
	.param .u64 .ptr .align 1 _ZN3cub18CUB_300001_SM_10006detail6reduce28DeviceReduceSingleTileKernelINS2_10policy_hubIiyN4cuda3std3__44plusIiEEE10Policy1000EN6thrust24THRUST_300001_SM_1000_NS6detail15normal_iteratorINSD_10device_ptrIiEEEEPiyS9_iiNS7_10__identityEEEvT0_T1_T2_T3_T4_T6__param_1,
	.param .u64 _ZN3cub18CUB_300001_SM_10006detail6reduce28DeviceReduceSingleTileKernelINS2_10policy_hubIiyN4cuda3std3__44plusIiEEE10Policy1000EN6thrust24THRUST_300001_SM_1000_NS6detail15normal_iteratorINSD_10device_ptrIiEEEEPiyS9_iiNS7_10__identityEEEvT0_T1_T2_T3_T4_T6__param_2,
	.param .align 1 .b8 _ZN3cub18CUB_300001_SM_10006detail6reduce28DeviceReduceSingleTileKernelINS2_10policy_hubIiyN4cuda3std3__44plusIiEEE10Policy1000EN6thrust24THRUST_300001_SM_1000_NS6detail15normal_iteratorINSD_10device_ptrIiEEEEPiyS9_iiNS7_10__identityEEEvT0_T1_T2_T3_T4_T6__param_3[1],
	.param .u32 _ZN3cub18CUB_300001_SM_10006detail6reduce28DeviceReduceSingleTileKernelINS2_10policy_hubIiyN4cuda3std3__44plusIiEEE10Policy1000EN6thrust24THRUST_300001_SM_1000_NS6detail15normal_iteratorINSD_10device_ptrIiEEEEPiyS9_iiNS7_10__identityEEEvT0_T1_T2_T3_T4_T6__param_4,
	.param .align 1 .b8 _ZN3cub18CUB_300001_SM_10006detail6reduce28DeviceReduceSingleTileKernelINS2_10policy_hubIiyN4cuda3std3__44plusIiEEE10Policy1000EN6thrust24THRUST_300001_SM_1000_NS6detail15normal_iteratorINSD_10device_ptrIiEEEEPiyS9_iiNS7_10__identityEEEvT0_T1_T2_T3_T4_T6__param_5[1]
)
.maxntid 256
.minnctapersm 1
{
	.reg .pred 	%p<59>;
	.reg .b32 	%r<471>;
	.reg .b64 	%rd<56>;
	// demoted variable
	.shared .align 4 .b8 _ZZN3cub18CUB_300001_SM_10006detail6reduce28DeviceReduceSingleTileKernelINS2_10policy_hubIiyN4cuda3std3__44plusIiEEE10Policy1000EN6thrust24THRUST_300001_SM_1000_NS6detail15normal_iteratorINSD_10device_ptrIiEEEEPiyS9_iiNS7_10__identityEEEvT0_T1_T2_T3_T4_T6_E12temp_storage[44];
	ld.param.u64 	%rd18, [_ZN3cub18CUB_300001_SM_10006detail6reduce28DeviceReduceSingleTileKernelINS2_10policy_hubIiyN4cuda3std3__44plusIiEEE10Policy1000EN6thrust24THRUST_300001_SM_1000_NS6detail15normal_iteratorINSD_10device_ptrIiEEEEPiyS9_iiNS7_10__identityEEEvT0_T1_T2_T3_T4_T6__param_0];
	ld.param.u64 	%rd20, [_ZN3cub18CUB_300001_SM_10006detail6reduce28DeviceReduceSingleTileKernelINS2_10policy_hubIiyN4cuda3std3__44plusIiEEE10Policy1000EN6thrust24THRUST_300001_SM_1000_NS6detail15normal_iteratorINSD_10device_ptrIiEEEEPiyS9_iiNS7_10__identityEEEvT0_T1_T2_T3_T4_T6__param_1];
	ld.param.u64 	%rd19, [_ZN3cub18CUB_300001_SM_10006detail6reduce28DeviceReduceSingleTileKernelINS2_10policy_hubIiyN4cuda3std3__44plusIiEEE10Policy1000EN6thrust24THRUST_300001_SM_1000_NS6detail15normal_iteratorINSD_10device_ptrIiEEEEPiyS9_iiNS7_10__identityEEEvT0_T1_T2_T3_T4_T6__param_2];
	ld.param.u32 	%r81, [_ZN3cub18CUB_300001_SM_10006detail6reduce28DeviceReduceSingleTileKernelINS2_10policy_hubIiyN4cuda3std3__44plusIiEEE10Policy1000EN6thrust24THRUST_300001_SM_1000_NS6detail15normal_iteratorINSD_10device_ptrIiEEEEPiyS9_iiNS7_10__identityEEEvT0_T1_T2_T3_T4_T6__param_4];
	cvta.to.global.u64 	%rd1, %rd20;
	setp.ne.s64 	%p1, %rd19, 0;
	@%p1 bra 	$L__BB6_3;
	mov.u32 	%r434, %tid.x;
	setp.ne.s32 	%p58, %r434, 0;
	@%p58 bra 	$L__BB6_51;
	st.global.u32 	[%rd1], %r81;
	bra.uni 	$L__BB6_51;
$L__BB6_3:
	cvta.to.global.u64 	%rd2, %rd18;
	setp.gt.u64 	%p2, %rd19, 4095;
	@%p2 bra 	$L__BB6_28;
	cvt.u32.u64 	%r1, %rd19;
	mov.u32 	%r2, %tid.x;
	setp.ge.u32 	%p24, %r2, %r1;
	mov.b32 	%r452, 0;
	mov.u32 	%r441, %r2;
	@%p24 bra 	$L__BB6_6;
	mul.wide.u32 	%rd41, %r2, 4;
	add.s64 	%rd42, %rd2, %rd41;
	ld.global.u32 	%r452, [%rd42];
	add.s32 	%r441, %r2, 256;
$L__BB6_6:
	setp.ge.u32 	%p25, %r441, %r1;
	@%p25 bra 	$L__BB6_19;
	not.b32 	%r261, %r441;
	add.s32 	%r262, %r261, %r1;
	shr.u32 	%r263, %r262, 8;
	add.s32 	%r7, %r263, 1;
	and.b32  	%r8, %r7, 15;
	setp.lt.u32 	%p26, %r262, 3840;
	@%p26 bra 	$L__BB6_10;
	and.b32  	%r264, %r7, 33554416;
	neg.s32 	%r437, %r264;
	mul.wide.u32 	%rd43, %r441, 4;
	add.s64 	%rd44, %rd43, %rd2;
	add.s64 	%rd51, %rd44, 8192;
$L__BB6_9:
	.pragma "nounroll";
	ld.global.u32 	%r265, [%rd51+-8192];
	add.s32 	%r266, %r265, %r452;
	ld.global.u32 	%r267, [%rd51+-7168];
	add.s32 	%r268, %r267, %r266;
	ld.global.u32 	%r269, [%rd51+-6144];
	add.s32 	%r270, %r269, %r268;
	ld.global.u32 	%r271, [%rd51+-5120];
	add.s32 	%r272, %r271, %r270;
	ld.global.u32 	%r273, [%rd51+-4096];
	add.s32 	%r274, %r273, %r272;
	ld.global.u32 	%r275, [%rd51+-3072];
	add.s32 	%r276, %r275, %r274;
	ld.global.u32 	%r277, [%rd51+-2048];
	add.s32 	%r278, %r277, %r276;
	ld.global.u32 	%r279, [%rd51+-1024];
	add.s32 	%r280, %r279, %r278;
	ld.global.u32 	%r281, [%rd51];
	add.s32 	%r282, %r281, %r280;
	ld.global.u32 	%r283, [%rd51+1024];
	add.s32 	%r284, %r283, %r282;
	ld.global.u32 	%r285, [%rd51+2048];
	add.s32 	%r286, %r285, %r284;
	ld.global.u32 	%r287, [%rd51+3072];
	add.s32 	%r288, %r287, %r286;
	ld.global.u32 	%r289, [%rd51+4096];
	add.s32 	%r290, %r289, %r288;
	ld.global.u32 	%r291, [%rd51+5120];
	add.s32 	%r292, %r291, %r290;
	ld.global.u32 	%r293, [%rd51+6144];
	add.s32 	%r294, %r293, %r292;
	ld.global.u32 	%r295, [%rd51+7168];
	add.s32 	%r452, %r295, %r294;
	add.s32 	%r441, %r441, 4096;
	add.s32 	%r437, %r437, 16;
	add.s64 	%rd51, %rd51, 16384;
	setp.ne.s32 	%p27, %r437, 0;
	@%p27 bra 	$L__BB6_9;
$L__BB6_10:
	setp.eq.s32 	%p28, %r8, 0;
	@%p28 bra 	$L__BB6_19;
	and.b32  	%r19, %r7, 7;
	setp.lt.u32 	%p29, %r8, 8;
	@%p29 bra 	$L__BB6_13;
	mul.wide.s32 	%rd45, %r441, 4;
	add.s64 	%rd46, %rd2, %rd45;
	ld.global.u32 	%r297, [%rd46];
	add.s32 	%r298, %r297, %r452;
	ld.global.u32 	%r299, [%rd46+1024];
	add.s32 	%r300, %r299, %r298;
	ld.global.u32 	%r301, [%rd46+2048];
	add.s32 	%r302, %r301, %r300;
	ld.global.u32 	%r303, [%rd46+3072];
	add.s32 	%r304, %r303, %r302;
	ld.global.u32 	%r305, [%rd46+4096];
	add.s32 	%r306, %r305, %r304;
	ld.global.u32 	%r307, [%rd46+5120];
	add.s32 	%r308, %r307, %r306;
	ld.global.u32 	%r309, [%rd46+6144];
	add.s32 	%r310, %r309, %r308;
	ld.global.u32 	%r311, [%rd46+7168];
	add.s32 	%r452, %r311, %r310;
	add.s32 	%r441, %r441, 2048;
$L__BB6_13:
	setp.eq.s32 	%p30, %r19, 0;
	@%p30 bra 	$L__BB6_19;
	and.b32  	%r25, %r7, 3;
	setp.lt.u32 	%p31, %r19, 4;
	@%p31 bra 	$L__BB6_16;
	mul.wide.s32 	%rd47, %r441, 4;
	add.s64 	%rd48, %rd2, %rd47;
	ld.global.u32 	%r313, [%rd48];
	add.s32 	%r314, %r313, %r452;
	ld.global.u32 	%r315, [%rd48+1024];
	add.s32 	%r316, %r315, %r314;
	ld.global.u32 	%r317, [%rd48+2048];
	add.s32 	%r318, %r317, %r316;
	ld.global.u32 	%r319, [%rd48+3072];
	add.s32 	%r452, %r319, %r318;
	add.s32 	%r441, %r441, 1024;
$L__BB6_16:
	setp.eq.s32 	%p32, %r25, 0;
	@%p32 bra 	$L__BB6_19;
	neg.s32 	%r449, %r25;
$L__BB6_18:
	.pragma "nounroll";
	mul.wide.s32 	%rd49, %r441, 4;
	add.s64 	%rd50, %rd2, %rd49;
	ld.global.u32 	%r320, [%rd50];
	add.s32 	%r452, %r320, %r452;
	add.s32 	%r441, %r441, 256;
	add.s32 	%r449, %r449, 1;
	setp.ne.s32 	%p33, %r449, 0;
	@%p33 bra 	$L__BB6_18;
$L__BB6_19:
	setp.lt.u64 	%p34, %rd19, 256;
	@%p34 bra 	$L__BB6_24;
	// begin inline asm
	mov.u32 %r384, %laneid;
	// end inline asm
	mov.b32 	%r387, 1;
	mov.b32 	%r408, 31;
	mov.b32 	%r409, -1;
	// begin inline asm
	shfl.sync.down.b32 %r385, %r452, %r387, %r408, %r409;
	// end inline asm
	setp.gt.s32 	%p50, %r384, 30;
	selp.b32 	%r410, 0, %r385, %p50;
	add.s32 	%r391, %r410, %r452;
	mov.b32 	%r392, 2;
	// begin inline asm
	shfl.sync.down.b32 %r390, %r391, %r392, %r408, %r409;
	// end inline asm
	setp.gt.s32 	%p51, %r384, 29;
	selp.b32 	%r411, 0, %r390, %p51;
	add.s32 	%r396, %r391, %r411;
	mov.b32 	%r397, 4;
	// begin inline asm
	shfl.sync.down.b32 %r395, %r396, %r397, %r408, %r409;
	// end inline asm
	setp.gt.s32 	%p52, %r384, 27;
	selp.b32 	%r412, 0, %r395, %p52;
	add.s32 	%r401, %r396, %r412;
	mov.b32 	%r402, 8;
	// begin inline asm
	shfl.sync.down.b32 %r400, %r401, %r402, %r408, %r409;
	// end inline asm
	setp.gt.s32 	%p53, %r384, 23;
	selp.b32 	%r413, 0, %r400, %p53;
	add.s32 	%r406, %r401, %r413;
	mov.b32 	%r407, 16;
	// begin inline asm
	shfl.sync.down.b32 %r405, %r406, %r407, %r408, %r409;
	// end inline asm
	setp.gt.s32 	%p54, %r384, 15;
	selp.b32 	%r414, 0, %r405, %p54;
	add.s32 	%r470, %r406, %r414;
	setp.ne.s32 	%p55, %r384, 0;
	@%p55 bra 	$L__BB6_22;
	shr.u32 	%r415, %r2, 3;
	and.b32  	%r416, %r415, 124;
	mov.u32 	%r417, _ZZN3cub18CUB_300001_SM_10006detail6reduce28DeviceReduceSingleTileKernelINS2_10policy_hubIiyN4cuda3std3__44plusIiEEE10Policy1000EN6thrust24THRUST_300001_SM_1000_NS6detail15normal_iteratorINSD_10device_ptrIiEEEEPiyS9_iiNS7_10__identityEEEvT0_T1_T2_T3_T4_T6_E12temp_storage;
	add.s32 	%r418, %r417, %r416;
	st.shared.u32 	[%r418+8], %r470;
$L__BB6_22:
	bar.sync 	0;
	setp.ne.s32 	%p56, %r2, 0;
	@%p56 bra 	$L__BB6_49;
	ld.shared.u32 	%r419, [_ZZN3cub18CUB_300001_SM_10006detail6reduce28DeviceReduceSingleTileKernelINS2_10policy_hubIiyN4cuda3std3__44plusIiEEE10Policy1000EN6thrust24THRUST_300001_SM_1000_NS6detail15normal_iteratorINSD_10device_ptrIiEEEEPiyS9_iiNS7_10__identityEEEvT0_T1_T2_T3_T4_T6_E12temp_storage+12];
	add.s32 	%r420, %r419, %r470;
	ld.shared.u32 	%r421, [_ZZN3cub18CUB_300001_SM_10006detail6reduce28DeviceReduceSingleTileKernelINS2_10policy_hubIiyN4cuda3std3__44plusIiEEE10Policy1000EN6thrust24THRUST_300001_SM_1000_NS6detail15normal_iteratorINSD_10device_ptrIiEEEEPiyS9_iiNS7_10__identityEEEvT0_T1_T2_T3_T4_T6_E12temp_storage+16];
	add.s32 	%r422, %r420, %r421;
	ld.shared.u32 	%r423, [_ZZN3cub18CUB_300001_SM_10006detail6reduce28DeviceReduceSingleTileKernelINS2_10policy_hubIiyN4cuda3std3__44plusIiEEE10Policy1000EN6thrust24THRUST_300001_SM_1000_NS6detail15normal_iteratorINSD_10device_ptrIiEEEEPiyS9_iiNS7_10__identityEEEvT0_T1_T2_T3_T4_T6_E12temp_storage+20];
	add.s32 	%r424, %r422, %r423;
	ld.shared.u32 	%r425, [_ZZN3cub18CUB_300001_SM_10006detail6reduce28DeviceReduceSingleTileKernelINS2_10policy_hubIiyN4cuda3std3__44plusIiEEE10Policy1000EN6thrust24THRUST_300001_SM_1000_NS6detail15normal_iteratorINSD_10device_ptrIiEEEEPiyS9_iiNS7_10__identityEEEvT0_T1_T2_T3_T4_T6_E12temp_storage+24];
	add.s32 	%r426, %r424, %r425;
	ld.shared.u32 	%r427, [_ZZN3cub18CUB_300001_SM_10006detail6reduce28DeviceReduceSingleTileKernelINS2_10policy_hubIiyN4cuda3std3__44plusIiEEE10Policy1000EN6thrust24THRUST_300001_SM_1000_NS6detail15normal_iteratorINSD_10device_ptrIiEEEEPiyS9_iiNS7_10__identityEEEvT0_T1_T2_T3_T4_T6_E12temp_storage+28];
	add.s32 	%r428, %r426, %r427;
	ld.shared.u32 	%r429, [_ZZN3cub18CUB_300001_SM_10006detail6reduce28DeviceReduceSingleTileKernelINS2_10policy_hubIiyN4cuda3std3__44plusIiEEE10Policy1000EN6thrust24THRUST_300001_SM_1000_NS6detail15normal_iteratorINSD_10device_ptrIiEEEEPiyS9_iiNS7_10__identityEEEvT0_T1_T2_T3_T4_T6_E12temp_storage+32];
	add.s32 	%r430, %r428, %r429;
	ld.shared.u32 	%r431, [_ZZN3cub18CUB_300001_SM_10006detail6reduce28DeviceReduceSingleTileKernelINS2_10policy_hubIiyN4cuda3std3__44plusIiEEE10Policy1000EN6thrust24THRUST_300001_SM_1000_NS6detail15normal_iteratorINSD_10device_ptrIiEEEEPiyS9_iiNS7_10__identityEEEvT0_T1_T2_T3_T4_T6_E12temp_storage+36];
	add.s32 	%r470, %r430, %r431;
	bra.uni 	$L__BB6_49;
$L__BB6_24:
	// begin inline asm
	mov.u32 %r321, %laneid;
	// end inline asm
	and.b32  	%r347, %r2, 992;
	add.s32 	%r348, %r347, 32;
	setp.gt.u32 	%p35, %r348, %r1;
	not.b32 	%r349, %r347;
	add.s32 	%r350, %r1, %r349;
	selp.b32 	%r345, %r350, 31, %p35;
	mov.b32 	%r324, 1;
	mov.b32 	%r346, -1;
	// begin inline asm
	shfl.sync.down.b32 %r322, %r452, %r324, %r345, %r346;
	// end inline asm
	setp.lt.s32 	%p36, %r321, %r345;
	selp.b32 	%r351, %r322, 0, %p36;
	add.s32 	%r328, %r351, %r452;
	mov.b32 	%r329, 2;
	// begin inline asm
	shfl.sync.down.b32 %r327, %r328, %r329, %r345, %r346;
	// end inline asm
	add.s32 	%r352, %r321, 2;
	setp.gt.s32 	%p37, %r352, %r345;
	selp.b32 	%r353, 0, %r327, %p37;
	add.s32 	%r333, %r328, %r353;
	mov.b32 	%r334, 4;
	// begin inline asm
	shfl.sync.down.b32 %r332, %r333, %r334, %r345, %r346;
	// end inline asm
	add.s32 	%r354, %r321, 4;
	setp.gt.s32 	%p38, %r354, %r345;
	selp.b32 	%r355, 0, %r332, %p38;
	add.s32 	%r338, %r333, %r355;
	mov.b32 	%r339, 8;
	// begin inline asm
	shfl.sync.down.b32 %r337, %r338, %r339, %r345, %r346;
	// end inline asm
	add.s32 	%r356, %r321, 8;
	setp.gt.s32 	%p39, %r356, %r345;
	selp.b32 	%r357, 0, %r337, %p39;
	add.s32 	%r343, %r338, %r357;
	mov.b32 	%r344, 16;
	// begin inline asm
	shfl.sync.down.b32 %r342, %r343, %r344, %r345, %r346;
	// end inline asm
	add.s32 	%r358, %r321, 16;
	setp.gt.s32 	%p40, %r358, %r345;
	selp.b32 	%r359, 0, %r342, %p40;
	add.s32 	%r470, %r343, %r359;
	setp.ne.s32 	%p41, %r321, 0;
	@%p41 bra 	$L__BB6_26;
	shr.u32 	%r360, %r2, 3;
	and.b32  	%r361, %r360, 124;
	mov.u32 	%r362, _ZZN3cub18CUB_300001_SM_10006detail6reduce28DeviceReduceSingleTileKernelINS2_10policy_hubIiyN4cuda3std3__44plusIiEEE10Policy1000EN6thrust24THRUST_300001_SM_1000_NS6detail15normal_iteratorINSD_10device_ptrIiEEEEPiyS9_iiNS7_10__identityEEEvT0_T1_T2_T3_T4_T6_E12temp_storage;
	add.s32 	%r363, %r362, %r361;
	st.shared.u32 	[%r363+8], %r470;
$L__BB6_26:
	bar.sync 	0;
	setp.ne.s32 	%p42, %r2, 0;
	@%p42 bra 	$L__BB6_49;
	setp.gt.u64 	%p43, %rd19, 32;
	ld.shared.u32 	%r364, [_ZZN3cub18CUB_300001_SM_10006detail6reduce28DeviceReduceSingleTileKernelINS2_10policy_hubIiyN4cuda3std3__44plusIiEEE10Policy1000EN6thrust24THRUST_300001_SM_1000_NS6detail15normal_iteratorINSD_10device_ptrIiEEEEPiyS9_iiNS7_10__identityEEEvT0_T1_T2_T3_T4_T6_E12temp_storage+12];
	selp.b32 	%r365, %r364, 0, %p43;
	add.s32 	%r366, %r365, %r470;
	setp.gt.u64 	%p44, %rd19, 64;
	ld.shared.u32 	%r367, [_ZZN3cub18CUB_300001_SM_10006detail6reduce28DeviceReduceSingleTileKernelINS2_10policy_hubIiyN4cuda3std3__44plusIiEEE10Policy1000EN6thrust24THRUST_300001_SM_1000_NS6detail15normal_iteratorINSD_10device_ptrIiEEEEPiyS9_iiNS7_10__identityEEEvT0_T1_T2_T3_T4_T6_E12temp_storage+16];
	selp.b32 	%r368, %r367, 0, %p44;
	add.s32 	%r369, %r366, %r368;
	setp.gt.u64 	%p45, %rd19, 96;
	ld.shared.u32 	%r370, [_ZZN3cub18CUB_300001_SM_10006detail6reduce28DeviceReduceSingleTileKernelINS2_10policy_hubIiyN4cuda3std3__44plusIiEEE10Policy1000EN6thrust24THRUST_300001_SM_1000_NS6detail15normal_iteratorINSD_10device_ptrIiEEEEPiyS9_iiNS7_10__identityEEEvT0_T1_T2_T3_T4_T6_E12temp_storage+20];
	selp.b32 	%r371, %r370, 0, %p45;
	add.s32 	%r372, %r369, %r371;
	setp.gt.u64 	%p46, %rd19, 128;
	ld.shared.u32 	%r373, [_ZZN3cub18CUB_300001_SM_10006detail6reduce28DeviceReduceSingleTileKernelINS2_10policy_hubIiyN4cuda3std3__44plusIiEEE10Policy1000EN6thrust24THRUST_300001_SM_1000_NS6detail15normal_iteratorINSD_10device_ptrIiEEEEPiyS9_iiNS7_10__identityEEEvT0_T1_T2_T3_T4_T6_E12temp_storage+24];
	selp.b32 	%r374, %r373, 0, %p46;
	add.s32 	%r375, %r372, %r374;
	setp.gt.u64 	%p47, %rd19, 160;
	ld.shared.u32 	%r376, [_ZZN3cub18CUB_300001_SM_10006detail6reduce28DeviceReduceSingleTileKernelINS2_10policy_hubIiyN4cuda3std3__44plusIiEEE10Policy1000EN6thrust24THRUST_300001_SM_1000_NS6detail15normal_iteratorINSD_10device_ptrIiEEEEPiyS9_iiNS7_10__identityEEEvT0_T1_T2_T3_T4_T6_E12temp_storage+28];
	selp.b32 	%r377, %r376, 0, %p47;
	add.s32 	%r378, %r375, %r377;
	setp.gt.u64 	%p48, %rd19, 192;
	ld.shared.u32 	%r379, [_ZZN3cub18CUB_300001_SM_10006detail6reduce28DeviceReduceSingleTileKernelINS2_10policy_hubIiyN4cuda3std3__44plusIiEEE10Policy1000EN6thrust24THRUST_300001_SM_1000_NS6detail15normal_iteratorINSD_10device_ptrIiEEEEPiyS9_iiNS7_10__identityEEEvT0_T1_T2_T3_T4_T6_E12temp_storage+32];
	selp.b32 	%r380, %r379, 0, %p48;
	add.s32 	%r381, %r378, %r380;
	setp.gt.u64 	%p49, %rd19, 224;
	ld.shared.u32 	%r382, [_ZZN3cub18CUB_300001_SM_10006detail6reduce28DeviceReduceSingleTileKernelINS2_10policy_hubIiyN4cuda3std3__44plusIiEEE10Policy1000EN6thrust24THRUST_300001_SM_1000_NS6detail15normal_iteratorINSD_10device_ptrIiEEEEPiyS9_iiNS7_10__identityEEEvT0_T1_T2_T3_T4_T6_E12temp_storage+36];
	selp.b32 	%r383, %r382, 0, %p49;
	add.s32 	%r470, %r381, %r383;
	bra.uni 	$L__BB6_49;
$L__BB6_28:
	mov.u32 	%r43, %tid.x;
	cvt.u64.u32 	%rd6, %r43;
	mul.wide.u32 	%rd22, %r43, 4;
	add.s64 	%rd7, %rd2, %rd22;
	ld.global.u32 	%r82, [%rd7];
	ld.global.u32 	%r83, [%rd7+1024];
	ld.global.u32 	%r84, [%rd7+2048];
	ld.global.u32 	%r85, [%rd7+3072];
	ld.global.u32 	%r86, [%rd7+4096];
	ld.global.u32 	%r87, [%rd7+5120];
	ld.global.u32 	%r88, [%rd7+6144];
	ld.global.u32 	%r89, [%rd7+7168];
	ld.global.u32 	%r90, [%rd7+8192];
	ld.global.u32 	%r91, [%rd7+9216];
	ld.global.u32 	%r92, [%rd7+10240];
	ld.global.u32 	%r93, [%rd7+11264];
	ld.global.u32 	%r94, [%rd7+12288];
	ld.global.u32 	%r95, [%rd7+13312];
	ld.global.u32 	%r96, [%rd7+14336];
	ld.global.u32 	%r97, [%rd7+15360];
	add.s32 	%r98, %r83, %r82;
	add.s32 	%r99, %r84, %r98;
	add.s32 	%r100, %r85, %r99;
	add.s32 	%r101, %r86, %r100;
	add.s32 	%r102, %r87, %r101;
	add.s32 	%r103, %r88, %r102;
	add.s32 	%r104, %r89, %r103;
	add.s32 	%r105, %r90, %r104;
	add.s32 	%r106, %r91, %r105;
	add.s32 	%r107, %r92, %r106;
	add.s32 	%r108, %r93, %r107;
	add.s32 	%r109, %r94, %r108;
	add.s32 	%r110, %r95, %r109;
	add.s32 	%r111, %r96, %r110;
	add.s32 	%r469, %r97, %r111;
	add.s64 	%rd8, %rd19, -4096;
	setp.lt.u64 	%p3, %rd8, 4096;
	mov.b64 	%rd53, 4096;
	@%p3 bra 	$L__BB6_32;
	mov.b64 	%rd53, 4096;
$L__BB6_30:
	shl.b64 	%rd24, %rd53, 2;
	add.s64 	%rd25, %rd7, %rd24;
	ld.global.u32 	%r112, [%rd25];
	ld.global.u32 	%r113, [%rd25+1024];
	ld.global.u32 	%r114, [%rd25+2048];
	ld.global.u32 	%r115, [%rd25+3072];
	ld.global.u32 	%r116, [%rd25+4096];
	ld.global.u32 	%r117, [%rd25+5120];
	ld.global.u32 	%r118, [%rd25+6144];
	ld.global.u32 	%r119, [%rd25+7168];
	ld.global.u32 	%r120, [%rd25+8192];
	ld.global.u32 	%r121, [%rd25+9216];
	ld.global.u32 	%r122, [%rd25+10240];
	ld.global.u32 	%r123, [%rd25+11264];
	ld.global.u32 	%r124, [%rd25+12288];
	ld.global.u32 	%r125, [%rd25+13312];
	ld.global.u32 	%r126, [%rd25+14336];
	ld.global.u32 	%r127, [%rd25+15360];
	add.s32 	%r128, %r112, %r469;
	add.s32 	%r129, %r113, %r128;
	add.s32 	%r130, %r114, %r129;
	add.s32 	%r131, %r115, %r130;
	add.s32 	%r132, %r116, %r131;
	add.s32 	%r133, %r117, %r132;
	add.s32 	%r134, %r118, %r133;
	add.s32 	%r135, %r119, %r134;
	add.s32 	%r136, %r120, %r135;
	add.s32 	%r137, %r121, %r136;
	add.s32 	%r138, %r122, %r137;
	add.s32 	%r139, %r123, %r138;
	add.s32 	%r140, %r124, %r139;
	add.s32 	%r141, %r125, %r140;
	add.s32 	%r142, %r126, %r141;
	add.s32 	%r469, %r127, %r142;
	sub.s64 	%rd26, %rd19, %rd53;
	setp.lt.u64 	%p4, %rd26, 4096;
	@%p4 bra 	$L__BB6_45;
	add.s64 	%rd53, %rd53, 4096;
	setp.le.u64 	%p5, %rd53, %rd8;
	@%p5 bra 	$L__BB6_30;
$L__BB6_32:
	setp.le.u64 	%p6, %rd19, %rd53;
	cvt.u32.u64 	%r143, %rd53;
	cvt.u32.u64 	%r144, %rd19;
	sub.s32 	%r145, %r144, %r143;
	setp.ge.s32 	%p7, %r43, %r145;
	or.pred  	%p8, %p6, %p7;
	@%p8 bra 	$L__BB6_45;
	not.b32 	%r149, %r43;
	add.s32 	%r150, %r149, %r144;
	sub.s32 	%r152, %r150, %r143;
	shr.u32 	%r153, %r152, 8;
	add.s32 	%r48, %r153, 1;
	and.b32  	%r49, %r48, 15;
	setp.lt.u32 	%p9, %r152, 3840;
	mov.u32 	%r459, %r43;
	@%p9 bra 	$L__BB6_36;
	and.b32  	%r154, %r48, 33554416;
	neg.s32 	%r455, %r154;
	add.s64 	%rd27, %rd53, %rd6;
	shl.b64 	%rd28, %rd27, 2;
	add.s64 	%rd29, %rd28, %rd2;
	add.s64 	%rd54, %rd29, 8192;
	mov.u32 	%r459, %r43;
$L__BB6_35:
	.pragma "nounroll";
	ld.global.u32 	%r155, [%rd54+-8192];
	add.s32 	%r156, %r155, %r469;
	ld.global.u32 	%r157, [%rd54+-7168];
	add.s32 	%r158, %r157, %r156;
	ld.global.u32 	%r159, [%rd54+-6144];
	add.s32 	%r160, %r159, %r158;
	ld.global.u32 	%r161, [%rd54+-5120];
	add.s32 	%r162, %r161, %r160;
	ld.global.u32 	%r163, [%rd54+-4096];
	add.s32 	%r164, %r163, %r162;
	ld.global.u32 	%r165, [%rd54+-3072];
	add.s32 	%r166, %r165, %r164;
	ld.global.u32 	%r167, [%rd54+-2048];
	add.s32 	%r168, %r167, %r166;
	ld.global.u32 	%r169, [%rd54+-1024];
	add.s32 	%r170, %r169, %r168;
	ld.global.u32 	%r171, [%rd54];
	add.s32 	%r172, %r171, %r170;
	ld.global.u32 	%r173, [%rd54+1024];
	add.s32 	%r174, %r173, %r172;
	ld.global.u32 	%r175, [%rd54+2048];
	add.s32 	%r176, %r175, %r174;
	ld.global.u32 	%r177, [%rd54+3072];
	add.s32 	%r178, %r177, %r176;
	ld.global.u32 	%r179, [%rd54+4096];
	add.s32 	%r180, %r179, %r178;
	ld.global.u32 	%r181, [%rd54+5120];
	add.s32 	%r182, %r181, %r180;
	ld.global.u32 	%r183, [%rd54+6144];
	add.s32 	%r184, %r183, %r182;
	ld.global.u32 	%r185, [%rd54+7168];
	add.s32 	%r469, %r185, %r184;
	add.s32 	%r459, %r459, 4096;
	add.s32 	%r455, %r455, 16;
	add.s64 	%rd54, %rd54, 16384;
	setp.ne.s32 	%p10, %r455, 0;
	@%p10 bra 	$L__BB6_35;
$L__BB6_36:
	setp.eq.s32 	%p11, %r49, 0;
	@%p11 bra 	$L__BB6_45;
	and.b32  	%r60, %r48, 7;
	setp.lt.u32 	%p12, %r49, 8;
	@%p12 bra 	$L__BB6_39;
	cvt.u64.u32 	%rd30, %r459;
	add.s64 	%rd31, %rd53, %rd30;
	shl.b64 	%rd32, %rd31, 2;
	add.s64 	%rd33, %rd2, %rd32;
	ld.global.u32 	%r187, [%rd33];
	add.s32 	%r188, %r187, %r469;
	ld.global.u32 	%r189, [%rd33+1024];
	add.s32 	%r190, %r189, %r188;
	ld.global.u32 	%r191, [%rd33+2048];
	add.s32 	%r192, %r191, %r190;
	ld.global.u32 	%r193, [%rd33+3072];
	add.s32 	%r194, %r193, %r192;
	ld.global.u32 	%r195, [%rd33+4096];
	add.s32 	%r196, %r195, %r194;
	ld.global.u32 	%r197, [%rd33+5120];
	add.s32 	%r198, %r197, %r196;
	ld.global.u32 	%r199, [%rd33+6144];
	add.s32 	%r200, %r199, %r198;
	ld.global.u32 	%r201, [%rd33+7168];
	add.s32 	%r469, %r201, %r200;
	add.s32 	%r459, %r459, 2048;
$L__BB6_39:
	setp.eq.s32 	%p13, %r60, 0;
	@%p13 bra 	$L__BB6_45;
	and.b32  	%r66, %r48, 3;
	setp.lt.u32 	%p14, %r60, 4;
	@%p14 bra 	$L__BB6_42;
	cvt.u64.u32 	%rd34, %r459;
	add.s64 	%rd35, %rd53, %rd34;
	shl.b64 	%rd36, %rd35, 2;
	add.s64 	%rd37, %rd2, %rd36;
	ld.global.u32 	%r203, [%rd37];
	add.s32 	%r204, %r203, %r469;
	ld.global.u32 	%r205, [%rd37+1024];
	add.s32 	%r206, %r205, %r204;
	ld.global.u32 	%r207, [%rd37+2048];
	add.s32 	%r208, %r207, %r206;
	ld.global.u32 	%r209, [%rd37+3072];
	add.s32 	%r469, %r209, %r208;
	add.s32 	%r459, %r459, 1024;
$L__BB6_42:
	setp.eq.s32 	%p15, %r66, 0;
	@%p15 bra 	$L__BB6_45;
	cvt.u64.u32 	%rd38, %r459;
	add.s64 	%rd39, %rd53, %rd38;
	shl.b64 	%rd40, %rd39, 2;
	add.s64 	%rd55, %rd2, %rd40;
	neg.s32 	%r467, %r66;
$L__BB6_44:
	.pragma "nounroll";
	ld.global.u32 	%r210, [%rd55];
	add.s32 	%r469, %r210, %r469;
	add.s64 	%rd55, %rd55, 1024;
	add.s32 	%r467, %r467, 1;
	setp.ne.s32 	%p16, %r467, 0;
	@%p16 bra 	$L__BB6_44;
$L__BB6_45:
	// begin inline asm
	mov.u32 %r211, %laneid;
	// end inline asm
	mov.b32 	%r214, 1;
	mov.b32 	%r235, 31;
	mov.b32 	%r236, -1;
	// begin inline asm
	shfl.sync.down.b32 %r212, %r469, %r214, %r235, %r236;
	// end inline asm
	setp.gt.s32 	%p17, %r211, 30;
	selp.b32 	%r237, 0, %r212, %p17;
	add.s32 	%r218, %r237, %r469;
	mov.b32 	%r219, 2;
	// begin inline asm
	shfl.sync.down.b32 %r217, %r218, %r219, %r235, %r236;
	// end inline asm
	setp.gt.s32 	%p18, %r211, 29;
	selp.b32 	%r238, 0, %r217, %p18;
	add.s32 	%r223, %r218, %r238;
	mov.b32 	%r224, 4;
	// begin inline asm
	shfl.sync.down.b32 %r222, %r223, %r224, %r235, %r236;
	// end inline asm
	setp.gt.s32 	%p19, %r211, 27;
	selp.b32 	%r239, 0, %r222, %p19;
	add.s32 	%r228, %r223, %r239;
	mov.b32 	%r229, 8;
	// begin inline asm
	shfl.sync.down.b32 %r227, %r228, %r229, %r235, %r236;
	// end inline asm
	setp.gt.s32 	%p20, %r211, 23;
	selp.b32 	%r240, 0, %r227, %p20;
	add.s32 	%r233, %r228, %r240;
	mov.b32 	%r234, 16;
	// begin inline asm
	shfl.sync.down.b32 %r232, %r233, %r234, %r235, %r236;
	// end inline asm
	setp.gt.s32 	%p21, %r211, 15;
	selp.b32 	%r241, 0, %r232, %p21;
	add.s32 	%r470, %r233, %r241;
	setp.ne.s32 	%p22, %r211, 0;
	@%p22 bra 	$L__BB6_47;
	shr.u32 	%r242, %r43, 3;
	and.b32  	%r243, %r242, 124;
	mov.u32 	%r244, _ZZN3cub18CUB_300001_SM_10006detail6reduce28DeviceReduceSingleTileKernelINS2_10policy_hubIiyN4cuda3std3__44plusIiEEE10Policy1000EN6thrust24THRUST_300001_SM_1000_NS6detail15normal_iteratorINSD_10device_ptrIiEEEEPiyS9_iiNS7_10__identityEEEvT0_T1_T2_T3_T4_T6_E12temp_storage;
	add.s32 	%r245, %r244, %r243;
	st.shared.u32 	[%r245+8], %r470;
$L__BB6_47:
	bar.sync 	0;
	setp.ne.s32 	%p23, %r43, 0;
	@%p23 bra 	$L__BB6_49;
	ld.shared.u32 	%r246, [_ZZN3cub18CUB_300001_SM_10006detail6reduce28DeviceReduceSingleTileKernelINS2_10policy_hubIiyN4cuda3std3__44plusIiEEE10Policy1000EN6thrust24THRUST_300001_SM_1000_NS6detail15normal_iteratorINSD_10device_ptrIiEEEEPiyS9_iiNS7_10__identityEEEvT0_T1_T2_T3_T4_T6_E12temp_storage+12];
	add.s32 	%r247, %r246, %r470;
	ld.shared.u32 	%r248, [_ZZN3cub18CUB_300001_SM_10006detail6reduce28DeviceReduceSingleTileKernelINS2_10policy_hubIiyN4cuda3std3__44plusIiEEE10Policy1000EN6thrust24THRUST_300001_SM_1000_NS6detail15normal_iteratorINSD_10device_ptrIiEEEEPiyS9_iiNS7_10__identityEEEvT0_T1_T2_T3_T4_T6_E12temp_storage+16];
	add.s32 	%r249, %r247, %r248;
	ld.shared.u32 	%r250, [_ZZN3cub18CUB_300001_SM_10006detail6reduce28DeviceReduceSingleTileKernelINS2_10policy_hubIiyN4cuda3std3__44plusIiEEE10Policy1000EN6thrust24THRUST_300001_SM_1000_NS6detail15normal_iteratorINSD_10device_ptrIiEEEEPiyS9_iiNS7_10__identityEEEvT0_T1_T2_T3_T4_T6_E12temp_storage+20];
	add.s32 	%r251, %r249, %r250;
	ld.shared.u32 	%r252, [_ZZN3cub18CUB_300001_SM_10006detail6reduce28DeviceReduceSingleTileKernelINS2_10policy_hubIiyN4cuda3std3__44plusIiEEE10Policy1000EN6thrust24THRUST_300001_SM_1000_NS6detail15normal_iteratorINSD_10device_ptrIiEEEEPiyS9_iiNS7_10__identityEEEvT0_T1_T2_T3_T4_T6_E12temp_storage+24];
	add.s32 	%r253, %r251, %r252;
	ld.shared.u32 	%r254, [_ZZN3cub18CUB_300001_SM_10006detail6reduce28DeviceReduceSingleTileKernelINS2_10policy_hubIiyN4cuda3std3__44plusIiEEE10Policy1000EN6thrust24THRUST_300001_SM_1000_NS6detail15normal_iteratorINSD_10device_ptrIiEEEEPiyS9_iiNS7_10__identityEEEvT0_T1_T2_T3_T4_T6_E12temp_storage+28];
	add.s32 	%r255, %r253, %r254;
	ld.shared.u32 	%r256, [_ZZN3cub18CUB_300001_SM_10006detail6reduce28DeviceReduceSingleTileKernelINS2_10policy_hubIiyN4cuda3std3__44plusIiEEE10Policy1000EN6thrust24THRUST_300001_SM_1000_NS6detail15normal_iteratorINSD_10device_ptrIiEEEEPiyS9_iiNS7_10__identityEEEvT0_T1_T2_T3_T4_T6_E12temp_storage+32];
	add.s32 	%r257, %r255, %r256;
	ld.shared.u32 	%r258, [_ZZN3cub18CUB_300001_SM_10006detail6reduce28DeviceReduceSingleTileKernelINS2_10policy_hubIiyN4cuda3std3__44plusIiEEE10Policy1000EN6thrust24THRUST_300001_SM_1000_NS6detail15normal_iteratorINSD_10device_ptrIiEEEEPiyS9_iiNS7_10__identityEEEvT0_T1_T2_T3_T4_T6_E12temp_storage+36];
	add.s32 	%r470, %r257, %r258;
$L__BB6_49:
	mov.u32 	%r432, %tid.x;
	setp.ne.s32 	%p57, %r432, 0;
	@%p57 bra 	$L__BB6_51;
	add.s32 	%r433, %r470, %r81;
	st.global.u32 	[%rd1], %r433;
$L__BB6_51:
	ret;

}
	// .globl	_ZN3cub18CUB_300001_SM_10006detail6reduce18DeviceReduceKernelINS2_10policy_hubIiyN4cuda3std3__44plusIiEEE10Policy1000EN6thrust24THRUST_300001_SM_1000_NS6detail15normal_iteratorINSD_10device_ptrIiEEEEyS9_iNS7_10__identityEEEvT0_PT3_T1_NS0_13GridEvenShareISN_EET2_T4_
.visible .entry _ZN3cub18CUB_300001_SM_10006detail6reduce18DeviceReduceKernelINS2_10policy_hubIiyN4cuda3std3__44plusIiEEE10Policy1000EN6thrust24THRUST_300001_SM_1000_NS6detail15normal_iteratorINSD_10device_ptrIiEEEEyS9_iNS7_10__identityEEEvT0_PT3_T1_NS0_13GridEvenShareISN_EET2_T4_(
	.param .align 8 .b8 _ZN3cub18CUB_300001_SM_10006detail6reduce18DeviceReduceKernelINS2_10policy_hubIiyN4cuda3std3__44plusIiEEE10Policy1000EN6thrust24THRUST_300001_SM_1000_NS6detail15normal_iteratorINSD_10device_ptrIiEEEEyS9_iNS7_10__identityEEEvT0_PT3_T1_NS0_13GridEvenShareISN_EET2_T4__param_0[8],
	.param .u64 .ptr .align 1 _ZN3cub18CUB_300001_SM_10006detail6reduce18DeviceReduceKernelINS2_10policy_hubIiyN4cuda3std3__44plusIiEEE10Policy1000EN6thrust24THRUST_300001_SM_1000_NS6detail15normal_iteratorINSD_10device_ptrIiEEEEyS9_iNS7_10__identityEEEvT0_PT3_T1_NS0_13GridEvenShareISN_EET2_T4__param_1,
	.param .u64 _ZN3cub18CUB_300001_SM_10006detail6reduce18DeviceReduceKernelINS2_10policy_hubIiyN4cuda3std3__44plusIiEEE10Policy1000EN6thrust24THRUST_300001_SM_1000_NS6detail15normal_iteratorINSD_10device_ptrIiEEEEyS9_iNS7_10__identityEEEvT0_PT3_T1_NS0_13GridEvenShareISN_EET2_T4__param_2,
	.param .align 8 .b8 _ZN3cub18CUB_300001_SM_10006detail6reduce18DeviceReduceKernelINS2_10policy_hubIiyN4cuda3std3__44plusIiEEE10Policy1000EN6thrust24THRUST_300001_SM_1000_NS6detail15normal_iteratorINSD_10device_ptrIiEEEEyS9_iNS7_10__identityEEEvT0_PT3_T1_NS0_13GridEvenShareISN_EET2_T4__param_3[72],
	.param .align 1 .b8 _ZN3cub18CUB_300001_SM_10006detail6reduce18DeviceReduceKernelINS2_10policy_hubIiyN4cuda3std3__44plusIiEEE10Policy1000EN6thrust24THRUST_300001_SM_1000_NS6detail15normal_iteratorINSD_10device_ptrIiEEEEyS9_iNS7_10__identityEEEvT0_PT3_T1_NS0_13GridEvenShareISN_EET2_T4__param_4[1],
	.param .align 1 .b8 _ZN3cub18CUB_300001_SM_10006detail6reduce18DeviceReduceKernelINS2_10policy_hubIiyN4cuda3std3__44plusIiEEE10Policy1000EN6thrust24THRUST_300001_SM_1000_NS6detail15normal_iteratorINSD_10device_ptrIiEEEEyS9_iNS7_10__identityEEEvT0_PT3_T1_NS0_13GridEvenShareISN_EET2_T4__param_5[1]
)
.maxntid 256
{
	.reg .pred 	%p<57>;
	.reg .b16 	%rs<4>;
	.reg .b32 	%r<502>;
	.reg .b64 	%rd<78>;
	// demoted variable
	.shared .align 4 .b8 _ZZN3cub18CUB_300001_SM_10006detail6reduce18DeviceReduceKernelINS2_10policy_hubIiyN4cuda3std3__44plusIiEEE10Policy1000EN6thrust24THRUST_300001_SM_1000_NS6detail15normal_iteratorINSD_10device_ptrIiEEEEyS9_iNS7_10__identityEEEvT0_PT3_T1_NS0_13GridEvenShareISN_EET2_T4_E12temp_storage[44];
	ld.param.u64 	%rd1, [_ZN3cub18CUB_300001_SM_10006detail6reduce18DeviceReduceKernelINS2_10policy_hubIiyN4cuda3std3__44plusIiEEE10Policy1000EN6thrust24THRUST_300001_SM_1000_NS6detail15normal_iteratorINSD_10device_ptrIiEEEEyS9_iNS7_10__identityEEEvT0_PT3_T1_NS0_13GridEvenShareISN_EET2_T4__param_3+32];
	ld.param.u32 	%r1, [_ZN3cub18CUB_300001_SM_10006detail6reduce18DeviceReduceKernelINS2_10policy_hubIiyN4cuda3std3__44plusIiEEE10Policy1000EN6thrust24THRUST_300001_SM_1000_NS6detail15normal_iteratorINSD_10device_ptrIiEEEEyS9_iNS7_10__identityEEEvT0_PT3_T1_NS0_13GridEvenShareISN_EET2_T4__param_3+40];
	ld.param.u64 	%rd25, [_ZN3cub18CUB_300001_SM_10006detail6reduce18DeviceReduceKernelINS2_10policy_hubIiyN4cuda3std3__44plusIiEEE10Policy1000EN6thrust24THRUST_300001_SM_1000_NS6detail15normal_iteratorINSD_10device_ptrIiEEEEyS9_iNS7_10__identityEEEvT0_PT3_T1_NS0_13GridEvenShareISN_EET2_T4__param_0];
	cvta.to.global.u64 	%rd2, %rd25;
	mov.u32 	%r2, %ctaid.x;
	shl.b32 	%r88, %r1, 12;
	cvt.s64.s32 	%rd3, %r88;
	shl.b32 	%r89, %r2, 12;
	cvt.u64.u32 	%rd4, %r89;
	sub.s64 	%rd5, %rd1, %rd4;
	setp.gt.u64 	%p1, %rd5, 4095;
	@%p1 bra 	$L__BB7_25;
	cvt.u32.u64 	%r287, %rd4;
	cvt.u32.u64 	%r3, %rd1;
	sub.s32 	%r4, %r3, %r287;
	mov.u32 	%r5, %tid.x;
	setp.ge.s32 	%p23, %r5, %r4;
	mov.b32 	%r482, 0;
	mov.u32 	%r471, %r5;
	@%p23 bra 	$L__BB7_3;
	add.s32 	%r289, %r287, %r5;
	mul.wide.u32 	%rd51, %r289, 4;
	add.s64 	%rd52, %rd2, %rd51;
	ld.global.u32 	%r482, [%rd52];
	add.s32 	%r471, %r5, 256;
$L__BB7_3:
	setp.ge.s32 	%p24, %r471, %r4;
	@%p24 bra 	$L__BB7_16;
	not.b32 	%r292, %r471;
	add.s32 	%r293, %r292, %r3;
	sub.s32 	%r294, %r293, %r287;
	shr.u32 	%r295, %r294, 8;
	add.s32 	%r10, %r295, 1;
	and.b32  	%r11, %r10, 15;
	setp.lt.u32 	%p25, %r294, 3840;
	@%p25 bra 	$L__BB7_7;
	and.b32  	%r296, %r10, 33554416;
	neg.s32 	%r467, %r296;
	mul.wide.u32 	%rd53, %r2, 16384;
	mul.wide.u32 	%rd54, %r471, 4;
	or.b64  	%rd55, %rd53, %rd54;
	add.s64 	%rd56, %rd55, %rd2;
	add.s64 	%rd72, %rd56, 8192;
$L__BB7_6:
	.pragma "nounroll";
	ld.global.u32 	%r297, [%rd72+-8192];
	add.s32 	%r298, %r297, %r482;
	ld.global.u32 	%r299, [%rd72+-7168];
	add.s32 	%r300, %r299, %r298;
	ld.global.u32 	%r301, [%rd72+-6144];
	add.s32 	%r302, %r301, %r300;
	ld.global.u32 	%r303, [%rd72+-5120];
	add.s32 	%r304, %r303, %r302;
	ld.global.u32 	%r305, [%rd72+-4096];
	add.s32 	%r306, %r305, %r304;
	ld.global.u32 	%r307, [%rd72+-3072];
	add.s32 	%r308, %r307, %r306;
	ld.global.u32 	%r309, [%rd72+-2048];
	add.s32 	%r310, %r309, %r308;
	ld.global.u32 	%r311, [%rd72+-1024];
	add.s32 	%r312, %r311, %r310;
	ld.global.u32 	%r313, [%rd72];
	add.s32 	%r314, %r313, %r312;
	ld.global.u32 	%r315, [%rd72+1024];
	add.s32 	%r316, %r315, %r314;
	ld.global.u32 	%r317, [%rd72+2048];
	add.s32 	%r318, %r317, %r316;
	ld.global.u32 	%r319, [%rd72+3072];
	add.s32 	%r320, %r319, %r318;
	ld.global.u32 	%r321, [%rd72+4096];
	add.s32 	%r322, %r321, %r320;
	ld.global.u32 	%r323, [%rd72+5120];
	add.s32 	%r324, %r323, %r322;
	ld.global.u32 	%r325, [%rd72+6144];
	add.s32 	%r326, %r325, %r324;
	ld.global.u32 	%r327, [%rd72+7168];
	add.s32 	%r482, %r327, %r326;
	add.s32 	%r471, %r471, 4096;
	add.s32 	%r467, %r467, 16;
	add.s64 	%rd72, %rd72, 16384;
	setp.ne.s32 	%p26, %r467, 0;
	@%p26 bra 	$L__BB7_6;
$L__BB7_7:
	setp.eq.s32 	%p27, %r11, 0;
	@%p27 bra 	$L__BB7_16;
	and.b32  	%r22, %r10, 7;
	setp.lt.u32 	%p28, %r11, 8;
	@%p28 bra 	$L__BB7_10;
	cvt.s64.s32 	%rd57, %r471;
	add.s64 	%rd58, %rd57, %rd4;
	shl.b64 	%rd59, %rd58, 2;
	add.s64 	%rd60, %rd2, %rd59;
	ld.global.u32 	%r329, [%rd60];
	add.s32 	%r330, %r329, %r482;
	ld.global.u32 	%r331, [%rd60+1024];
	add.s32 	%r332, %r331, %r330;
	ld.global.u32 	%r333, [%rd60+2048];
	add.s32 	%r334, %r333, %r332;
	ld.global.u32 	%r335, [%rd60+3072];
	add.s32 	%r336, %r335, %r334;
	ld.global.u32 	%r337, [%rd60+4096];
	add.s32 	%r338, %r337, %r336;
	ld.global.u32 	%r339, [%rd60+5120];
	add.s32 	%r340, %r339, %r338;
	ld.global.u32 	%r341, [%rd60+6144];
	add.s32 	%r342, %r341, %r340;
	ld.global.u32 	%r343, [%rd60+7168];
	add.s32 	%r482, %r343, %r342;
	add.s32 	%r471, %r471, 2048;
$L__BB7_10:
	setp.eq.s32 	%p29, %r22, 0;
	@%p29 bra 	$L__BB7_16;
	and.b32  	%r28, %r10, 3;
	setp.lt.u32 	%p30, %r22, 4;
	@%p30 bra 	$L__BB7_13;
	cvt.s64.s32 	%rd61, %r471;
	add.s64 	%rd62, %rd61, %rd4;
	shl.b64 	%rd63, %rd62, 2;
	add.s64 	%rd64, %rd2, %rd63;
	ld.global.u32 	%r345, [%rd64];
	add.s32 	%r346, %r345, %r482;
	ld.global.u32 	%r347, [%rd64+1024];
	add.s32 	%r348, %r347, %r346;
	ld.global.u32 	%r349, [%rd64+2048];
	add.s32 	%r350, %r349, %r348;
	ld.global.u32 	%r351, [%rd64+3072];
	add.s32 	%r482, %r351, %r350;
	add.s32 	%r471, %r471, 1024;
$L__BB7_13:
	setp.eq.s32 	%p31, %r28, 0;
	@%p31 bra 	$L__BB7_16;
	mul.wide.u32 	%rd65, %r2, 16384;
	add.s64 	%rd9, %rd2, %rd65;
	neg.s32 	%r479, %r28;
$L__BB7_15:
	.pragma "nounroll";
	mul.wide.s32 	%rd66, %r471, 4;
	add.s64 	%rd67, %rd9, %rd66;
	ld.global.u32 	%r352, [%rd67];
	add.s32 	%r482, %r352, %r482;
	add.s32 	%r471, %r471, 256;
	add.s32 	%r479, %r479, 1;
	setp.ne.s32 	%p32, %r479, 0;
	@%p32 bra 	$L__BB7_15;
$L__BB7_16:
	setp.lt.s32 	%p33, %r4, 256;
	@%p33 bra 	$L__BB7_21;
	// begin inline asm
	mov.u32 %r416, %laneid;
	// end inline asm
	mov.b32 	%r419, 1;
	mov.b32 	%r440, 31;
	mov.b32 	%r441, -1;
	// begin inline asm
	shfl.sync.down.b32 %r417, %r482, %r419, %r440, %r441;
	// end inline asm
	setp.gt.s32 	%p49, %r416, 30;
	selp.b32 	%r442, 0, %r417, %p49;
	add.s32 	%r423, %r442, %r482;
	mov.b32 	%r424, 2;
	// begin inline asm
	shfl.sync.down.b32 %r422, %r423, %r424, %r440, %r441;
	// end inline asm
	setp.gt.s32 	%p50, %r416, 29;
	selp.b32 	%r443, 0, %r422, %p50;
	add.s32 	%r428, %r423, %r443;
	mov.b32 	%r429, 4;
	// begin inline asm
	shfl.sync.down.b32 %r427, %r428, %r429, %r440, %r441;
	// end inline asm
	setp.gt.s32 	%p51, %r416, 27;
	selp.b32 	%r444, 0, %r427, %p51;
	add.s32 	%r433, %r428, %r444;
	mov.b32 	%r434, 8;
	// begin inline asm
	shfl.sync.down.b32 %r432, %r433, %r434, %r440, %r441;
	// end inline asm
	setp.gt.s32 	%p52, %r416, 23;
	selp.b32 	%r445, 0, %r432, %p52;
	add.s32 	%r438, %r433, %r445;
	mov.b32 	%r439, 16;
	// begin inline asm
	shfl.sync.down.b32 %r437, %r438, %r439, %r440, %r441;
	// end inline asm
	setp.gt.s32 	%p53, %r416, 15;
	selp.b32 	%r446, 0, %r437, %p53;
	add.s32 	%r501, %r438, %r446;
	setp.ne.s32 	%p54, %r416, 0;
	@%p54 bra 	$L__BB7_19;
	shr.u32 	%r447, %r5, 3;
	and.b32  	%r448, %r447, 124;
	mov.u32 	%r449, _ZZN3cub18CUB_300001_SM_10006detail6reduce18DeviceReduceKernelINS2_10policy_hubIiyN4cuda3std3__44plusIiEEE10Policy1000EN6thrust24THRUST_300001_SM_1000_NS6detail15normal_iteratorINSD_10device_ptrIiEEEEyS9_iNS7_10__identityEEEvT0_PT3_T1_NS0_13GridEvenShareISN_EET2_T4_E12temp_storage;
	add.s32 	%r450, %r449, %r448;
	st.shared.u32 	[%r450+8], %r501;
$L__BB7_19:
	bar.sync 	0;
	setp.ne.s32 	%p55, %r5, 0;
	@%p55 bra 	$L__BB7_46;
	ld.shared.u32 	%r451, [_ZZN3cub18CUB_300001_SM_10006detail6reduce18DeviceReduceKernelINS2_10policy_hubIiyN4cuda3std3__44plusIiEEE10Policy1000EN6thrust24THRUST_300001_SM_1000_NS6detail15normal_iteratorINSD_10device_ptrIiEEEEyS9_iNS7_10__identityEEEvT0_PT3_T1_NS0_13GridEvenShareISN_EET2_T4_E12temp_storage+12];
	add.s32 	%r452, %r451, %r501;
	ld.shared.u32 	%r453, [_ZZN3cub18CUB_300001_SM_10006detail6reduce18DeviceReduceKernelINS2_10policy_hubIiyN4cuda3std3__44plusIiEEE10Policy1000EN6thrust24THRUST_300001_SM_1000_NS6detail15normal_iteratorINSD_10device_ptrIiEEEEyS9_iNS7_10__identityEEEvT0_PT3_T1_NS0_13GridEvenShareISN_EET2_T4_E12temp_storage+16];
	add.s32 	%r454, %r452, %r453;
	ld.shared.u32 	%r455, [_ZZN3cub18CUB_300001_SM_10006detail6reduce18DeviceReduceKernelINS2_10policy_hubIiyN4cuda3std3__44plusIiEEE10Policy1000EN6thrust24THRUST_300001_SM_1000_NS6detail15normal_iteratorINSD_10device_ptrIiEEEEyS9_iNS7_10__identityEEEvT0_PT3_T1_NS0_13GridEvenShareISN_EET2_T4_E12temp_storage+20];
	add.s32 	%r456, %r454, %r455;
	ld.shared.u32 	%r457, [_ZZN3cub18CUB_300001_SM_10006detail6reduce18DeviceReduceKernelINS2_10policy_hubIiyN4cuda3std3__44plusIiEEE10Policy1000EN6thrust24THRUST_300001_SM_1000_NS6detail15normal_iteratorINSD_10device_ptrIiEEEEyS9_iNS7_10__identityEEEvT0_PT3_T1_NS0_13GridEvenShareISN_EET2_T4_E12temp_storage+24];
	add.s32 	%r458, %r456, %r457;
	ld.shared.u32 	%r459, [_ZZN3cub18CUB_300001_SM_10006detail6reduce18DeviceReduceKernelINS2_10policy_hubIiyN4cuda3std3__44plusIiEEE10Policy1000EN6thrust24THRUST_300001_SM_1000_NS6detail15normal_iteratorINSD_10device_ptrIiEEEEyS9_iNS7_10__identityEEEvT0_PT3_T1_NS0_13GridEvenShareISN_EET2_T4_E12temp_storage+28];
	add.s32 	%r460, %r458, %r459;
	ld.shared.u32 	%r461, [_ZZN3cub18CUB_300001_SM_10006detail6reduce18DeviceReduceKernelINS2_10policy_hubIiyN4cuda3std3__44plusIiEEE10Policy1000EN6thrust24THRUST_300001_SM_1000_NS6detail15normal_iteratorINSD_10device_ptrIiEEEEyS9_iNS7_10__identityEEEvT0_PT3_T1_NS0_13GridEvenShareISN_EET2_T4_E12temp_storage+32];
	add.s32 	%r462, %r460, %r461;
	ld.shared.u32 	%r463, [_ZZN3cub18CUB_300001_SM_10006detail6reduce18DeviceReduceKernelINS2_10policy_hubIiyN4cuda3std3__44plusIiEEE10Policy1000EN6thrust24THRUST_300001_SM_1000_NS6detail15normal_iteratorINSD_10device_ptrIiEEEEyS9_iNS7_10__identityEEEvT0_PT3_T1_NS0_13GridEvenShareISN_EET2_T4_E12temp_storage+36];
	add.s32 	%r501, %r462, %r463;
	bra.uni 	$L__BB7_46;
$L__BB7_21:
	// begin inline asm
	mov.u32 %r353, %laneid;
	// end inline asm
	and.b32  	%r379, %r5, 992;
	add.s32 	%r380, %r379, 32;
	setp.gt.s32 	%p34, %r380, %r4;
	not.b32 	%r381, %r379;
	add.s32 	%r382, %r4, %r381;
	selp.b32 	%r377, %r382, 31, %p34;
	mov.b32 	%r356, 1;
	mov.b32 	%r378, -1;
	// begin inline asm
	shfl.sync.down.b32 %r354, %r482, %r356, %r377, %r378;
	// end inline asm
	setp.lt.s32 	%p35, %r353, %r377;
	selp.b32 	%r383, %r354, 0, %p35;
	add.s32 	%r360, %r383, %r482;
	mov.b32 	%r361, 2;
	// begin inline asm
	shfl.sync.down.b32 %r359, %r360, %r361, %r377, %r378;
	// end inline asm
	add.s32 	%r384, %r353, 2;
	setp.gt.s32 	%p36, %r384, %r377;
	selp.b32 	%r385, 0, %r359, %p36;
	add.s32 	%r365, %r360, %r385;
	mov.b32 	%r366, 4;
	// begin inline asm
	shfl.sync.down.b32 %r364, %r365, %r366, %r377, %r378;
	// end inline asm
	add.s32 	%r386, %r353, 4;
	setp.gt.s32 	%p37, %r386, %r377;
	selp.b32 	%r387, 0, %r364, %p37;
	add.s32 	%r370, %r365, %r387;
	mov.b32 	%r371, 8;
	// begin inline asm
	shfl.sync.down.b32 %r369, %r370, %r371, %r377, %r378;
	// end inline asm
	add.s32 	%r388, %r353, 8;
	setp.gt.s32 	%p38, %r388, %r377;
	selp.b32 	%r389, 0, %r369, %p38;
	add.s32 	%r375, %r370, %r389;
	mov.b32 	%r376, 16;
	// begin inline asm
	shfl.sync.down.b32 %r374, %r375, %r376, %r377, %r378;
	// end inline asm
	add.s32 	%r390, %r353, 16;
	setp.gt.s32 	%p39, %r390, %r377;
	selp.b32 	%r391, 0, %r374, %p39;
	add.s32 	%r501, %r375, %r391;
	setp.ne.s32 	%p40, %r353, 0;
	@%p40 bra 	$L__BB7_23;
	shr.u32 	%r392, %r5, 3;
	and.b32  	%r393, %r392, 124;
	mov.u32 	%r394, _ZZN3cub18CUB_300001_SM_10006detail6reduce18DeviceReduceKernelINS2_10policy_hubIiyN4cuda3std3__44plusIiEEE10Policy1000EN6thrust24THRUST_300001_SM_1000_NS6detail15normal_iteratorINSD_10device_ptrIiEEEEyS9_iNS7_10__identityEEEvT0_PT3_T1_NS0_13GridEvenShareISN_EET2_T4_E12temp_storage;
	add.s32 	%r395, %r394, %r393;
	st.shared.u32 	[%r395+8], %r501;
$L__BB7_23:
	bar.sync 	0;
	setp.ne.s32 	%p41, %r5, 0;
	@%p41 bra 	$L__BB7_46;
	setp.gt.s32 	%p42, %r4, 32;
	ld.shared.u32 	%r396, [_ZZN3cub18CUB_300001_SM_10006detail6reduce18DeviceReduceKernelINS2_10policy_hubIiyN4cuda3std3__44plusIiEEE10Policy1000EN6thrust24THRUST_300001_SM_1000_NS6detail15normal_iteratorINSD_10device_ptrIiEEEEyS9_iNS7_10__identityEEEvT0_PT3_T1_NS0_13GridEvenShareISN_EET2_T4_E12temp_storage+12];
	selp.b32 	%r397, %r396, 0, %p42;
	add.s32 	%r398, %r397, %r501;
	setp.gt.s32 	%p43, %r4, 64;
	ld.shared.u32 	%r399, [_ZZN3cub18CUB_300001_SM_10006detail6reduce18DeviceReduceKernelINS2_10policy_hubIiyN4cuda3std3__44plusIiEEE10Policy1000EN6thrust24THRUST_300001_SM_1000_NS6detail15normal_iteratorINSD_10device_ptrIiEEEEyS9_iNS7_10__identityEEEvT0_PT3_T1_NS0_13GridEvenShareISN_EET2_T4_E12temp_storage+16];
	selp.b32 	%r400, %r399, 0, %p43;
	add.s32 	%r401, %r398, %r400;
	setp.gt.s32 	%p44, %r4, 96;
	ld.shared.u32 	%r402, [_ZZN3cub18CUB_300001_SM_10006detail6reduce18DeviceReduceKernelINS2_10policy_hubIiyN4cuda3std3__44plusIiEEE10Policy1000EN6thrust24THRUST_300001_SM_1000_NS6detail15normal_iteratorINSD_10device_ptrIiEEEEyS9_iNS7_10__identityEEEvT0_PT3_T1_NS0_13GridEvenShareISN_EET2_T4_E12temp_storage+20];
	selp.b32 	%r403, %r402, 0, %p44;
	add.s32 	%r404, %r401, %r403;
	setp.gt.s32 	%p45, %r4, 128;
	ld.shared.u32 	%r405, [_ZZN3cub18CUB_300001_SM_10006detail6reduce18DeviceReduceKernelINS2_10policy_hubIiyN4cuda3std3__44plusIiEEE10Policy1000EN6thrust24THRUST_300001_SM_1000_NS6detail15normal_iteratorINSD_10device_ptrIiEEEEyS9_iNS7_10__identityEEEvT0_PT3_T1_NS0_13GridEvenShareISN_EET2_T4_E12temp_storage+24];
	selp.b32 	%r406, %r405, 0, %p45;
	add.s32 	%r407, %r404, %r406;
	setp.gt.s32 	%p46, %r4, 160;
	ld.shared.u32 	%r408, [_ZZN3cub18CUB_300001_SM_10006detail6reduce18DeviceReduceKernelINS2_10policy_hubIiyN4cuda3std3__44plusIiEEE10Policy1000EN6thrust24THRUST_300001_SM_1000_NS6detail15normal_iteratorINSD_10device_ptrIiEEEEyS9_iNS7_10__identityEEEvT0_PT3_T1_NS0_13GridEvenShareISN_EET2_T4_E12temp_storage+28];
	selp.b32 	%r409, %r408, 0, %p46;
	add.s32 	%r410, %r407, %r409;
	setp.gt.s32 	%p47, %r4, 192;
	ld.shared.u32 	%r411, [_ZZN3cub18CUB_300001_SM_10006detail6reduce18DeviceReduceKernelINS2_10policy_hubIiyN4cuda3std3__44plusIiEEE10Policy1000EN6thrust24THRUST_300001_SM_1000_NS6detail15normal_iteratorINSD_10device_ptrIiEEEEyS9_iNS7_10__identityEEEvT0_PT3_T1_NS0_13GridEvenShareISN_EET2_T4_E12temp_storage+32];
	selp.b32 	%r412, %r411, 0, %p47;
	add.s32 	%r413, %r410, %r412;
	setp.gt.s32 	%p48, %r4, 224;
	ld.shared.u32 	%r414, [_ZZN3cub18CUB_300001_SM_10006detail6reduce18DeviceReduceKernelINS2_10policy_hubIiyN4cuda3std3__44plusIiEEE10Policy1000EN6thrust24THRUST_300001_SM_1000_NS6detail15normal_iteratorINSD_10device_ptrIiEEEEyS9_iNS7_10__identityEEEvT0_PT3_T1_NS0_13GridEvenShareISN_EET2_T4_E12temp_storage+36];
	selp.b32 	%r415, %r414, 0, %p48;
	add.s32 	%r501, %r413, %r415;
	bra.uni 	$L__BB7_46;
$L__BB7_25:
	cvt.u32.u64 	%r90, %rd4;
	mov.u32 	%r46, %tid.x;
	add.s32 	%r91, %r46, %r90;
	mul.wide.u32 	%rd26, %r91, 4;
	add.s64 	%rd27, %rd2, %rd26;
	ld.global.u32 	%r92, [%rd27];
	ld.global.u32 	%r93, [%rd27+1024];
	ld.global.u32 	%r94, [%rd27+2048];
	ld.global.u32 	%r95, [%rd27+3072];
	ld.global.u32 	%r96, [%rd27+4096];
	ld.global.u32 	%r97, [%rd27+5120];
	ld.global.u32 	%r98, [%rd27+6144];
	ld.global.u32 	%r99, [%rd27+7168];
	ld.global.u32 	%r100, [%rd27+8192];
	ld.global.u32 	%r101, [%rd27+9216];
	ld.global.u32 	%r102, [%rd27+10240];
	ld.global.u32 	%r103, [%rd27+11264];
	ld.global.u32 	%r104, [%rd27+12288];
	ld.global.u32 	%r105, [%rd27+13312];
	ld.global.u32 	%r106, [%rd27+14336];
	ld.global.u32 	%r107, [%rd27+15360];
	add.s32 	%r108, %r93, %r92;
	add.s32 	%r109, %r94, %r108;
	add.s32 	%r110, %r95, %r109;
	add.s32 	%r111, %r96, %r110;
	add.s32 	%r112, %r97, %r111;
	add.s32 	%r113, %r98, %r112;
	add.s32 	%r114, %r99, %r113;
	add.s32 	%r115, %r100, %r114;
	add.s32 	%r116, %r101, %r115;
	add.s32 	%r117, %r102, %r116;
	add.s32 	%r118, %r103, %r117;
	add.s32 	%r119, %r104, %r118;
	add.s32 	%r120, %r105, %r119;
	add.s32 	%r121, %r106, %r120;
	add.s32 	%r500, %r107, %r121;
	setp.lt.u64 	%p2, %rd5, %rd3;
	@%p2 bra 	$L__BB7_42;
	cvt.u32.u64 	%r123, %rd3;
	cvt.u64.u32 	%rd28, %r46;
	add.s64 	%rd74, %rd4, %rd3;
	cvt.u32.u64 	%r48, %rd1;
	not.b32 	%r125, %r46;
	add.s32 	%r126, %r125, %r48;
	sub.s32 	%r127, %r126, %r123;
	sub.s32 	%r483, %r127, %r90;
	add.s64 	%rd29, %rd74, %rd28;
	shl.b64 	%rd30, %rd29, 2;
	add.s64 	%rd31, %rd30, %rd2;
	add.s64 	%rd73, %rd31, 8192;
	mov.b32 	%r484, 0;
	shl.b32 	%r128, %r1, 12;
	mov.u64 	%rd75, %rd4;
$L__BB7_27:
	cvt.s64.s32 	%rd15, %r128;
	add.s64 	%rd75, %rd75, %rd15;
	add.s64 	%rd32, %rd1, -4096;
	setp.gt.u64 	%p3, %rd75, %rd32;
	@%p3 bra 	$L__BB7_29;
	shl.b32 	%r129, %r1, 12;
	cvt.s64.s32 	%rd33, %r129;
	cvt.u64.u32 	%rd34, %r46;
	add.s64 	%rd35, %rd75, %rd34;
	shl.b64 	%rd36, %rd35, 2;
	add.s64 	%rd37, %rd2, %rd36;
	ld.global.u32 	%r130, [%rd37];
	ld.global.u32 	%r131, [%rd37+1024];
	ld.global.u32 	%r132, [%rd37+2048];
	ld.global.u32 	%r133, [%rd37+3072];
	ld.global.u32 	%r134, [%rd37+4096];
	ld.global.u32 	%r135, [%rd37+5120];
	ld.global.u32 	%r136, [%rd37+6144];
	ld.global.u32 	%r137, [%rd37+7168];
	ld.global.u32 	%r138, [%rd37+8192];
	ld.global.u32 	%r139, [%rd37+9216];
	ld.global.u32 	%r140, [%rd37+10240];
	ld.global.u32 	%r141, [%rd37+11264];
	ld.global.u32 	%r142, [%rd37+12288];
	ld.global.u32 	%r143, [%rd37+13312];
	ld.global.u32 	%r144, [%rd37+14336];
	ld.global.u32 	%r145, [%rd37+15360];
	add.s32 	%r146, %r130, %r500;
	add.s32 	%r147, %r131, %r146;
	add.s32 	%r148, %r132, %r147;
	add.s32 	%r149, %r133, %r148;
	add.s32 	%r150, %r134, %r149;
	add.s32 	%r151, %r135, %r150;
	add.s32 	%r152, %r136, %r151;
	add.s32 	%r153, %r137, %r152;
	add.s32 	%r154, %r138, %r153;
	add.s32 	%r155, %r139, %r154;
	add.s32 	%r156, %r140, %r155;
	add.s32 	%r157, %r141, %r156;
	add.s32 	%r158, %r142, %r157;
	add.s32 	%r159, %r143, %r158;
	add.s32 	%r160, %r144, %r159;
	add.s32 	%r500, %r145, %r160;
	sub.s64 	%rd38, %rd1, %rd75;
	setp.lt.u64 	%p4, %rd38, %rd33;
	add.s32 	%r484, %r484, 1;
	add.s64 	%rd74, %rd74, %rd33;
	sub.s32 	%r483, %r483, %r129;
	mul.wide.s32 	%rd39, %r129, 4;
	add.s64 	%rd73, %rd73, %rd39;
	@%p4 bra 	$L__BB7_42;
	bra.uni 	$L__BB7_27;
$L__BB7_29:
	setp.le.u64 	%p5, %rd1, %rd75;
	cvt.u32.u64 	%r161, %rd75;
	cvt.u32.u64 	%r162, %rd1;
	sub.s32 	%r163, %r162, %r161;
	setp.ge.s32 	%p6, %r46, %r163;
	or.pred  	%p7, %p5, %p6;
	@%p7 bra 	$L__BB7_42;
	cvt.u32.u64 	%r166, %rd15;
	cvt.u32.u64 	%r167, %rd4;
	not.b32 	%r168, %r46;
	add.s32 	%r169, %r168, %r48;
	add.s32 	%r170, %r166, %r167;
	sub.s32 	%r171, %r169, %r170;
	mul.lo.s32 	%r172, %r1, %r484;
	shl.b32 	%r173, %r172, 12;
	sub.s32 	%r174, %r171, %r173;
	shr.u32 	%r175, %r174, 8;
	add.s32 	%r56, %r175, 1;
	and.b32  	%r57, %r56, 15;
	setp.lt.u32 	%p8, %r174, 3840;
	mov.u32 	%r490, %r46;
	@%p8 bra 	$L__BB7_33;
	shr.u32 	%r176, %r483, 8;
	add.s32 	%r177, %r176, 1;
	and.b32  	%r178, %r177, 33554416;
	neg.s32 	%r486, %r178;
	mov.u32 	%r490, %r46;
$L__BB7_32:
	.pragma "nounroll";
	ld.global.u32 	%r179, [%rd73+-8192];
	add.s32 	%r180, %r179, %r500;
	ld.global.u32 	%r181, [%rd73+-7168];
	add.s32 	%r182, %r181, %r180;
	ld.global.u32 	%r183, [%rd73+-6144];
	add.s32 	%r184, %r183, %r182;
	ld.global.u32 	%r185, [%rd73+-5120];
	add.s32 	%r186, %r185, %r184;
	ld.global.u32 	%r187, [%rd73+-4096];
	add.s32 	%r188, %r187, %r186;
	ld.global.u32 	%r189, [%rd73+-3072];
	add.s32 	%r190, %r189, %r188;
	ld.global.u32 	%r191, [%rd73+-2048];
	add.s32 	%r192, %r191, %r190;
	ld.global.u32 	%r193, [%rd73+-1024];
	add.s32 	%r194, %r193, %r192;
	ld.global.u32 	%r195, [%rd73];
	add.s32 	%r196, %r195, %r194;
	ld.global.u32 	%r197, [%rd73+1024];
	add.s32 	%r198, %r197, %r196;
	ld.global.u32 	%r199, [%rd73+2048];
	add.s32 	%r200, %r199, %r198;
	ld.global.u32 	%r201, [%rd73+3072];
	add.s32 	%r202, %r201, %r200;
	ld.global.u32 	%r203, [%rd73+4096];
	add.s32 	%r204, %r203, %r202;
	ld.global.u32 	%r205, [%rd73+5120];
	add.s32 	%r206, %r205, %r204;
	ld.global.u32 	%r207, [%rd73+6144];
	add.s32 	%r208, %r207, %r206;
	ld.global.u32 	%r209, [%rd73+7168];
	add.s32 	%r500, %r209, %r208;
	add.s32 	%r490, %r490, 4096;
	add.s32 	%r486, %r486, 16;
	add.s64 	%rd73, %rd73, 16384;
	setp.ne.s32 	%p9, %r486, 0;
	@%p9 bra 	$L__BB7_32;
$L__BB7_33:
	setp.eq.s32 	%p10, %r57, 0;
	@%p10 bra 	$L__BB7_42;
	and.b32  	%r68, %r56, 7;
	setp.lt.u32 	%p11, %r57, 8;
	@%p11 bra 	$L__BB7_36;
	cvt.u64.u32 	%rd40, %r490;
	add.s64 	%rd41, %rd75, %rd40;
	shl.b64 	%rd42, %rd41, 2;
	add.s64 	%rd43, %rd2, %rd42;
	ld.global.u32 	%r211, [%rd43];
	add.s32 	%r212, %r211, %r500;
	ld.global.u32 	%r213, [%rd43+1024];
	add.s32 	%r214, %r213, %r212;
	ld.global.u32 	%r215, [%rd43+2048];
	add.s32 	%r216, %r215, %r214;
	ld.global.u32 	%r217, [%rd43+3072];
	add.s32 	%r218, %r217, %r216;
	ld.global.u32 	%r219, [%rd43+4096];
	add.s32 	%r220, %r219, %r218;
	ld.global.u32 	%r221, [%rd43+5120];
	add.s32 	%r222, %r221, %r220;
	ld.global.u32 	%r223, [%rd43+6144];
	add.s32 	%r224, %r223, %r222;
	ld.global.u32 	%r225, [%rd43+7168];
	add.s32 	%r500, %r225, %r224;
	add.s32 	%r490, %r490, 2048;
$L__BB7_36:
	setp.eq.s32 	%p12, %r68, 0;
	@%p12 bra 	$L__BB7_42;
	setp.lt.u32 	%p13, %r68, 4;
	@%p13 bra 	$L__BB7_39;
	cvt.u64.u32 	%rd44, %r490;
	add.s64 	%rd45, %rd75, %rd44;
	shl.b64 	%rd46, %rd45, 2;
	add.s64 	%rd47, %rd2, %rd46;
	ld.global.u32 	%r227, [%rd47];
	add.s32 	%r228, %r227, %r500;
	ld.global.u32 	%r229, [%rd47+1024];
	add.s32 	%r230, %r229, %r228;
	ld.global.u32 	%r231, [%rd47+2048];
	add.s32 	%r232, %r231, %r230;
	ld.global.u32 	%r233, [%rd47+3072];
	add.s32 	%r500, %r233, %r232;
	add.s32 	%r490, %r490, 1024;
$L__BB7_39:
	and.b32  	%r234, %r56, 3;
	setp.eq.s32 	%p14, %r234, 0;
	@%p14 bra 	$L__BB7_42;
	cvt.u64.u32 	%rd48, %r490;
	add.s64 	%rd49, %rd48, %rd74;
	shl.b64 	%rd50, %rd49, 2;
	add.s64 	%rd77, %rd2, %rd50;
	cvt.u16.u32 	%rs1, %r483;
	shr.u16 	%rs2, %rs1, 8;
	add.s16 	%rs3, %rs2, 1;
	cvt.u32.u16 	%r235, %rs3;
	and.b32  	%r236, %r235, 3;
	neg.s32 	%r498, %r236;
$L__BB7_41:
	.pragma "nounroll";
	ld.global.u32 	%r237, [%rd77];
	add.s32 	%r500, %r237, %r500;
	add.s64 	%rd77, %rd77, 1024;
	add.s32 	%r498, %r498, 1;
	setp.ne.s32 	%p15, %r498, 0;
	@%p15 bra 	$L__BB7_41;
$L__BB7_42:
	// begin inline asm
	mov.u32 %r238, %laneid;
	// end inline asm
	mov.b32 	%r241, 1;
	mov.b32 	%r262, 31;
	mov.b32 	%r263, -1;
	// begin inline asm
	shfl.sync.down.b32 %r239, %r500, %r241, %r262, %r263;
	// end inline asm
	setp.gt.s32 	%p16, %r238, 30;
	selp.b32 	%r264, 0, %r239, %p16;
	add.s32 	%r245, %r264, %r500;
	mov.b32 	%r246, 2;
	// begin inline asm
	shfl.sync.down.b32 %r244, %r245, %r246, %r262, %r263;
	// end inline asm
	setp.gt.s32 	%p17, %r238, 29;
	selp.b32 	%r265, 0, %r244, %p17;
	add.s32 	%r250, %r245, %r265;
	mov.b32 	%r251, 4;
	// begin inline asm
	shfl.sync.down.b32 %r249, %r250, %r251, %r262, %r263;
	// end inline asm
	setp.gt.s32 	%p18, %r238, 27;
	selp.b32 	%r266, 0, %r249, %p18;
	add.s32 	%r255, %r250, %r266;
	mov.b32 	%r256, 8;
	// begin inline asm
	shfl.sync.down.b32 %r254, %r255, %r256, %r262, %r263;
	// end inline asm
	setp.gt.s32 	%p19, %r238, 23;
	selp.b32 	%r267, 0, %r254, %p19;
	add.s32 	%r260, %r255, %r267;
	mov.b32 	%r261, 16;
	// begin inline asm
	shfl.sync.down.b32 %r259, %r260, %r261, %r262, %r263;
	// end inline asm
	setp.gt.s32 	%p20, %r238, 15;
	selp.b32 	%r268, 0, %r259, %p20;
	add.s32 	%r501, %r260, %r268;
	setp.ne.s32 	%p21, %r238, 0;
	@%p21 bra 	$L__BB7_44;
	shr.u32 	%r269, %r46, 3;
	and.b32  	%r270, %r269, 124;
	mov.u32 	%r271, _ZZN3cub18CUB_300001_SM_10006detail6reduce18DeviceReduceKernelINS2_10policy_hubIiyN4cuda3std3__44plusIiEEE10Policy1000EN6thrust24THRUST_300001_SM_1000_NS6detail15normal_iteratorINSD_10device_ptrIiEEEEyS9_iNS7_10__identityEEEvT0_PT3_T1_NS0_13GridEvenShareISN_EET2_T4_E12temp_storage;
	add.s32 	%r272, %r271, %r270;
	st.shared.u32 	[%r272+8], %r501;
$L__BB7_44:
	bar.sync 	0;
	setp.ne.s32 	%p22, %r46, 0;
	@%p22 bra 	$L__BB7_46;
	ld.shared.u32 	%r273, [_ZZN3cub18CUB_300001_SM_10006detail6reduce18DeviceReduceKernelINS2_10policy_hubIiyN4cuda3std3__44plusIiEEE10Policy1000EN6thrust24THRUST_300001_SM_1000_NS6detail15normal_iteratorINSD_10device_ptrIiEEEEyS9_iNS7_10__identityEEEvT0_PT3_T1_NS0_13GridEvenShareISN_EET2_T4_E12temp_storage+12];
	add.s32 	%r274, %r273, %r501;
	ld.shared.u32 	%r275, [_ZZN3cub18CUB_300001_SM_10006detail6reduce18DeviceReduceKernelINS2_10policy_hubIiyN4cuda3std3__44plusIiEEE10Policy1000EN6thrust24THRUST_300001_SM_1000_NS6detail15normal_iteratorINSD_10device_ptrIiEEEEyS9_iNS7_10__identityEEEvT0_PT3_T1_NS0_13GridEvenShareISN_EET2_T4_E12temp_storage+16];
	add.s32 	%r276, %r274, %r275;
	ld.shared.u32 	%r277, [_ZZN3cub18CUB_300001_SM_10006detail6reduce18DeviceReduceKernelINS2_10policy_hubIiyN4cuda3std3__44plusIiEEE10Policy1000EN6thrust24THRUST_300001_SM_1000_NS6detail15normal_iteratorINSD_10device_ptrIiEEEEyS9_iNS7_10__identityEEEvT0_PT3_T1_NS0_13GridEvenShareISN_EET2_T4_E12temp_storage+20];
	add.s32 	%r278, %r276, %r277;
	ld.shared.u32 	%r279, [_ZZN3cub18CUB_300001_SM_10006detail6reduce18DeviceReduceKernelINS2_10policy_hubIiyN4cuda3std3__44plusIiEEE10Policy1000EN6thrust24THRUST_300001_SM_1000_NS6detail15normal_iteratorINSD_10device_ptrIiEEEEyS9_iNS7_10__identityEEEvT0_PT3_T1_NS0_13GridEvenShareISN_EET2_T4_E12temp_storage+24];
	add.s32 	%r280, %r278, %r279;
	ld.shared.u32 	%r281, [_ZZN3cub18CUB_300001_SM_10006detail6reduce18DeviceReduceKernelINS2_10policy_hubIiyN4cuda3std3__44plusIiEEE10Policy1000EN6thrust24THRUST_300001_SM_1000_NS6detail15normal_iteratorINSD_10device_ptrIiEEEEyS9_iNS7_10__identityEEEvT0_PT3_T1_NS0_13GridEvenShareISN_EET2_T4_E12temp_storage+28];
	add.s32 	%r282, %r280, %r281;
	ld.shared.u32 	%r283, [_ZZN3cub18CUB_300001_SM_10006detail6reduce18DeviceReduceKernelINS2_10policy_hubIiyN4cuda3std3__44plusIiEEE10Policy1000EN6thrust24THRUST_300001_SM_1000_NS6detail15normal_iteratorINSD_10device_ptrIiEEEEyS9_iNS7_10__identityEEEvT0_PT3_T1_NS0_13GridEvenShareISN_EET2_T4_E12temp_storage+32];
	add.s32 	%r284, %r282, %r283;
	ld.shared.u32 	%r285, [_ZZN3cub18CUB_300001_SM_10006detail6reduce18DeviceReduceKernelINS2_10policy_hubIiyN4cuda3std3__44plusIiEEE10Policy1000EN6thrust24THRUST_300001_SM_1000_NS6detail15normal_iteratorINSD_10device_ptrIiEEEEyS9_iNS7_10__identityEEEvT0_PT3_T1_NS0_13GridEvenShareISN_EET2_T4_E12temp_storage+36];
	add.s32 	%r501, %r284, %r285;
$L__BB7_46:
	mov.u32 	%r464, %tid.x;
	setp.ne.s32 	%p56, %r464, 0;
	@%p56 bra 	$L__BB7_48;
	ld.param.u64 	%rd71, [_ZN3cub18CUB_300001_SM_10006detail6reduce18DeviceReduceKernelINS2_10policy_hubIiyN4cuda3std3__44plusIiEEE10Policy1000EN6thrust24THRUST_300001_SM_1000_NS6detail15normal_iteratorINSD_10device_ptrIiEEEEyS9_iNS7_10__identityEEEvT0_PT3_T1_NS0_13GridEvenShareISN_EET2_T4__param_1];
	cvta.to.global.u64 	%rd68, %rd71;
	mul.wide.u32 	%rd69, %r2, 4;
	add.s64 	%rd70, %rd68, %rd69;
	st.global.u32 	[%rd70], %r501;
$L__BB7_48:
	ret;

}
	// .globl	_ZN3cub18CUB_300001_SM_10006detail6reduce28DeviceReduceSingleTileKernelINS2_10policy_hubIiyN4cuda3std3__44plusIiEEE10Policy1000EPiSC_iS9_iiNS7_10__identityEEEvT0_T1_T2_T3_T4_T6_
.visible .entry _ZN3cub18CUB_300001_SM_10006detail6reduce28DeviceReduceSingleTileKernelINS2_10policy_hubIiyN4cuda3std3__44plusIiEEE10Policy1000EPiSC_iS9_iiNS7_10__identityEEEvT0_T1_T2_T3_T4_T6_(
	.param .u64 .ptr .align 1 _ZN3cub18CUB_300001_SM_10006detail6reduce28DeviceReduceSingleTileKernelINS2_10policy_hubIiyN4cuda3std3__44plusIiEEE10Policy1000EPiSC_iS9_iiNS7_10__identityEEEvT0_T1_T2_T3_T4_T6__param_0,
	.param .u64 .ptr .align 1 _ZN3cub18CUB_300001_SM_10006detail6reduce28DeviceReduceSingleTileKernelINS2_10policy_hubIiyN4cuda3std3__44plusIiEEE10Policy1000EPiSC_iS9_iiNS7_10__identityEEEvT0_T1_T2_T3_T4_T6__param_1,
	.param .u32 _ZN3cub18CUB_300001_SM_10006detail6reduce28DeviceReduceSingleTileKernelINS2_10policy_hubIiyN4cuda3std3__44plusIiEEE10Policy1000EPiSC_iS9_iiNS7_10__identityEEEvT0_T1_T2_T3_T4_T6__param_2,
	.param .align 1 .b8 _ZN3cub18CUB_300001_SM_10006detail6reduce28DeviceReduceSingleTileKernelINS2_10policy_hubIiyN4cuda3std3__44plusIiEEE10Policy1000EPiSC_iS9_iiNS7_10__identityEEEvT0_T1_T2_T3_T4_T6__param_3[1],
	.param .u32 _ZN3cub18CUB_300001_SM_10006detail6reduce28DeviceReduceSingleTileKernelINS2_10policy_hubIiyN4cuda3std3__44plusIiEEE10Policy1000EPiSC_iS9_iiNS7_10__identityEEEvT0_T1_T2_T3_T4_T6__param_4,
	.param .align 1 .b8 _ZN3cub18CUB_300001_SM_10006detail6reduce28DeviceReduceSingleTileKernelINS2_10policy_hubIiyN4cuda3std3__44plusIiEEE10Policy1000EPiSC_iS9_iiNS7_10__identityEEEvT0_T1_T2_T3_T4_T6__param_5[1]
)
.maxntid 256
.minnctapersm 1
{
	.reg .pred 	%p<97>;
	.reg .b32 	%r<687>;
	.reg .b64 	%rd<125>;
	// demoted variable
	.shared .align 4 .b8 _ZZN3cub18CUB_300001_SM_10006detail6reduce28DeviceReduceSingleTileKernelINS2_10policy_hubIiyN4cuda3std3__44plusIiEEE10Policy1000EPiSC_iS9_iiNS7_10__identityEEEvT0_T1_T2_T3_T4_T6_E12temp_storage[44];
	ld.param.u64 	%rd16, [_ZN3cub18CUB_300001_SM_10006detail6reduce28DeviceReduceSingleTileKernelINS2_10policy_hubIiyN4cuda3std3__44plusIiEEE10Policy1000EPiSC_iS9_iiNS7_10__identityEEEvT0_T1_T2_T3_T4_T6__param_0];
	ld.param.u64 	%rd17, [_ZN3cub18CUB_300001_SM_10006detail6reduce28DeviceReduceSingleTileKernelINS2_10policy_hubIiyN4cuda3std3__44plusIiEEE10Policy1000EPiSC_iS9_iiNS7_10__identityEEEvT0_T1_T2_T3_T4_T6__param_1];
	ld.param.u32 	%r120, [_ZN3cub18CUB_300001_SM_10006detail6reduce28DeviceReduceSingleTileKernelINS2_10policy_hubIiyN4cuda3std3__44plusIiEEE10Policy1000EPiSC_iS9_iiNS7_10__identityEEEvT0_T1_T2_T3_T4_T6__param_2];
	ld.param.u32 	%r121, [_ZN3cub18CUB_300001_SM_10006detail6reduce28DeviceReduceSingleTileKernelINS2_10policy_hubIiyN4cuda3std3__44plusIiEEE10Policy1000EPiSC_iS9_iiNS7_10__identityEEEvT0_T1_T2_T3_T4_T6__param_4];
	cvta.to.global.u64 	%rd1, %rd17;
	setp.ne.s32 	%p1, %r120, 0;
	@%p1 bra 	$L__BB8_3;
	mov.u32 	%r633, %tid.x;
	setp.ne.s32 	%p96, %r633, 0;
	@%p96 bra 	$L__BB8_74;
	st.global.u32 	[%rd1], %r121;
	bra.uni 	$L__BB8_74;
$L__BB8_3:
	and.b64  	%rd18, %rd16, 15;
	setp.ne.s64 	%p2, %rd18, 0;
	@%p2 bra 	$L__BB8_38;
	setp.gt.s32 	%p49, %r120, 4095;
	@%p49 bra 	$L__BB8_22;
	mov.u32 	%r1, %tid.x;
	setp.ge.s32 	%p66, %r1, %r120;
	mov.b32 	%r644, 0;
	mov.u32 	%r639, %r1;
	@%p66 bra 	$L__BB8_7;
	mul.wide.u32 	%rd113, %r1, 4;
	add.s64 	%rd112, %rd16, %rd113;
	// begin inline asm
	ld.global.nc.u32 %r644, [%rd112];
	// end inline asm
	add.s32 	%r639, %r1, 256;
$L__BB8_7:
	setp.ge.s32 	%p67, %r639, %r120;
	@%p67 bra 	$L__BB8_13;
	not.b32 	%r507, %r639;
	add.s32 	%r6, %r120, %r507;
	and.b32  	%r508, %r6, 768;
	setp.eq.s32 	%p68, %r508, 768;
	@%p68 bra 	$L__BB8_11;
	mul.wide.u32 	%rd114, %r639, 4;
	add.s64 	%rd121, %rd16, %rd114;
	shr.u32 	%r509, %r6, 8;
	add.s32 	%r510, %r509, 1;
	and.b32  	%r511, %r510, 3;
	neg.s32 	%r636, %r511;
$L__BB8_10:
	.pragma "nounroll";
	// begin inline asm
	ld.global.nc.u32 %r512, [%rd121];
	// end inline asm
	add.s32 	%r644, %r512, %r644;
	add.s32 	%r639, %r639, 256;
	add.s64 	%rd121, %rd121, 1024;
	add.s32 	%r636, %r636, 1;
	setp.ne.s32 	%p69, %r636, 0;
	@%p69 bra 	$L__BB8_10;
$L__BB8_11:
	setp.lt.u32 	%p70, %r6, 768;
	@%p70 bra 	$L__BB8_13;
$L__BB8_12:
	mul.wide.s32 	%rd120, %r639, 4;
	add.s64 	%rd116, %rd16, %rd120;
	// begin inline asm
	ld.global.nc.u32 %r513, [%rd116];
	// end inline asm
	add.s32 	%r517, %r513, %r644;
	add.s64 	%rd117, %rd116, 1024;
	// begin inline asm
	ld.global.nc.u32 %r514, [%rd117];
	// end inline asm
	add.s32 	%r518, %r514, %r517;
	add.s64 	%rd118, %rd116, 2048;
	// begin inline asm
	ld.global.nc.u32 %r515, [%rd118];
	// end inline asm
	add.s32 	%r519, %r515, %r518;
	add.s64 	%rd119, %rd116, 3072;
	// begin inline asm
	ld.global.nc.u32 %r516, [%rd119];
	// end inline asm
	add.s32 	%r644, %r516, %r519;
	add.s32 	%r639, %r639, 1024;
	setp.lt.s32 	%p71, %r639, %r120;
	@%p71 bra 	$L__BB8_12;
$L__BB8_13:
	setp.lt.s32 	%p72, %r120, 256;
	@%p72 bra 	$L__BB8_18;
	// begin inline asm
	mov.u32 %r583, %laneid;
	// end inline asm
	mov.b32 	%r586, 1;
	mov.b32 	%r607, 31;
	mov.b32 	%r608, -1;
	// begin inline asm
	shfl.sync.down.b32 %r584, %r644, %r586, %r607, %r608;
	// end inline asm
	setp.gt.s32 	%p88, %r583, 30;
	selp.b32 	%r609, 0, %r584, %p88;
	add.s32 	%r590, %r609, %r644;
	mov.b32 	%r591, 2;
	// begin inline asm
	shfl.sync.down.b32 %r589, %r590, %r591, %r607, %r608;
	// end inline asm
	setp.gt.s32 	%p89, %r583, 29;
	selp.b32 	%r610, 0, %r589, %p89;
	add.s32 	%r595, %r590, %r610;
	mov.b32 	%r596, 4;
	// begin inline asm
	shfl.sync.down.b32 %r594, %r595, %r596, %r607, %r608;
	// end inline asm
	setp.gt.s32 	%p90, %r583, 27;
	selp.b32 	%r611, 0, %r594, %p90;
	add.s32 	%r600, %r595, %r611;
	mov.b32 	%r601, 8;
	// begin inline asm
	shfl.sync.down.b32 %r599, %r600, %r601, %r607, %r608;
	// end inline asm
	setp.gt.s32 	%p91, %r583, 23;
	selp.b32 	%r612, 0, %r599, %p91;
	add.s32 	%r605, %r600, %r612;
	mov.b32 	%r606, 16;
	// begin inline asm
	shfl.sync.down.b32 %r604, %r605, %r606, %r607, %r608;
	// end inline asm
	setp.gt.s32 	%p92, %r583, 15;
	selp.b32 	%r613, 0, %r604, %p92;
	add.s32 	%r686, %r605, %r613;
	setp.ne.s32 	%p93, %r583, 0;
	@%p93 bra 	$L__BB8_16;
	shr.u32 	%r614, %r1, 3;
	and.b32  	%r615, %r614, 124;
	mov.u32 	%r616, _ZZN3cub18CUB_300001_SM_10006detail6reduce28DeviceReduceSingleTileKernelINS2_10policy_hubIiyN4cuda3std3__44plusIiEEE10Policy1000EPiSC_iS9_iiNS7_10__identityEEEvT0_T1_T2_T3_T4_T6_E12temp_storage;
	add.s32 	%r617, %r616, %r615;
	st.shared.u32 	[%r617+8], %r686;
$L__BB8_16:
	bar.sync 	0;
	setp.ne.s32 	%p94, %r1, 0;
	@%p94 bra 	$L__BB8_72;
	ld.shared.u32 	%r618, [_ZZN3cub18CUB_300001_SM_10006detail6reduce28DeviceReduceSingleTileKernelINS2_10policy_hubIiyN4cuda3std3__44plusIiEEE10Policy1000EPiSC_iS9_iiNS7_10__identityEEEvT0_T1_T2_T3_T4_T6_E12temp_storage+12];
	add.s32 	%r619, %r618, %r686;
	ld.shared.u32 	%r620, [_ZZN3cub18CUB_300001_SM_10006detail6reduce28DeviceReduceSingleTileKernelINS2_10policy_hubIiyN4cuda3std3__44plusIiEEE10Policy1000EPiSC_iS9_iiNS7_10__identityEEEvT0_T1_T2_T3_T4_T6_E12temp_storage+16];
	add.s32 	%r621, %r619, %r620;
	ld.shared.u32 	%r622, [_ZZN3cub18CUB_300001_SM_10006detail6reduce28DeviceReduceSingleTileKernelINS2_10policy_hubIiyN4cuda3std3__44plusIiEEE10Policy1000EPiSC_iS9_iiNS7_10__identityEEEvT0_T1_T2_T3_T4_T6_E12temp_storage+20];
	add.s32 	%r623, %r621, %r622;
	ld.shared.u32 	%r624, [_ZZN3cub18CUB_300001_SM_10006detail6reduce28DeviceReduceSingleTileKernelINS2_10policy_hubIiyN4cuda3std3__44plusIiEEE10Policy1000EPiSC_iS9_iiNS7_10__identityEEEvT0_T1_T2_T3_T4_T6_E12temp_storage+24];
	add.s32 	%r625, %r623, %r624;
	ld.shared.u32 	%r626, [_ZZN3cub18CUB_300001_SM_10006detail6reduce28DeviceReduceSingleTileKernelINS2_10policy_hubIiyN4cuda3std3__44plusIiEEE10Policy1000EPiSC_iS9_iiNS7_10__identityEEEvT0_T1_T2_T3_T4_T6_E12temp_storage+28];
	add.s32 	%r627, %r625, %r626;
	ld.shared.u32 	%r628, [_ZZN3cub18CUB_300001_SM_10006detail6reduce28DeviceReduceSingleTileKernelINS2_10policy_hubIiyN4cuda3std3__44plusIiEEE10Policy1000EPiSC_iS9_iiNS7_10__identityEEEvT0_T1_T2_T3_T4_T6_E12temp_storage+32];
	add.s32 	%r629, %r627, %r628;
	ld.shared.u32 	%r630, [_ZZN3cub18CUB_300001_SM_10006detail6reduce28DeviceReduceSingleTileKernelINS2_10policy_hubIiyN4cuda3std3__44plusIiEEE10Policy1000EPiSC_iS9_iiNS7_10__identityEEEvT0_T1_T2_T3_T4_T6_E12temp_storage+36];
	add.s32 	%r686, %r629, %r630;
	bra.uni 	$L__BB8_72;
$L__BB8_18:
	// begin inline asm
	mov.u32 %r520, %laneid;
	// end inline asm
	and.b32  	%r546, %r1, 992;
	add.s32 	%r547, %r546, 32;
	setp.gt.s32 	%p73, %r547, %r120;
	not.b32 	%r548, %r546;
	add.s32 	%r549, %r120, %r548;
	selp.b32 	%r544, %r549, 31, %p73;
	mov.b32 	%r523, 1;
	mov.b32 	%r545, -1;
	// begin inline asm
	shfl.sync.down.b32 %r521, %r644, %r523, %r544, %r545;
	// end inline asm
	setp.lt.s32 	%p74, %r520, %r544;
	selp.b32 	%r550, %r521, 0, %p74;
	add.s32 	%r527, %r550, %r644;
	mov.b32 	%r528, 2;
	// begin inline asm
	shfl.sync.down.b32 %r526, %r527, %r528, %r544, %r545;
	// end inline asm
	add.s32 	%r551, %r520, 2;
	setp.gt.s32 	%p75, %r551, %r544;
	selp.b32 	%r552, 0, %r526, %p75;
	add.s32 	%r532, %r527, %r552;
	mov.b32 	%r533, 4;
	// begin inline asm
	shfl.sync.down.b32 %r531, %r532, %r533, %r544, %r545;
	// end inline asm
	add.s32 	%r553, %r520, 4;
	setp.gt.s32 	%p76, %r553, %r544;
	selp.b32 	%r554, 0, %r531, %p76;
	add.s32 	%r537, %r532, %r554;
	mov.b32 	%r538, 8;
	// begin inline asm
	shfl.sync.down.b32 %r536, %r537, %r538, %r544, %r545;
	// end inline asm
	add.s32 	%r555, %r520, 8;
	setp.gt.s32 	%p77, %r555, %r544;
	selp.b32 	%r556, 0, %r536, %p77;
	add.s32 	%r542, %r537, %r556;
	mov.b32 	%r543, 16;
	// begin inline asm
	shfl.sync.down.b32 %r541, %r542, %r543, %r544, %r545;
	// end inline asm
	add.s32 	%r557, %r520, 16;
	setp.gt.s32 	%p78, %r557, %r544;
	selp.b32 	%r558, 0, %r541, %p78;
	add.s32 	%r686, %r542, %r558;
	setp.ne.s32 	%p79, %r520, 0;
	@%p79 bra 	$L__BB8_20;
	shr.u32 	%r559, %r1, 3;
	and.b32  	%r560, %r559, 124;
	mov.u32 	%r561, _ZZN3cub18CUB_300001_SM_10006detail6reduce28DeviceReduceSingleTileKernelINS2_10policy_hubIiyN4cuda3std3__44plusIiEEE10Policy1000EPiSC_iS9_iiNS7_10__identityEEEvT0_T1_T2_T3_T4_T6_E12temp_storage;
	add.s32 	%r562, %r561, %r560;
	st.shared.u32 	[%r562+8], %r686;
$L__BB8_20:
	bar.sync 	0;
	setp.ne.s32 	%p80, %r1, 0;
	@%p80 bra 	$L__BB8_72;
	setp.gt.s32 	%p81, %r120, 32;
	ld.shared.u32 	%r563, [_ZZN3cub18CUB_300001_SM_10006detail6reduce28DeviceReduceSingleTileKernelINS2_10policy_hubIiyN4cuda3std3__44plusIiEEE10Policy1000EPiSC_iS9_iiNS7_10__identityEEEvT0_T1_T2_T3_T4_T6_E12temp_storage+12];
	selp.b32 	%r564, %r563, 0, %p81;
	add.s32 	%r565, %r564, %r686;
	setp.gt.s32 	%p82, %r120, 64;
	ld.shared.u32 	%r566, [_ZZN3cub18CUB_300001_SM_10006detail6reduce28DeviceReduceSingleTileKernelINS2_10policy_hubIiyN4cuda3std3__44plusIiEEE10Policy1000EPiSC_iS9_iiNS7_10__identityEEEvT0_T1_T2_T3_T4_T6_E12temp_storage+16];
	selp.b32 	%r567, %r566, 0, %p82;
	add.s32 	%r568, %r565, %r567;
	setp.gt.s32 	%p83, %r120, 96;
	ld.shared.u32 	%r569, [_ZZN3cub18CUB_300001_SM_10006detail6reduce28DeviceReduceSingleTileKernelINS2_10policy_hubIiyN4cuda3std3__44plusIiEEE10Policy1000EPiSC_iS9_iiNS7_10__identityEEEvT0_T1_T2_T3_T4_T6_E12temp_storage+20];
	selp.b32 	%r570, %r569, 0, %p83;
	add.s32 	%r571, %r568, %r570;
	setp.gt.s32 	%p84, %r120, 128;
	ld.shared.u32 	%r572, [_ZZN3cub18CUB_300001_SM_10006detail6reduce28DeviceReduceSingleTileKernelINS2_10policy_hubIiyN4cuda3std3__44plusIiEEE10Policy1000EPiSC_iS9_iiNS7_10__identityEEEvT0_T1_T2_T3_T4_T6_E12temp_storage+24];
	selp.b32 	%r573, %r572, 0, %p84;
	add.s32 	%r574, %r571, %r573;
	setp.gt.s32 	%p85, %r120, 160;
	ld.shared.u32 	%r575, [_ZZN3cub18CUB_300001_SM_10006detail6reduce28DeviceReduceSingleTileKernelINS2_10policy_hubIiyN4cuda3std3__44plusIiEEE10Policy1000EPiSC_iS9_iiNS7_10__identityEEEvT0_T1_T2_T3_T4_T6_E12temp_storage+28];
	selp.b32 	%r576, %r575, 0, %p85;
	add.s32 	%r577, %r574, %r576;
	setp.gt.s32 	%p86, %r120, 192;
	ld.shared.u32 	%r578, [_ZZN3cub18CUB_300001_SM_10006detail6reduce28DeviceReduceSingleTileKernelINS2_10policy_hubIiyN4cuda3std3__44plusIiEEE10Policy1000EPiSC_iS9_iiNS7_10__identityEEEvT0_T1_T2_T3_T4_T6_E12temp_storage+32];
	selp.b32 	%r579, %r578, 0, %p86;
	add.s32 	%r580, %r577, %r579;
	setp.gt.s32 	%p87, %r120, 224;
	ld.shared.u32 	%r581, [_ZZN3cub18CUB_300001_SM_10006detail6reduce28DeviceReduceSingleTileKernelINS2_10policy_hubIiyN4cuda3std3__44plusIiEEE10Policy1000EPiSC_iS9_iiNS7_10__identityEEEvT0_T1_T2_T3_T4_T6_E12temp_storage+36];
	selp.b32 	%r582, %r581, 0, %p87;
	add.s32 	%r686, %r580, %r582;
	bra.uni 	$L__BB8_72;
$L__BB8_22:
	mov.u32 	%r26, %tid.x;
	shl.b32 	%r377, %r26, 2;
	mul.wide.u32 	%rd86, %r377, 4;
	add.s64 	%rd76, %rd16, %rd86;
	// begin inline asm
	ld.global.nc.v2.u64 {%rd74, %rd75}, [%rd76];
	// end inline asm
	mov.b64 	{%r378, %r379}, %rd75;
	mov.b64 	{%r380, %r381}, %rd74;
	add.s64 	%rd79, %rd76, 4096;
	// begin inline asm
	ld.global.nc.v2.u64 {%rd77, %rd78}, [%rd79];
	// end inline asm
	mov.b64 	{%r382, %r383}, %rd78;
	mov.b64 	{%r384, %r385}, %rd77;
	add.s64 	%rd82, %rd76, 8192;
	// begin inline asm
	ld.global.nc.v2.u64 {%rd80, %rd81}, [%rd82];
	// end inline asm
	mov.b64 	{%r386, %r387}, %rd81;
	mov.b64 	{%r388, %r389}, %rd80;
	add.s64 	%rd85, %rd76, 12288;
	// begin inline asm
	ld.global.nc.v2.u64 {%rd83, %rd84}, [%rd85];
	// end inline asm
	mov.b64 	{%r390, %r391}, %rd84;
	mov.b64 	{%r392, %r393}, %rd83;
	add.s32 	%r394, %r381, %r380;
	add.s32 	%r395, %r378, %r394;
	add.s32 	%r396, %r379, %r395;
	add.s32 	%r397, %r384, %r396;
	add.s32 	%r398, %r385, %r397;
	add.s32 	%r399, %r382, %r398;
	add.s32 	%r400, %r383, %r399;
	add.s32 	%r401, %r388, %r400;
	add.s32 	%r402, %r389, %r401;
	add.s32 	%r403, %r386, %r402;
	add.s32 	%r404, %r387, %r403;
	add.s32 	%r405, %r392, %r404;
	add.s32 	%r406, %r393, %r405;
	add.s32 	%r407, %r390, %r406;
	add.s32 	%r659, %r391, %r407;
	setp.lt.u32 	%p50, %r120, 8192;
	mov.b32 	%r648, 4096;
	@%p50 bra 	$L__BB8_26;
	add.s32 	%r28, %r120, -4096;
	mov.b32 	%r648, 4096;
$L__BB8_24:
	mul.wide.s32 	%rd99, %r648, 4;
	add.s64 	%rd89, %rd76, %rd99;
	// begin inline asm
	ld.global.nc.v2.u64 {%rd87, %rd88}, [%rd89];
	// end inline asm
	mov.b64 	{%r409, %r410}, %rd88;
	mov.b64 	{%r411, %r412}, %rd87;
	add.s64 	%rd92, %rd89, 4096;
	// begin inline asm
	ld.global.nc.v2.u64 {%rd90, %rd91}, [%rd92];
	// end inline asm
	mov.b64 	{%r413, %r414}, %rd91;
	mov.b64 	{%r415, %r416}, %rd90;
	add.s64 	%rd95, %rd89, 8192;
	// begin inline asm
	ld.global.nc.v2.u64 {%rd93, %rd94}, [%rd95];
	// end inline asm
	mov.b64 	{%r417, %r418}, %rd94;
	mov.b64 	{%r419, %r420}, %rd93;
	add.s64 	%rd98, %rd89, 12288;
	// begin inline asm
	ld.global.nc.v2.u64 {%rd96, %rd97}, [%rd98];
	// end inline asm
	mov.b64 	{%r421, %r422}, %rd97;
	mov.b64 	{%r423, %r424}, %rd96;
	add.s32 	%r425, %r411, %r659;
	add.s32 	%r426, %r412, %r425;
	add.s32 	%r427, %r409, %r426;
	add.s32 	%r428, %r410, %r427;
	add.s32 	%r429, %r415, %r428;
	add.s32 	%r430, %r416, %r429;
	add.s32 	%r431, %r413, %r430;
	add.s32 	%r432, %r414, %r431;
	add.s32 	%r433, %r419, %r432;
	add.s32 	%r434, %r420, %r433;
	add.s32 	%r435, %r417, %r434;
	add.s32 	%r436, %r418, %r435;
	add.s32 	%r437, %r423, %r436;
	add.s32 	%r438, %r424, %r437;
	add.s32 	%r439, %r421, %r438;
	add.s32 	%r659, %r422, %r439;
	sub.s32 	%r440, %r120, %r648;
	setp.lt.s32 	%p51, %r440, 4096;
	@%p51 bra 	$L__BB8_34;
	add.s32 	%r648, %r648, 4096;
	setp.le.s32 	%p52, %r648, %r28;
	@%p52 bra 	$L__BB8_24;
$L__BB8_26:
	setp.le.s32 	%p53, %r120, %r648;
	@%p53 bra 	$L__BB8_34;
	sub.s32 	%r35, %r120, %r648;
	setp.ge.s32 	%p54, %r26, %r35;
	@%p54 bra 	$L__BB8_34;
	not.b32 	%r442, %r26;
	add.s32 	%r443, %r120, %r442;
	sub.s32 	%r36, %r443, %r648;
	and.b32  	%r444, %r36, 768;
	setp.eq.s32 	%p55, %r444, 768;
	mov.u32 	%r653, %r26;
	@%p55 bra 	$L__BB8_31;
	add.s32 	%r650, %r26, %r648;
	shr.u32 	%r445, %r36, 8;
	add.s32 	%r446, %r445, 1;
	and.b32  	%r447, %r446, 3;
	neg.s32 	%r649, %r447;
	mov.u32 	%r653, %r26;
$L__BB8_30:
	.pragma "nounroll";
	mul.wide.u32 	%rd101, %r650, 4;
	add.s64 	%rd100, %rd16, %rd101;
	// begin inline asm
	ld.global.nc.u32 %r448, [%rd100];
	// end inline asm
	add.s32 	%r659, %r448, %r659;
	add.s32 	%r653, %r653, 256;
	add.s32 	%r650, %r650, 256;
	add.s32 	%r649, %r649, 1;
	setp.ne.s32 	%p56, %r649, 0;
	@%p56 bra 	$L__BB8_30;
$L__BB8_31:
	setp.lt.u32 	%p57, %r36, 768;
	@%p57 bra 	$L__BB8_34;
	cvt.u64.u32 	%rd102, %r653;
	cvt.u64.u32 	%rd103, %r648;
	add.s64 	%rd104, %rd102, %rd103;
	shl.b64 	%rd105, %rd104, 2;
	add.s64 	%rd106, %rd105, %rd16;
	add.s64 	%rd122, %rd106, 2048;
	add.s32 	%r656, %r653, %r648;
$L__BB8_33:
	mul.wide.u32 	%rd111, %r656, 4;
	add.s64 	%rd107, %rd16, %rd111;
	// begin inline asm
	ld.global.nc.u32 %r449, [%rd107];
	// end inline asm
	add.s32 	%r453, %r449, %r659;
	add.s64 	%rd108, %rd122, -1024;
	// begin inline asm
	ld.global.nc.u32 %r450, [%rd108];
	// end inline asm
	add.s32 	%r454, %r450, %r453;
	// begin inline asm
	ld.global.nc.u32 %r451, [%rd122];
	// end inline asm
	add.s32 	%r455, %r451, %r454;
	add.s64 	%rd110, %rd122, 1024;
	// begin inline asm
	ld.global.nc.u32 %r452, [%rd110];
	// end inline asm
	add.s32 	%r659, %r452, %r455;
	add.s32 	%r653, %r653, 1024;
	add.s64 	%rd122, %rd122, 4096;
	add.s32 	%r656, %r656, 1024;
	setp.lt.s32 	%p58, %r653, %r35;
	@%p58 bra 	$L__BB8_33;
$L__BB8_34:
	// begin inline asm
	mov.u32 %r456, %laneid;
	// end inline asm
	mov.b32 	%r459, 1;
	mov.b32 	%r480, 31;
	mov.b32 	%r481, -1;
	// begin inline asm
	shfl.sync.down.b32 %r457, %r659, %r459, %r480, %r481;
	// end inline asm
	setp.gt.s32 	%p59, %r456, 30;
	selp.b32 	%r482, 0, %r457, %p59;
	add.s32 	%r463, %r482, %r659;
	mov.b32 	%r464, 2;
	// begin inline asm
	shfl.sync.down.b32 %r462, %r463, %r464, %r480, %r481;
	// end inline asm
	setp.gt.s32 	%p60, %r456, 29;
	selp.b32 	%r483, 0, %r462, %p60;
	add.s32 	%r468, %r463, %r483;
	mov.b32 	%r469, 4;
	// begin inline asm
	shfl.sync.down.b32 %r467, %r468, %r469, %r480, %r481;
	// end inline asm
	setp.gt.s32 	%p61, %r456, 27;
	selp.b32 	%r484, 0, %r467, %p61;
	add.s32 	%r473, %r468, %r484;
	mov.b32 	%r474, 8;
	// begin inline asm
	shfl.sync.down.b32 %r472, %r473, %r474, %r480, %r481;
	// end inline asm
	setp.gt.s32 	%p62, %r456, 23;
	selp.b32 	%r485, 0, %r472, %p62;
	add.s32 	%r478, %r473, %r485;
	mov.b32 	%r479, 16;
	// begin inline asm
	shfl.sync.down.b32 %r477, %r478, %r479, %r480, %r481;
	// end inline asm
	setp.gt.s32 	%p63, %r456, 15;
	selp.b32 	%r486, 0, %r477, %p63;
	add.s32 	%r686, %r478, %r486;
	setp.ne.s32 	%p64, %r456, 0;
	@%p64 bra 	$L__BB8_36;
	shr.u32 	%r487, %r26, 3;
	and.b32  	%r488, %r487, 124;
	mov.u32 	%r489, _ZZN3cub18CUB_300001_SM_10006detail6reduce28DeviceReduceSingleTileKernelINS2_10policy_hubIiyN4cuda3std3__44plusIiEEE10Policy1000EPiSC_iS9_iiNS7_10__identityEEEvT0_T1_T2_T3_T4_T6_E12temp_storage;
	add.s32 	%r490, %r489, %r488;
	st.shared.u32 	[%r490+8], %r686;
$L__BB8_36:
	bar.sync 	0;
	setp.ne.s32 	%p65, %r26, 0;
	@%p65 bra 	$L__BB8_72;
	ld.shared.u32 	%r491, [_ZZN3cub18CUB_300001_SM_10006detail6reduce28DeviceReduceSingleTileKernelINS2_10policy_hubIiyN4cuda3std3__44plusIiEEE10Policy1000EPiSC_iS9_iiNS7_10__identityEEEvT0_T1_T2_T3_T4_T6_E12temp_storage+12];
	add.s32 	%r492, %r491, %r686;
	ld.shared.u32 	%r493, [_ZZN3cub18CUB_300001_SM_10006detail6reduce28DeviceReduceSingleTileKernelINS2_10policy_hubIiyN4cuda3std3__44plusIiEEE10Policy1000EPiSC_iS9_iiNS7_10__identityEEEvT0_T1_T2_T3_T4_T6_E12temp_storage+16];
	add.s32 	%r494, %r492, %r493;
	ld.shared.u32 	%r495, [_ZZN3cub18CUB_300001_SM_10006detail6reduce28DeviceReduceSingleTileKernelINS2_10policy_hubIiyN4cuda3std3__44plusIiEEE10Policy1000EPiSC_iS9_iiNS7_10__identityEEEvT0_T1_T2_T3_T4_T6_E12temp_storage+20];
	add.s32 	%r496, %r494, %r495;
	ld.shared.u32 	%r497, [_ZZN3cub18CUB_300001_SM_10006detail6reduce28DeviceReduceSingleTileKernelINS2_10policy_hubIiyN4cuda3std3__44plusIiEEE10Policy1000EPiSC_iS9_iiNS7_10__identityEEEvT0_T1_T2_T3_T4_T6_E12temp_storage+24];
	add.s32 	%r498, %r496, %r497;
	ld.shared.u32 	%r499, [_ZZN3cub18CUB_300001_SM_10006detail6reduce28DeviceReduceSingleTileKernelINS2_10policy_hubIiyN4cuda3std3__44plusIiEEE10Policy1000EPiSC_iS9_iiNS7_10__identityEEEvT0_T1_T2_T3_T4_T6_E12temp_storage+28];
	add.s32 	%r500, %r498, %r499;
	ld.shared.u32 	%r501, [_ZZN3cub18CUB_300001_SM_10006detail6reduce28DeviceReduceSingleTileKernelINS2_10policy_hubIiyN4cuda3std3__44plusIiEEE10Policy1000EPiSC_iS9_iiNS7_10__identityEEEvT0_T1_T2_T3_T4_T6_E12temp_storage+32];
	add.s32 	%r502, %r500, %r501;
	ld.shared.u32 	%r503, [_ZZN3cub18CUB_300001_SM_10006detail6reduce28DeviceReduceSingleTileKernelINS2_10policy_hubIiyN4cuda3std3__44plusIiEEE10Policy1000EPiSC_iS9_iiNS7_10__identityEEEvT0_T1_T2_T3_T4_T6_E12temp_storage+36];
	add.s32 	%r686, %r502, %r503;
	bra.uni 	$L__BB8_72;
$L__BB8_38:
	setp.gt.s32 	%p3, %r120, 4095;
	@%p3 bra 	$L__BB8_56;
	mov.u32 	%r60, %tid.x;
	setp.ge.s32 	%p20, %r60, %r120;
	mov.b32 	%r670, 0;
	mov.u32 	%r665, %r60;
	@%p20 bra 	$L__BB8_41;
	mul.wide.u32 	%rd66, %r60, 4;
	add.s64 	%rd65, %rd16, %rd66;
	// begin inline asm
	ld.global.nc.u32 %r670, [%rd65];
	// end inline asm
	add.s32 	%r665, %r60, 256;
$L__BB8_41:
	setp.ge.s32 	%p21, %r665, %r120;
	@%p21 bra 	$L__BB8_47;
	not.b32 	%r252, %r665;
	add.s32 	%r65, %r120, %r252;
	and.b32  	%r253, %r65, 768;
	setp.eq.s32 	%p22, %r253, 768;
	@%p22 bra 	$L__BB8_45;
	mul.wide.u32 	%rd67, %r665, 4;
	add.s64 	%rd123, %rd16, %rd67;
	shr.u32 	%r254, %r65, 8;
	add.s32 	%r255, %r254, 1;
	and.b32  	%r256, %r255, 3;
	neg.s32 	%r662, %r256;
$L__BB8_44:
	.pragma "nounroll";
	// begin inline asm
	ld.global.nc.u32 %r257, [%rd123];
	// end inline asm
	add.s32 	%r670, %r257, %r670;
	add.s32 	%r665, %r665, 256;
	add.s64 	%rd123, %rd123, 1024;
	add.s32 	%r662, %r662, 1;
	setp.ne.s32 	%p23, %r662, 0;
	@%p23 bra 	$L__BB8_44;
$L__BB8_45:
	setp.lt.u32 	%p24, %r65, 768;
	@%p24 bra 	$L__BB8_47;
$L__BB8_46:
	mul.wide.s32 	%rd73, %r665, 4;
	add.s64 	%rd69, %rd16, %rd73;
	// begin inline asm
	ld.global.nc.u32 %r258, [%rd69];
	// end inline asm
	add.s32 	%r262, %r258, %r670;
	add.s64 	%rd70, %rd69, 1024;
	// begin inline asm
	ld.global.nc.u32 %r259, [%rd70];
	// end inline asm
	add.s32 	%r263, %r259, %r262;
	add.s64 	%rd71, %rd69, 2048;
	// begin inline asm
	ld.global.nc.u32 %r260, [%rd71];
	// end inline asm
	add.s32 	%r264, %r260, %r263;
	add.s64 	%rd72, %rd69, 3072;
	// begin inline asm
	ld.global.nc.u32 %r261, [%rd72];
	// end inline asm
	add.s32 	%r670, %r261, %r264;
	add.s32 	%r665, %r665, 1024;
	setp.lt.s32 	%p25, %r665, %r120;
	@%p25 bra 	$L__BB8_46;
$L__BB8_47:
	setp.lt.s32 	%p26, %r120, 256;
	@%p26 bra 	$L__BB8_52;
	// begin inline asm
	mov.u32 %r328, %laneid;
	// end inline asm
	mov.b32 	%r331, 1;
	mov.b32 	%r352, 31;
	mov.b32 	%r353, -1;
	// begin inline asm
	shfl.sync.down.b32 %r329, %r670, %r331, %r352, %r353;
	// end inline asm
	setp.gt.s32 	%p42, %r328, 30;
	selp.b32 	%r354, 0, %r329, %p42;
	add.s32 	%r335, %r354, %r670;
	mov.b32 	%r336, 2;
	// begin inline asm
	shfl.sync.down.b32 %r334, %r335, %r336, %r352, %r353;
	// end inline asm
	setp.gt.s32 	%p43, %r328, 29;
	selp.b32 	%r355, 0, %r334, %p43;
	add.s32 	%r340, %r335, %r355;
	mov.b32 	%r341, 4;
	// begin inline asm
	shfl.sync.down.b32 %r339, %r340, %r341, %r352, %r353;
	// end inline asm
	setp.gt.s32 	%p44, %r328, 27;
	selp.b32 	%r356, 0, %r339, %p44;
	add.s32 	%r345, %r340, %r356;
	mov.b32 	%r346, 8;
	// begin inline asm
	shfl.sync.down.b32 %r344, %r345, %r346, %r352, %r353;
	// end inline asm
	setp.gt.s32 	%p45, %r328, 23;
	selp.b32 	%r357, 0, %r344, %p45;
	add.s32 	%r350, %r345, %r357;
	mov.b32 	%r351, 16;
	// begin inline asm
	shfl.sync.down.b32 %r349, %r350, %r351, %r352, %r353;
	// end inline asm
	setp.gt.s32 	%p46, %r328, 15;
	selp.b32 	%r358, 0, %r349, %p46;
	add.s32 	%r686, %r350, %r358;
	setp.ne.s32 	%p47, %r328, 0;
	@%p47 bra 	$L__BB8_50;
	shr.u32 	%r359, %r60, 3;
	and.b32  	%r360, %r359, 124;
	mov.u32 	%r361, _ZZN3cub18CUB_300001_SM_10006detail6reduce28DeviceReduceSingleTileKernelINS2_10policy_hubIiyN4cuda3std3__44plusIiEEE10Policy1000EPiSC_iS9_iiNS7_10__identityEEEvT0_T1_T2_T3_T4_T6_E12temp_storage;
	add.s32 	%r362, %r361, %r360;
	st.shared.u32 	[%r362+8], %r686;
$L__BB8_50:
	bar.sync 	0;
	setp.ne.s32 	%p48, %r60, 0;
	@%p48 bra 	$L__BB8_72;
	ld.shared.u32 	%r363, [_ZZN3cub18CUB_300001_SM_10006detail6reduce28DeviceReduceSingleTileKernelINS2_10policy_hubIiyN4cuda3std3__44plusIiEEE10Policy1000EPiSC_iS9_iiNS7_10__identityEEEvT0_T1_T2_T3_T4_T6_E12temp_storage+12];
	add.s32 	%r364, %r363, %r686;
	ld.shared.u32 	%r365, [_ZZN3cub18CUB_300001_SM_10006detail6reduce28DeviceReduceSingleTileKernelINS2_10policy_hubIiyN4cuda3std3__44plusIiEEE10Policy1000EPiSC_iS9_iiNS7_10__identityEEEvT0_T1_T2_T3_T4_T6_E12temp_storage+16];
	add.s32 	%r366, %r364, %r365;
	ld.shared.u32 	%r367, [_ZZN3cub18CUB_300001_SM_10006detail6reduce28DeviceReduceSingleTileKernelINS2_10policy_hubIiyN4cuda3std3__44plusIiEEE10Policy1000EPiSC_iS9_iiNS7_10__identityEEEvT0_T1_T2_T3_T4_T6_E12temp_storage+20];
	add.s32 	%r368, %r366, %r367;
	ld.shared.u32 	%r369, [_ZZN3cub18CUB_300001_SM_10006detail6reduce28DeviceReduceSingleTileKernelINS2_10policy_hubIiyN4cuda3std3__44plusIiEEE10Policy1000EPiSC_iS9_iiNS7_10__identityEEEvT0_T1_T2_T3_T4_T6_E12temp_storage+24];
	add.s32 	%r370, %r368, %r369;
	ld.shared.u32 	%r371, [_ZZN3cub18CUB_300001_SM_10006detail6reduce28DeviceReduceSingleTileKernelINS2_10policy_hubIiyN4cuda3std3__44plusIiEEE10Policy1000EPiSC_iS9_iiNS7_10__identityEEEvT0_T1_T2_T3_T4_T6_E12temp_storage+28];
	add.s32 	%r372, %r370, %r371;
	ld.shared.u32 	%r373, [_ZZN3cub18CUB_300001_SM_10006detail6reduce28DeviceReduceSingleTileKernelINS2_10policy_hubIiyN4cuda3std3__44plusIiEEE10Policy1000EPiSC_iS9_iiNS7_10__identityEEEvT0_T1_T2_T3_T4_T6_E12temp_storage+32];
	add.s32 	%r374, %r372, %r373;
	ld.shared.u32 	%r375, [_ZZN3cub18CUB_300001_SM_10006detail6reduce28DeviceReduceSingleTileKernelINS2_10policy_hubIiyN4cuda3std3__44plusIiEEE10Policy1000EPiSC_iS9_iiNS7_10__identityEEEvT0_T1_T2_T3_T4_T6_E12temp_storage+36];
	add.s32 	%r686, %r374, %r375;
	bra.uni 	$L__BB8_72;
$L__BB8_52:
	// begin inline asm
	mov.u32 %r265, %laneid;
	// end inline asm
	and.b32  	%r291, %r60, 992;
	add.s32 	%r292, %r291, 32;
	setp.gt.s32 	%p27, %r292, %r120;
	not.b32 	%r293, %r291;
	add.s32 	%r294, %r120, %r293;
	selp.b32 	%r289, %r294, 31, %p27;
	mov.b32 	%r268, 1;
	mov.b32 	%r290, -1;
	// begin inline asm
	shfl.sync.down.b32 %r266, %r670, %r268, %r289, %r290;
	// end inline asm
	setp.lt.s32 	%p28, %r265, %r289;
	selp.b32 	%r295, %r266, 0, %p28;
	add.s32 	%r272, %r295, %r670;
	mov.b32 	%r273, 2;
	// begin inline asm
	shfl.sync.down.b32 %r271, %r272, %r273, %r289, %r290;
	// end inline asm
	add.s32 	%r296, %r265, 2;
	setp.gt.s32 	%p29, %r296, %r289;
	selp.b32 	%r297, 0, %r271, %p29;
	add.s32 	%r277, %r272, %r297;
	mov.b32 	%r278, 4;
	// begin inline asm
	shfl.sync.down.b32 %r276, %r277, %r278, %r289, %r290;
	// end inline asm
	add.s32 	%r298, %r265, 4;
	setp.gt.s32 	%p30, %r298, %r289;
	selp.b32 	%r299, 0, %r276, %p30;
	add.s32 	%r282, %r277, %r299;
	mov.b32 	%r283, 8;
	// begin inline asm
	shfl.sync.down.b32 %r281, %r282, %r283, %r289, %r290;
	// end inline asm
	add.s32 	%r300, %r265, 8;
	setp.gt.s32 	%p31, %r300, %r289;
	selp.b32 	%r301, 0, %r281, %p31;
	add.s32 	%r287, %r282, %r301;
	mov.b32 	%r288, 16;
	// begin inline asm
	shfl.sync.down.b32 %r286, %r287, %r288, %r289, %r290;
	// end inline asm
	add.s32 	%r302, %r265, 16;
	setp.gt.s32 	%p32, %r302, %r289;
	selp.b32 	%r303, 0, %r286, %p32;
	add.s32 	%r686, %r287, %r303;
	setp.ne.s32 	%p33, %r265, 0;
	@%p33 bra 	$L__BB8_54;
	shr.u32 	%r304, %r60, 3;
	and.b32  	%r305, %r304, 124;
	mov.u32 	%r306, _ZZN3cub18CUB_300001_SM_10006detail6reduce28DeviceReduceSingleTileKernelINS2_10policy_hubIiyN4cuda3std3__44plusIiEEE10Policy1000EPiSC_iS9_iiNS7_10__identityEEEvT0_T1_T2_T3_T4_T6_E12temp_storage;
	add.s32 	%r307, %r306, %r305;
	st.shared.u32 	[%r307+8], %r686;
$L__BB8_54:
	bar.sync 	0;
	setp.ne.s32 	%p34, %r60, 0;
	@%p34 bra 	$L__BB8_72;
	setp.gt.s32 	%p35, %r120, 32;
	ld.shared.u32 	%r308, [_ZZN3cub18CUB_300001_SM_10006detail6reduce28DeviceReduceSingleTileKernelINS2_10policy_hubIiyN4cuda3std3__44plusIiEEE10Policy1000EPiSC_iS9_iiNS7_10__identityEEEvT0_T1_T2_T3_T4_T6_E12temp_storage+12];
	selp.b32 	%r309, %r308, 0, %p35;
	add.s32 	%r310, %r309, %r686;
	setp.gt.s32 	%p36, %r120, 64;
	ld.shared.u32 	%r311, [_ZZN3cub18CUB_300001_SM_10006detail6reduce28DeviceReduceSingleTileKernelINS2_10policy_hubIiyN4cuda3std3__44plusIiEEE10Policy1000EPiSC_iS9_iiNS7_10__identityEEEvT0_T1_T2_T3_T4_T6_E12temp_storage+16];
	selp.b32 	%r312, %r311, 0, %p36;
	add.s32 	%r313, %r310, %r312;
	setp.gt.s32 	%p37, %r120, 96;
	ld.shared.u32 	%r314, [_ZZN3cub18CUB_300001_SM_10006detail6reduce28DeviceReduceSingleTileKernelINS2_10policy_hubIiyN4cuda3std3__44plusIiEEE10Policy1000EPiSC_iS9_iiNS7_10__identityEEEvT0_T1_T2_T3_T4_T6_E12temp_storage+20];
	selp.b32 	%r315, %r314, 0, %p37;
	add.s32 	%r316, %r313, %r315;
	setp.gt.s32 	%p38, %r120, 128;
	ld.shared.u32 	%r317, [_ZZN3cub18CUB_300001_SM_10006detail6reduce28DeviceReduceSingleTileKernelINS2_10policy_hubIiyN4cuda3std3__44plusIiEEE10Policy1000EPiSC_iS9_iiNS7_10__identityEEEvT0_T1_T2_T3_T4_T6_E12temp_storage+24];
	selp.b32 	%r318, %r317, 0, %p38;
	add.s32 	%r319, %r316, %r318;
	setp.gt.s32 	%p39, %r120, 160;
	ld.shared.u32 	%r320, [_ZZN3cub18CUB_300001_SM_10006detail6reduce28DeviceReduceSingleTileKernelINS2_10policy_hubIiyN4cuda3std3__44plusIiEEE10Policy1000EPiSC_iS9_iiNS7_10__identityEEEvT0_T1_T2_T3_T4_T6_E12temp_storage+28];
	selp.b32 	%r321, %r320, 0, %p39;
	add.s32 	%r322, %r319, %r321;
	setp.gt.s32 	%p40, %r120, 192;
	ld.shared.u32 	%r323, [_ZZN3cub18CUB_300001_SM_10006detail6reduce28DeviceReduceSingleTileKernelINS2_10policy_hubIiyN4cuda3std3__44plusIiEEE10Policy1000EPiSC_iS9_iiNS7_10__identityEEEvT0_T1_T2_T3_T4_T6_E12temp_storage+32];
	selp.b32 	%r324, %r323, 0, %p40;
	add.s32 	%r325, %r322, %r324;
	setp.gt.s32 	%p41, %r120, 224;
	ld.shared.u32 	%r326, [_ZZN3cub18CUB_300001_SM_10006detail6reduce28DeviceReduceSingleTileKernelINS2_10policy_hubIiyN4cuda3std3__44plusIiEEE10Policy1000EPiSC_iS9_iiNS7_10__identityEEEvT0_T1_T2_T3_T4_T6_E12temp_storage+36];
	selp.b32 	%r327, %r326, 0, %p41;
	add.s32 	%r686, %r325, %r327;
	bra.uni 	$L__BB8_72;
$L__BB8_56:
	mov.u32 	%r85, %tid.x;
	mul.wide.u32 	%rd35, %r85, 4;
	add.s64 	%rd19, %rd16, %rd35;
	// begin inline asm
	ld.global.nc.u32 %r122, [%rd19];
	// end inline asm
	add.s64 	%rd20, %rd19, 1024;
	// begin inline asm
	ld.global.nc.u32 %r123, [%rd20];
	// end inline asm
	add.s64 	%rd21, %rd19, 2048;
	// begin inline asm
	ld.global.nc.u32 %r124, [%rd21];
	// end inline asm
	add.s64 	%rd22, %rd19, 3072;
	// begin inline asm
	ld.global.nc.u32 %r125, [%rd22];
	// end inline asm
	add.s64 	%rd23, %rd19, 4096;
	// begin inline asm
	ld.global.nc.u32 %r126, [%rd23];
	// end inline asm
	add.s64 	%rd24, %rd19, 5120;
	// begin inline asm
	ld.global.nc.u32 %r127, [%rd24];
	// end inline asm
	add.s64 	%rd25, %rd19, 6144;
	// begin inline asm
	ld.global.nc.u32 %r128, [%rd25];
	// end inline asm
	add.s64 	%rd26, %rd19, 7168;
	// begin inline asm
	ld.global.nc.u32 %r129, [%rd26];
	// end inline asm
	add.s64 	%rd27, %rd19, 8192;
	// begin inline asm
	ld.global.nc.u32 %r130, [%rd27];
	// end inline asm
	add.s64 	%rd28, %rd19, 9216;
	// begin inline asm
	ld.global.nc.u32 %r131, [%rd28];
	// end inline asm
	add.s64 	%rd29, %rd19, 10240;
	// begin inline asm
	ld.global.nc.u32 %r132, [%rd29];
	// end inline asm
	add.s64 	%rd30, %rd19, 11264;
	// begin inline asm
	ld.global.nc.u32 %r133, [%rd30];
	// end inline asm
	add.s64 	%rd31, %rd19, 12288;
	// begin inline asm
	ld.global.nc.u32 %r134, [%rd31];
	// end inline asm
	add.s64 	%rd32, %rd19, 13312;
	// begin inline asm
	ld.global.nc.u32 %r135, [%rd32];
	// end inline asm
	add.s64 	%rd33, %rd19, 14336;
	// begin inline asm
	ld.global.nc.u32 %r136, [%rd33];
	// end inline asm
	add.s64 	%rd34, %rd19, 15360;
	// begin inline asm
	ld.global.nc.u32 %r137, [%rd34];
	// end inline asm
	add.s32 	%r139, %r123, %r122;
	add.s32 	%r140, %r124, %r139;
	add.s32 	%r141, %r125, %r140;
	add.s32 	%r142, %r126, %r141;
	add.s32 	%r143, %r127, %r142;
	add.s32 	%r144, %r128, %r143;
	add.s32 	%r145, %r129, %r144;
	add.s32 	%r146, %r130, %r145;
	add.s32 	%r147, %r131, %r146;
	add.s32 	%r148, %r132, %r147;
	add.s32 	%r149, %r133, %r148;
	add.s32 	%r150, %r134, %r149;
	add.s32 	%r151, %r135, %r150;
	add.s32 	%r152, %r136, %r151;
	add.s32 	%r685, %r137, %r152;
	setp.lt.u32 	%p4, %r120, 8192;
	mov.b32 	%r674, 4096;
	@%p4 bra 	$L__BB8_60;
	add.s32 	%r87, %r120, -4096;
	mov.b32 	%r674, 4096;
$L__BB8_58:
	mul.wide.s32 	%rd52, %r674, 4;
	add.s64 	%rd36, %rd19, %rd52;
	// begin inline asm
	ld.global.nc.u32 %r154, [%rd36];
	// end inline asm
	add.s64 	%rd37, %rd36, 1024;
	// begin inline asm
	ld.global.nc.u32 %r155, [%rd37];
	// end inline asm
	add.s64 	%rd38, %rd36, 2048;
	// begin inline asm
	ld.global.nc.u32 %r156, [%rd38];
	// end inline asm
	add.s64 	%rd39, %rd36, 3072;
	// begin inline asm
	ld.global.nc.u32 %r157, [%rd39];
	// end inline asm
	add.s64 	%rd40, %rd36, 4096;
	// begin inline asm
	ld.global.nc.u32 %r158, [%rd40];
	// end inline asm
	add.s64 	%rd41, %rd36, 5120;
	// begin inline asm
	ld.global.nc.u32 %r159, [%rd41];
	// end inline asm
	add.s64 	%rd42, %rd36, 6144;
	// begin inline asm
	ld.global.nc.u32 %r160, [%rd42];
	// end inline asm
	add.s64 	%rd43, %rd36, 7168;
	// begin inline asm
	ld.global.nc.u32 %r161, [%rd43];
	// end inline asm
	add.s64 	%rd44, %rd36, 8192;
	// begin inline asm
	ld.global.nc.u32 %r162, [%rd44];
	// end inline asm
	add.s64 	%rd45, %rd36, 9216;
	// begin inline asm
	ld.global.nc.u32 %r163, [%rd45];
	// end inline asm
	add.s64 	%rd46, %rd36, 10240;
	// begin inline asm
	ld.global.nc.u32 %r164, [%rd46];
	// end inline asm
	add.s64 	%rd47, %rd36, 11264;
	// begin inline asm
	ld.global.nc.u32 %r165, [%rd47];
	// end inline asm
	add.s64 	%rd48, %rd36, 12288;
	// begin inline asm
	ld.global.nc.u32 %r166, [%rd48];
	// end inline asm
	add.s64 	%rd49, %rd36, 13312;
	// begin inline asm
	ld.global.nc.u32 %r167, [%rd49];
	// end inline asm
	add.s64 	%rd50, %rd36, 14336;
	// begin inline asm
	ld.global.nc.u32 %r168, [%rd50];
	// end inline asm
	add.s64 	%rd51, %rd36, 15360;
	// begin inline asm
	ld.global.nc.u32 %r169, [%rd51];
	// end inline asm
	add.s32 	%r170, %r154, %r685;
	add.s32 	%r171, %r155, %r170;
	add.s32 	%r172, %r156, %r171;
	add.s32 	%r173, %r157, %r172;
	add.s32 	%r174, %r158, %r173;
	add.s32 	%r175, %r159, %r174;
	add.s32 	%r176, %r160, %r175;
	add.s32 	%r177, %r161, %r176;
	add.s32 	%r178, %r162, %r177;
	add.s32 	%r179, %r163, %r178;
	add.s32 	%r180, %r164, %r179;
	add.s32 	%r181, %r165, %r180;
	add.s32 	%r182, %r166, %r181;
	add.s32 	%r183, %r167, %r182;
	add.s32 	%r184, %r168, %r183;
	add.s32 	%r685, %r169, %r184;
	sub.s32 	%r185, %r120, %r674;
	setp.lt.s32 	%p5, %r185, 4096;
	@%p5 bra 	$L__BB8_68;
	add.s32 	%r674, %r674, 4096;
	setp.le.s32 	%p6, %r674, %r87;
	@%p6 bra 	$L__BB8_58;
$L__BB8_60:
	setp.le.s32 	%p7, %r120, %r674;
	@%p7 bra 	$L__BB8_68;
	sub.s32 	%r94, %r120, %r674;
	setp.ge.s32 	%p8, %r85, %r94;
	@%p8 bra 	$L__BB8_68;
	not.b32 	%r187, %r85;
	add.s32 	%r188, %r120, %r187;
	sub.s32 	%r95, %r188, %r674;
	and.b32  	%r189, %r95, 768;
	setp.eq.s32 	%p9, %r189, 768;
	mov.u32 	%r679, %r85;
	@%p9 bra 	$L__BB8_65;
	add.s32 	%r676, %r85, %r674;
	shr.u32 	%r190, %r95, 8;
	add.s32 	%r191, %r190, 1;
	and.b32  	%r192, %r191, 3;
	neg.s32 	%r675, %r192;
	mov.u32 	%r679, %r85;
$L__BB8_64:
	.pragma "nounroll";
	mul.wide.u32 	%rd54, %r676, 4;
	add.s64 	%rd53, %rd16, %rd54;
	// begin inline asm
	ld.global.nc.u32 %r193, [%rd53];
	// end inline asm
	add.s32 	%r685, %r193, %r685;
	add.s32 	%r679, %r679, 256;
	add.s32 	%r676, %r676, 256;
	add.s32 	%r675, %r675, 1;
	setp.ne.s32 	%p10, %r675, 0;
	@%p10 bra 	$L__BB8_64;
$L__BB8_65:
	setp.lt.u32 	%p11, %r95, 768;
	@%p11 bra 	$L__BB8_68;
	cvt.u64.u32 	%rd55, %r679;
	cvt.u64.u32 	%rd56, %r674;
	add.s64 	%rd57, %rd55, %rd56;
	shl.b64 	%rd58, %rd57, 2;
	add.s64 	%rd59, %rd58, %rd16;
	add.s64 	%rd124, %rd59, 2048;
	add.s32 	%r682, %r679, %r674;
$L__BB8_67:
	mul.wide.u32 	%rd64, %r682, 4;
	add.s64 	%rd60, %rd16, %rd64;
	// begin inline asm
	ld.global.nc.u32 %r194, [%rd60];
	// end inline asm
	add.s32 	%r198, %r194, %r685;
	add.s64 	%rd61, %rd124, -1024;
	// begin inline asm
	ld.global.nc.u32 %r195, [%rd61];
	// end inline asm
	add.s32 	%r199, %r195, %r198;
	// begin inline asm
	ld.global.nc.u32 %r196, [%rd124];
	// end inline asm
	add.s32 	%r200, %r196, %r199;
	add.s64 	%rd63, %rd124, 1024;
	// begin inline asm
	ld.global.nc.u32 %r197, [%rd63];
	// end inline asm
	add.s32 	%r685, %r197, %r200;
	add.s32 	%r679, %r679, 1024;
	add.s64 	%rd124, %rd124, 4096;
	add.s32 	%r682, %r682, 1024;
	setp.lt.s32 	%p12, %r679, %r94;
	@%p12 bra 	$L__BB8_67;
$L__BB8_68:
	// begin inline asm
	mov.u32 %r201, %laneid;
	// end inline asm
	mov.b32 	%r204, 1;
	mov.b32 	%r225, 31;
	mov.b32 	%r226, -1;
	// begin inline asm
	shfl.sync.down.b32 %r202, %r685, %r204, %r225, %r226;
	// end inline asm
	setp.gt.s32 	%p13, %r201, 30;
	selp.b32 	%r227, 0, %r202, %p13;
	add.s32 	%r208, %r227, %r685;
	mov.b32 	%r209, 2;
	// begin inline asm
	shfl.sync.down.b32 %r207, %r208, %r209, %r225, %r226;
	// end inline asm
	setp.gt.s32 	%p14, %r201, 29;
	selp.b32 	%r228, 0, %r207, %p14;
	add.s32 	%r213, %r208, %r228;
	mov.b32 	%r214, 4;
	// begin inline asm
	shfl.sync.down.b32 %r212, %r213, %r214, %r225, %r226;
	// end inline asm
	setp.gt.s32 	%p15, %r201, 27;
	selp.b32 	%r229, 0, %r212, %p15;
	add.s32 	%r218, %r213, %r229;
	mov.b32 	%r219, 8;
	// begin inline asm
	shfl.sync.down.b32 %r217, %r218, %r219, %r225, %r226;
	// end inline asm
	setp.gt.s32 	%p16, %r201, 23;
	selp.b32 	%r230, 0, %r217, %p16;
	add.s32 	%r223, %r218, %r230;
	mov.b32 	%r224, 16;
	// begin inline asm
	shfl.sync.down.b32 %r222, %r223, %r224, %r225, %r226;
	// end inline asm
	setp.gt.s32 	%p17, %r201, 15;
	selp.b32 	%r231, 0, %r222, %p17;
	add.s32 	%r686, %r223, %r231;
	setp.ne.s32 	%p18, %r201, 0;
	@%p18 bra 	$L__BB8_70;
	shr.u32 	%r232, %r85, 3;
	and.b32  	%r233, %r232, 124;
	mov.u32 	%r234, _ZZN3cub18CUB_300001_SM_10006detail6reduce28DeviceReduceSingleTileKernelINS2_10policy_hubIiyN4cuda3std3__44plusIiEEE10Policy1000EPiSC_iS9_iiNS7_10__identityEEEvT0_T1_T2_T3_T4_T6_E12temp_storage;
	add.s32 	%r235, %r234, %r233;
	st.shared.u32 	[%r235+8], %r686;
$L__BB8_70:
	bar.sync 	0;
	setp.ne.s32 	%p19, %r85, 0;
	@%p19 bra 	$L__BB8_72;
	ld.shared.u32 	%r236, [_ZZN3cub18CUB_300001_SM_10006detail6reduce28DeviceReduceSingleTileKernelINS2_10policy_hubIiyN4cuda3std3__44plusIiEEE10Policy1000EPiSC_iS9_iiNS7_10__identityEEEvT0_T1_T2_T3_T4_T6_E12temp_storage+12];
	add.s32 	%r237, %r236, %r686;
	ld.shared.u32 	%r238, [_ZZN3cub18CUB_300001_SM_10006detail6reduce28DeviceReduceSingleTileKernelINS2_10policy_hubIiyN4cuda3std3__44plusIiEEE10Policy1000EPiSC_iS9_iiNS7_10__identityEEEvT0_T1_T2_T3_T4_T6_E12temp_storage+16];
	add.s32 	%r239, %r237, %r238;
	ld.shared.u32 	%r240, [_ZZN3cub18CUB_300001_SM_10006detail6reduce28DeviceReduceSingleTileKernelINS2_10policy_hubIiyN4cuda3std3__44plusIiEEE10Policy1000EPiSC_iS9_iiNS7_10__identityEEEvT0_T1_T2_T3_T4_T6_E12temp_storage+20];
	add.s32 	%r241, %r239, %r240;
	ld.shared.u32 	%r242, [_ZZN3cub18CUB_300001_SM_10006detail6reduce28DeviceReduceSingleTileKernelINS2_10policy_hubIiyN4cuda3std3__44plusIiEEE10Policy1000EPiSC_iS9_iiNS7_10__identityEEEvT0_T1_T2_T3_T4_T6_E12temp_storage+24];
	add.s32 	%r243, %r241, %r242;
	ld.shared.u32 	%r244, [_ZZN3cub18CUB_300001_SM_10006detail6reduce28DeviceReduceSingleTileKernelINS2_10policy_hubIiyN4cuda3std3__44plusIiEEE10Policy1000EPiSC_iS9_iiNS7_10__identityEEEvT0_T1_T2_T3_T4_T6_E12temp_storage+28];
	add.s32 	%r245, %r243, %r244;
	ld.shared.u32 	%r246, [_ZZN3cub18CUB_300001_SM_10006detail6reduce28DeviceReduceSingleTileKernelINS2_10policy_hubIiyN4cuda3std3__44plusIiEEE10Policy1000EPiSC_iS9_iiNS7_10__identityEEEvT0_T1_T2_T3_T4_T6_E12temp_storage+32];
	add.s32 	%r247, %r245, %r246;
	ld.shared.u32 	%r248, [_ZZN3cub18CUB_300001_SM_10006detail6reduce28DeviceReduceSingleTileKernelINS2_10policy_hubIiyN4cuda3std3__44plusIiEEE10Policy1000EPiSC_iS9_iiNS7_10__identityEEEvT0_T1_T2_T3_T4_T6_E12temp_storage+36];
	add.s32 	%r686, %r247, %r248;
$L__BB8_72:
	mov.u32 	%r631, %tid.x;
	setp.ne.s32 	%p95, %r631, 0;
	@%p95 bra 	$L__BB8_74;
	add.s32 	%r632, %r686, %r121;
	st.global.u32 	[%rd1], %r632;
$L__BB8_74:
	ret;

}


// ===== COMPILED SASS (sm_100) =====

	.target	sm_100

	.elftype	@"ET_EXEC"


//--------------------- .note.nv.tkinfo           --------------------------
	.section	.note.nv.tkinfo,"",@"SHT_NOTE"
	.sectionflags	@"SHF_NOTE_NV_TKINFO"
	.tkinfo
        /*0018*/ 	.word	0x00000002
        /*0030*/ 	.string	""
        /*0030*/ 	.string	"ptxas"
        /*0030*/ 	.string	"Cuda compilation tools, release 13.0, V13.0.88"
        /*0030*/ 	.string	"Build cuda_13.0.r13.0/compiler.36424714_0"
        /*0030*/ 	.string	"-arch sm_100 -m 64 "



//--------------------- .note.nv.cuinfo           --------------------------
	.section	.note.nv.cuinfo,"",@"SHT_NOTE"
	.sectionflags	@"SHF_NOTE_NV_CUINFO"
        /*0018*/ 	.short	0x0002
        /*001a*/ 	.short	0x0064
        /*001c*/ 	.short	0x0082
	.zero		2


//--------------------- .nv.info                  --------------------------
	.section	.nv.info,"",@"SHT_CUDA_INFO"
	.align	4


	//----- nvinfo : EIATTR_REGCOUNT
	.align		4
        /*0000*/ 	.byte	0x04, 0x2f
        /*0002*/ 	.short	(.L_44 - .L_43)
	.align		4
.L_43:
        /*0004*/ 	.word	index@(_Z17checkForIntersect4EdgeiPS_Pi)
        /*0008*/ 	.word	0x00000011


	//----- nvinfo : EIATTR_FRAME_SIZE
	.align		4
.L_44:
        /*000c*/ 	.byte	0x04, 0x11
        /*000e*/ 	.short	(.L_46 - .L_45)
	.align		4
.L_45:
        /*0010*/ 	.word	index@(_Z17checkForIntersect4EdgeiPS_Pi)
        /*0014*/ 	.word	0x00000000


	//----- nvinfo : EIATTR_REGCOUNT
	.align		4
.L_46:
        /*0018*/ 	.byte	0x04, 0x2f
        /*001a*/ 	.short	(.L_48 - .L_47)
	.align		4
.L_47:
        /*001c*/ 	.word	index@(_ZN3cub18CUB_300001_SM_10006detail11EmptyKernelIvEEvv)
        /*0020*/ 	.word	0x00000004


	//----- nvinfo : EIATTR_FRAME_SIZE
	.align		4
.L_48:
        /*0024*/ 	.byte	0x04, 0x11
        /*0026*/ 	.short	(.L_50 - .L_49)
	.align		4
.L_49:
        /*0028*/ 	.word	index@(_ZN3cub18CUB_300001_SM_10006detail11EmptyKernelIvEEvv)
        /*002c*/ 	.word	0x00000000


	//----- nvinfo : EIATTR_REGCOUNT
	.align		4
.L_50:
        /*0030*/ 	.byte	0x04, 0x2f
        /*0032*/ 	.short	(.L_52 - .L_51)
	.align		4
.L_51:
        /*0034*/ 	.word	index@(_ZN3cub18CUB_300001_SM_10006detail8for_each13static_kernelINS2_12policy_hub_t12policy_500_tEmN6thrust24THRUST_300001_SM_1000_NS8cuda_cub20__uninitialized_fill7functorINS7_10device_ptrIiEEiEEEEvT0_T1_)
        /*0038*/ 	.word	0x00000008


	//----- nvinfo : EIATTR_FRAME_SIZE
	.align		4
.L_52:
        /*003c*/ 	.byte	0x04, 0x11
        /*003e*/ 	.short	(.L_54 - .L_53)
	.align		4
.L_53:
        /*0040*/ 	.word	index@(_ZN3cub18CUB_300001_SM_10006detail8for_each13static_kernelINS2_12policy_hub_t12policy_500_tEmN6thrust24THRUST_300001_SM_1000_NS8cuda_cub20__uninitialized_fill7functorINS7_10device_ptrIiEEiEEEEvT0_T1_)
        /*0044*/ 	.word	0x00000000


	//----- nvinfo : EIATTR_REGCOUNT
	.align		4
.L_54:
        /*0048*/ 	.byte	0x04, 0x2f
        /*004a*/ 	.short	(.L_56 - .L_55)
	.align		4
.L_55:
        /*004c*/ 	.word	index@(_ZN3cub18CUB_300001_SM_10006detail6reduce28DeviceReduceSingleTileKernelINS2_10policy_hubIijN4cuda3std3__44plusIiEEE10Policy1000EN6thrust24THRUST_300001_SM_1000_NS6detail15normal_iteratorINSD_10device_ptrIiEEEEPijS9_iiNS7_10__identityEEEvT0_T1_T2_T3_T4_T6_)
        /*0050*/ 	.word	0x00000020


	//----- nvinfo : EIATTR_FRAME_SIZE
	.align		4
.L_56:
        /*0054*/ 	.byte	0x04, 0x11
        /*0056*/ 	.short	(.L_58 - .L_57)
	.align		4
.L_57:
        /*0058*/ 	.word	index@(_ZN3cub18CUB_300001_SM_10006detail6reduce28DeviceReduceSingleTileKernelINS2_10policy_hubIijN4cuda3std3__44plusIiEEE10Policy1000EN6thrust24THRUST_300001_SM_1000_NS6detail15normal_iteratorINSD_10device_ptrIiEEEEPijS9_iiNS7_10__identityEEEvT0_T1_T2_T3_T4_T6_)
        /*005c*/ 	.word	0x00000000


	//----- nvinfo : EIATTR_REGCOUNT
	.align		4
.L_58:
        /*0060*/ 	.byte	0x04, 0x2f
        /*0062*/ 	.short	(.L_60 - .L_59)
	.align		4
.L_59:
        /*0064*/ 	.word	index@(_ZN3cub18CUB_300001_SM_10006detail6reduce18DeviceReduceKernelINS2_10policy_hubIijN4cuda3std3__44plusIiEEE10Policy1000EN6thrust24THRUST_300001_SM_1000_NS6detail15normal_iteratorINSD_10device_ptrIiEEEEjS9_iNS7_10__identityEEEvT0_PT3_T1_NS0_13GridEvenShareISN_EET2_T4_)
        /*0068*/ 	.word	0x00000020


	//----- nvinfo : EIATTR_FRAME_SIZE
	.align		4
.L_60:
        /*006c*/ 	.byte	0x04, 0x11
        /*006e*/ 	.short	(.L_62 - .L_61)
	.align		4
.L_61:
        /*0070*/ 	.word	index@(_ZN3cub18CUB_300001_SM_10006detail6reduce18DeviceReduceKernelINS2_10policy_hubIijN4cuda3std3__44plusIiEEE10Policy1000EN6thrust24THRUST_300001_SM_1000_NS6detail15normal_iteratorINSD_10device_ptrIiEEEEjS9_iNS7_10__identityEEEvT0_PT3_T1_NS0_13GridEvenShareISN_EET2_T4_)
        /*0074*/ 	.word	0x00000000


	//----- nvinfo : EIATTR_REGCOUNT
	.align		4
.L_62:
        /*0078*/ 	.byte	0x04, 0x2f
        /*007a*/ 	.short	(.L_64 - .L_63)
	.align		4
.L_63:
        /*007c*/ 	.word	index@(_ZN3cub18CUB_300001_SM_10006detail6reduce28DeviceReduceSingleTileKernelINS2_10policy_hubIijN4cuda3std3__44plusIiEEE10Policy1000EPiSC_iS9_iiNS7_10__identityEEEvT0_T1_T2_T3_T4_T6_)
        /*0080*/ 	.word	0x00000020


	//----- nvinfo : EIATTR_FRAME_SIZE
	.align		4
.L_64:
        /*0084*/ 	.byte	0x04, 0x11
        /*0086*/ 	.short	(.L_66 - .L_65)
	.align		4
.L_65:
        /*0088*/ 	.word	index@(_ZN3cub18CUB_300001_SM_10006detail6reduce28DeviceReduceSingleTileKernelINS2_10policy_hubIijN4cuda3std3__44plusIiEEE10Policy1000EPiSC_iS9_iiNS7_10__identityEEEvT0_T1_T2_T3_T4_T6_)
        /*008c*/ 	.word	0x00000000


	//----- nvinfo : EIATTR_REGCOUNT
	.align		4
.L_66:
        /*0090*/ 	.byte	0x04, 0x2f
        /*0092*/ 	.short	(.L_68 - .L_67)
	.align		4
.L_67:
        /*0094*/ 	.word	index@(_ZN3cub18CUB_300001_SM_10006detail6reduce28DeviceReduceSingleTileKernelINS2_10policy_hubIiyN4cuda3std3__44plusIiEEE10Policy1000EN6thrust24THRUST_300001_SM_1000_NS6detail15normal_iteratorINSD_10device_ptrIiEEEEPiyS9_iiNS7_10__identityEEEvT0_T1_T2_T3_T4_T6_)
        /*0098*/ 	.word	0x0000001f


	//----- nvinfo : EIATTR_FRAME_SIZE
	.align		4
.L_68:
        /*009c*/ 	.byte	0x04, 0x11
        /*009e*/ 	.short	(.L_70 - .L_69)
	.align		4
.L_69:
        /*00a0*/ 	.word	index@(_ZN3cub18CUB_300001_SM_10006detail6reduce28DeviceReduceSingleTileKernelINS2_10policy_hubIiyN4cuda3std3__44plusIiEEE10Policy1000EN6thrust24THRUST_300001_SM_1000_NS6detail15normal_iteratorINSD_10device_ptrIiEEEEPiyS9_iiNS7_10__identityEEEvT0_T1_T2_T3_T4_T6_)
        /*00a4*/ 	.word	0x00000000


	//----- nvinfo : EIATTR_REGCOUNT
	.align		4
.L_70:
        /*00a8*/ 	.byte	0x04, 0x2f
        /*00aa*/ 	.short	(.L_72 - .L_71)
	.align		4
.L_71:
        /*00ac*/ 	.word	index@(_ZN3cub18CUB_300001_SM_10006detail6reduce18DeviceReduceKernelINS2_10policy_hubIiyN4cuda3std3__44plusIiEEE10Policy1000EN6thrust24THRUST_300001_SM_1000_NS6detail15normal_iteratorINSD_10device_ptrIiEEEEyS9_iNS7_10__identityEEEvT0_PT3_T1_NS0_13GridEvenShareISN_EET2_T4_)
        /*00b0*/ 	.word	0x0000001e


	//----- nvinfo : EIATTR_FRAME_SIZE
	.align		4
.L_72:
        /*00b4*/ 	.byte	0x04, 0x11
        /*00b6*/ 	.short	(.L_74 - .L_73)
	.align		4
.L_73:
        /*00b8*/ 	.word	index@(_ZN3cub18CUB_300001_SM_10006detail6reduce18DeviceReduceKernelINS2_10policy_hubIiyN4cuda3std3__44plusIiEEE10Policy1000EN6thrust24THRUST_300001_SM_1000_NS6detail15normal_iteratorINSD_10device_ptrIiEEEEyS9_iNS7_10__identityEEEvT0_PT3_T1_NS0_13GridEvenShareISN_EET2_T4_)
        /*00bc*/ 	.word	0x00000000


	//----- nvinfo : EIATTR_REGCOUNT
	.align		4
.L_74:
        /*00c0*/ 	.byte	0x04, 0x2f
        /*00c2*/ 	.short	(.L_76 - .L_75)
	.align		4
.L_75:
        /*00c4*/ 	.word	index@(_ZN3cub18CUB_300001_SM_10006detail6reduce28DeviceReduceSingleTileKernelINS2_10policy_hubIiyN4cuda3std3__44plusIiEEE10Policy1000EPiSC_iS9_iiNS7_10__identityEEEvT0_T1_T2_T3_T4_T6_)
        /*00c8*/ 	.word	0x00000020


	//----- nvinfo : EIATTR_FRAME_SIZE
	.align		4
.L_76:
        /*00cc*/ 	.byte	0x04, 0x11
        /*00ce*/ 	.short	(.L_78 - .L_77)
	.align		4
.L_77:
        /*00d0*/ 	.word	index@(_ZN3cub18CUB_300001_SM_10006detail6reduce28DeviceReduceSingleTileKernelINS2_10policy_hubIiyN4cuda3std3__44plusIiEEE10Policy1000EPiSC_iS9_iiNS7_10__identityEEEvT0_T1_T2_T3_T4_T6_)
        /*00d4*/ 	.word	0x00000000


	//----- nvinfo : EIATTR_MIN_STACK_SIZE
	.align		4
.L_78:
        /*00d8*/ 	.byte	0x04, 0x12
        /*00da*/ 	.short	(.L_80 - .L_79)
	.align		4
.L_79:
        /*00dc*/ 	.word	index@(_ZN3cub18CUB_300001_SM_10006detail6reduce28DeviceReduceSingleTileKernelINS2_10policy_hubIiyN4cuda3std3__44plusIiEEE10Policy1000EPiSC_iS9_iiNS7_10__identityEEEvT0_T1_T2_T3_T4_T6_)
        /*00e0*/ 	.word	0x00000000


	//----- nvinfo : EIATTR_MIN_STACK_SIZE
	.align		4
.L_80:
        /*00e4*/ 	.byte	0x04, 0x12
        /*00e6*/ 	.short	(.L_82 - .L_81)
	.align		4
.L_81:
        /*00e8*/ 	.word	index@(_ZN3cub18CUB_300001_SM_10006detail6reduce18DeviceReduceKernelINS2_10policy_hubIiyN4cuda3std3__44plusIiEEE10Policy1000EN6thrust24THRUST_300001_SM_1000_NS6detail15normal_iteratorINSD_10device_ptrIiEEEEyS9_iNS7_10__identityEEEvT0_PT3_T1_NS0_13GridEvenShareISN_EET2_T4_)
        /*00ec*/ 	.word	0x00000000


	//----- nvinfo : EIATTR_MIN_STACK_SIZE
	.align		4
.L_82:
        /*00f0*/ 	.byte	0x04, 0x12
        /*00f2*/ 	.short	(.L_84 - .L_83)
	.align		4
.L_83:
        /*00f4*/ 	.word	index@(_ZN3cub18CUB_300001_SM_10006detail6reduce28DeviceReduceSingleTileKernelINS2_10policy_hubIiyN4cuda3std3__44plusIiEEE10Policy1000EN6thrust24THRUST_300001_SM_1000_NS6detail15normal_iteratorINSD_10device_ptrIiEEEEPiyS9_iiNS7_10__identityEEEvT0_T1_T2_T3_T4_T6_)
        /*00f8*/ 	.word	0x00000000


	//----- nvinfo : EIATTR_MIN_STACK_SIZE
	.align		4
.L_84:
        /*00fc*/ 	.byte	0x04, 0x12
        /*00fe*/ 	.short	(.L_86 - .L_85)
	.align		4
.L_85:
        /*0100*/ 	.word	index@(_ZN3cub18CUB_300001_SM_10006detail6reduce28DeviceReduceSingleTileKernelINS2_10policy_hubIijN4cuda3std3__44plusIiEEE10Policy1000EPiSC_iS9_iiNS7_10__identityEEEvT0_T1_T2_T3_T4_T6_)
        /*0104*/ 	.word	0x00000000


	//----- nvinfo : EIATTR_MIN_STACK_SIZE
	.align		4
.L_86:
        /*0108*/ 	.byte	0x04, 0x12
        /*010a*/ 	.short	(.L_88 - .L_87)
	.align		4
.L_87:
        /*010c*/ 	.word	index@(_ZN3cub18CUB_300001_SM_10006detail6reduce18DeviceReduceKernelINS2_10policy_hubIijN4cuda3std3__44plusIiEEE10Policy1000EN6thrust24THRUST_300001_SM_1000_NS6detail15normal_iteratorINSD_10device_ptrIiEEEEjS9_iNS7_10__identityEEEvT0_PT3_T1_NS0_13GridEvenShareISN_EET2_T4_)
        /*0110*/ 	.word	0x00000000


	//----- nvinfo : EIATTR_MIN_STACK_SIZE
	.align		4
.L_88:
        /*0114*/ 	.byte	0x04, 0x12
        /*0116*/ 	.short	(.L_90 - .L_89)
	.align		4
.L_89:
        /*0118*/ 	.word	index@(_ZN3cub18CUB_300001_SM_10006detail6reduce28DeviceReduceSingleTileKernelINS2_10policy_hubIijN4cuda3std3__44plusIiEEE10Policy1000EN6thrust24THRUST_300001_SM_1000_NS6detail15normal_iteratorINSD_10device_ptrIiEEEEPijS9_iiNS7_10__identityEEEvT0_T1_T2_T3_T4_T6_)
        /*011c*/ 	.word	0x00000000


	//----- nvinfo : EIATTR_MIN_STACK_SIZE
	.align		4
.L_90:
        /*0120*/ 	.byte	0x04, 0x12
        /*0122*/ 	.short	(.L_92 - .L_91)
	.align		4
.L_91:
        /*0124*/ 	.word	index@(_ZN3cub18CUB_300001_SM_10006detail8for_each13static_kernelINS2_12policy_hub_t12policy_500_tEmN6thrust24THRUST_300001_SM_1000_NS8cuda_cub20__uninitialized_fill7functorINS7_10device_ptrIiEEiEEEEvT0_T1_)
        /*0128*/ 	.word	0x00000000


	//----- nvinfo : EIATTR_MIN_STACK_SIZE
	.align		4
.L_92:
        /*012c*/ 	.byte	0x04, 0x12
        /*012e*/ 	.short	(.L_94 - .L_93)
	.align		4
.L_93:
        /*0130*/ 	.word	index@(_ZN3cub18CUB_300001_SM_10006detail11EmptyKernelIvEEvv)
        /*0134*/ 	.word	0x00000000


	//----- nvinfo : EIATTR_MIN_STACK_SIZE
	.align		4
.L_94:
        /*0138*/ 	.byte	0x04, 0x12
        /*013a*/ 	.short	(.L_96 - .L_95)
	.align		4
.L_95:
        /*013c*/ 	.word	index@(_Z17checkForIntersect4EdgeiPS_Pi)
        /*0140*/ 	.word	0x00000000
.L_96:


//--------------------- .nv.compat                --------------------------
	.section	.nv.compat,"",@"SHT_CUDA_COMPAT_INFO"
	.align	4
        /*0000*/ 	.byte	0x02, 0x09, 0x00, 0x00, 0x02, 0x02, 0x01, 0x00, 0x02, 0x05, 0x05, 0x00, 0x03, 0x07, 0x01, 0x01
        /*0010*/ 	.byte	0x02, 0x03, 0x00, 0x00, 0x02, 0x06, 0x01, 0x00, 0x04, 0x0b, 0x08, 0x00, 0x09, 0x00, 0x00, 0x00
        /*0020*/ 	.byte	0x00, 0x00, 0x00, 0x00


//--------------------- .nv.info._ZN3cub18CUB_300001_SM_10006detail6reduce28DeviceReduceSingleTileKernelINS2_10policy_hubIiyN4cuda3std3__44plusIiEEE10Policy1000EPiSC_iS9_iiNS7_10__identityEEEvT0_T1_T2_T3_T4_T6_ --------------------------
	.section	.nv.info._ZN3cub18CUB_300001_SM_10006detail6reduce28DeviceReduceSingleTileKernelINS2_10policy_hubIiyN4cuda3std3__44plusIiEEE10Policy1000EPiSC_iS9_iiNS7_10__identityEEEvT0_T1_T2_T3_T4_T6_,"",@"SHT_CUDA_INFO"
	.sectionflags	@""
	.align	4


	//----- nvinfo : EIATTR_CUDA_API_VERSION
	.align		4
        /*0000*/ 	.byte	0x04, 0x37
        /*0002*/ 	.short	(.L_98 - .L_97)
.L_97:
        /*0004*/ 	.word	0x00000082


	//----- nvinfo : EIATTR_KPARAM_INFO
	.align		4
.L_98:
        /*0008*/ 	.byte	0x04, 0x17
        /*000a*/ 	.short	(.L_100 - .L_99)
.L_99:
        /*000c*/ 	.word	0x00000000
        /*0010*/ 	.short	0x0005
        /*0012*/ 	.short	0x001c
        /*0014*/ 	.byte	0x00, 0xf0, 0x05, 0x00


	//----- nvinfo : EIATTR_KPARAM_INFO
	.align		4
.L_100:
        /*0018*/ 	.byte	0x04, 0x17
        /*001a*/ 	.short	(.L_102 - .L_101)
.L_101:
        /*001c*/ 	.word	0x00000000
        /*0020*/ 	.short	0x0004
        /*0022*/ 	.short	0x0018
        /*0024*/ 	.byte	0x00, 0xf0, 0x11, 0x00


	//----- nvinfo : EIATTR_KPARAM_INFO
	.align		4
.L_102:
        /*0028*/ 	.byte	0x04, 0x17
        /*002a*/ 	.short	(.L_104 - .L_103)
.L_103:
        /*002c*/ 	.word	0x00000000
        /*0030*/ 	.short	0x0003
        /*0032*/ 	.short	0x0014
        /*0034*/ 	.byte	0x00, 0xf0, 0x05, 0x00


	//----- nvinfo : EIATTR_KPARAM_INFO
	.align		4
.L_104:
        /*0038*/ 	.byte	0x04, 0x17
        /*003a*/ 	.short	(.L_106 - .L_105)
.L_105:
        /*003c*/ 	.word	0x00000000
        /*0040*/ 	.short	0x0002
        /*0042*/ 	.short	0x0010
        /*0044*/ 	.byte	0x00, 0xf0, 0x11, 0x00


	//----- nvinfo : EIATTR_KPARAM_INFO
	.align		4
.L_106:
        /*0048*/ 	.byte	0x04, 0x17
        /*004a*/ 	.short	(.L_108 - .L_107)
.L_107:
        /*004c*/ 	.word	0x00000000
        /*0050*/ 	.short	0x0001
        /*0052*/ 	.short	0x0008
        /*0054*/ 	.byte	0x00, 0xf5, 0x21, 0x00


	//----- nvinfo : EIATTR_KPARAM_INFO
	.align		4
.L_108:
        /*0058*/ 	.byte	0x04, 0x17
        /*005a*/ 	.short	(.L_110 - .L_109)
.L_109:
        /*005c*/ 	.word	0x00000000
        /*0060*/ 	.short	0x0000
        /*0062*/ 	.short	0x0000
        /*0064*/ 	.byte	0x00, 0xf5, 0x21, 0x00


	//----- nvinfo : EIATTR_SPARSE_MMA_MASK
	.align		4
.L_110:
        /*0068*/ 	.byte	0x03, 0x50
        /*006a*/ 	.short	0x0000


	//----- nvinfo : EIATTR_MAXREG_COUNT
	.align		4
        /*006c*/ 	.byte	0x03, 0x1b
        /*006e*/ 	.short	0x00ff


	//----- nvinfo : EIATTR_NUM_BARRIERS
	.align		4
        /*0070*/ 	.byte	0x02, 0x4c
        /*0072*/ 	.byte	0x01
	.zero		1


	//----- nvinfo : EIATTR_MERCURY_ISA_VERSION
	.align		4
        /*0074*/ 	.byte	0x03, 0x5f
        /*0076*/ 	.short	0x0101


	//----- nvinfo : EIATTR_COOP_GROUP_MASK_REGIDS
	.align		4
        /*0078*/ 	.byte	0x04, 0x29
        /*007a*/ 	.short	(.L_112 - .L_111)


	//   ....[0]....
.L_111:
        /*007c*/ 	.word	0xffffffff


	//   ....[1]....
        /*0080*/ 	.word	0xffffffff


	//   ....[2]....
        /*0084*/ 	.word	0xffffffff


	//   ....[3]....
        /*0088*/ 	.word	0xffffffff


	//   ....[4]....
        /*008c*/ 	.word	0xffffffff


	//   ....[5]....
        /*0090*/ 	.word	0xffffffff


	//   ....[6]....
        /*0094*/ 	.word	0xffffffff


	//   ....[7]....
        /*0098*/ 	.word	0xffffffff


	//   ....[8]....
        /*009c*/ 	.word	0xffffffff


	//   ....[9]....
        /*00a0*/ 	.word	0xffffffff


	//   ....[10]....
        /*00a4*/ 	.word	0xffffffff


	//   ....[11]....
        /*00a8*/ 	.word	0xffffffff


	//   ....[12]....
        /*00ac*/ 	.word	0xffffffff


	//   ....[13]....
        /*00b0*/ 	.word	0xffffffff


	//   ....[14]....
        /*00b4*/ 	.word	0xffffffff


	//   ....[15]....
        /*00b8*/ 	.word	0xffffffff


	//   ....[16]....
        /*00bc*/ 	.word	0xffffffff


	//   ....[17]....
        /*00c0*/ 	.word	0xffffffff


	//   ....[18]....
        /*00c4*/ 	.word	0xffffffff


	//   ....[19]....
        /*00c8*/ 	.word	0xffffffff


	//   ....[20]....
        /*00cc*/ 	.word	0xffffffff


	//   ....[21]....
        /*00d0*/ 	.word	0xffffffff


	//   ....[22]....
        /*00d4*/ 	.word	0xffffffff


	//   ....[23]....
        /*00d8*/ 	.word	0xffffffff


	//   ....[24]....
        /*00dc*/ 	.word	0xffffffff


	//   ....[25]....
        /*00e0*/ 	.word	0xffffffff


	//   ....[26]....
        /*00e4*/ 	.word	0xffffffff


	//   ....[27]....
        /*00e8*/ 	.word	0xffffffff


	//   ....[28]....
        /*00ec*/ 	.word	0xffffffff


	//   ....[29]....
        /*00f0*/ 	.word	0xffffffff


	//----- nvinfo : EIATTR_COOP_GROUP_INSTR_OFFSETS
	.align		4
.L_112:
        /*00f4*/ 	.byte	0x04, 0x28
        /*00f6*/ 	.short	(.L_114 - .L_113)


	//   ....[0]....
.L_113:
        /*00f8*/ 	.word	0x00000890


	//   ....[1]....
        /*00fc*/ 	.word	0x000008f0


	//   ....[2]....
        /*0100*/ 	.word	0x00000940


	//   ....[3]....
        /*0104*/ 	.word	0x000009b0


	//   ....[4]....
        /*0108*/ 	.word	0x00000a10


	//   ....[5]....
        /*010c*/ 	.word	0x00000ba0


	//   ....[6]....
        /*0110*/ 	.word	0x00000c40


	//   ....[7]....
        /*0114*/ 	.word	0x00000cc0


	//   ....[8]....
        /*0118*/ 	.word	0x00000d20


	//   ....[9]....
        /*011c*/ 	.word	0x00000d60


	//   ....[10]....
        /*0120*/ 	.word	0x000019d0


	//   ....[11]....
        /*0124*/ 	.word	0x00001a30


	//   ....[12]....
        /*0128*/ 	.word	0x00001a90


	//   ....[13]....
        /*012c*/ 	.word	0x00001af0


	//   ....[14]....
        /*0130*/ 	.word	0x00001b50


	//   ....[15]....
        /*0134*/ 	.word	0x000023f0


	//   ....[16]....
        /*0138*/ 	.word	0x00002450


	//   ....[17]....
        /*013c*/ 	.word	0x000024a0


	//   ....[18]....
        /*0140*/ 	.word	0x00002510


	//   ....[19]....
        /*0144*/ 	.word	0x00002570


	//   ....[20]....
        /*0148*/ 	.word	0x00002700


	//   ....[21]....
        /*014c*/ 	.word	0x00002790


	//   ....[22]....
        /*0150*/ 	.word	0x000027e0


	//   ....[23]....
        /*0154*/ 	.word	0x00002850


	//   ....[24]....
        /*0158*/ 	.word	0x000028c0


	//   ....[25]....
        /*015c*/ 	.word	0x000036a0


	//   ....[26]....
        /*0160*/ 	.word	0x00003700


	//   ....[27]....
        /*0164*/ 	.word	0x00003760


	//   ....[28]....
        /*0168*/ 	.word	0x000037c0


	//   ....[29]....
        /*016c*/ 	.word	0x00003820


	//----- nvinfo : EIATTR_VRC_CTA_INIT_COUNT
	.align		4
.L_114:
        /*0170*/ 	.byte	0x02, 0x4a
	.zero		1
	.zero		1


	//----- nvinfo : EIATTR_EXIT_INSTR_OFFSETS
	.align		4
        /*0174*/ 	.byte	0x04, 0x1c
        /*0176*/ 	.short	(.L_116 - .L_115)


	//   ....[0]....
.L_115:
        /*0178*/ 	.word	0x00000080


	//   ....[1]....
        /*017c*/ 	.word	0x000000c0


	//   ....[2]....
        /*0180*/ 	.word	0x00003940


	//   ....[3]....
        /*0184*/ 	.word	0x00003990


	//----- nvinfo : EIATTR_MAX_THREADS
	.align		4
.L_116:
        /*0188*/ 	.byte	0x04, 0x05
        /*018a*/ 	.short	(.L_118 - .L_117)
.L_117:
        /*018c*/ 	.word	0x00000100
        /*0190*/ 	.word	0x00000001
        /*0194*/ 	.word	0x00000001


	//----- nvinfo : EIATTR_CRS_STACK_SIZE
	.align		4
.L_118:
        /*0198*/ 	.byte	0x04, 0x1e
        /*019a*/ 	.short	(.L_120 - .L_119)
.L_119:
        /*019c*/ 	.word	0x00000000


	//----- nvinfo : EIATTR_CBANK_PARAM_SIZE
	.align		4
.L_120:
        /*01a0*/ 	.byte	0x03, 0x19
        /*01a2*/ 	.short	0x001d


	//----- nvinfo : EIATTR_PARAM_CBANK
	.align		4
        /*01a4*/ 	.byte	0x04, 0x0a
        /*01a6*/ 	.short	(.L_122 - .L_121)
	.align		4
.L_121:
        /*01a8*/ 	.word	index@(.nv.constant0._ZN3cub18CUB_300001_SM_10006detail6reduce28DeviceReduceSingleTileKernelINS2_10policy_hubIiyN4cuda3std3__44plusIiEEE10Policy1000EPiSC_iS9_iiNS7_10__identityEEEvT0_T1_T2_T3_T4_T6_)
        /*01ac*/ 	.short	0x0380
        /*01ae*/ 	.short	0x001d


	//----- nvinfo : EIATTR_SW_WAR
	.align		4
.L_122:
        /*01b0*/ 	.byte	0x04, 0x36
        /*01b2*/ 	.short	(.L_124 - .L_123)
.L_123:
        /*01b4*/ 	.word	0x00000008
.L_124:


//--------------------- .nv.info._ZN3cub18CUB_300001_SM_10006detail6reduce18DeviceReduceKernelINS2_10policy_hubIiyN4cuda3std3__44plusIiEEE10Policy1000EN6thrust24THRUST_300001_SM_1000_NS6detail15normal_iteratorINSD_10device_ptrIiEEEEyS9_iNS7_10__identityEEEvT0_PT3_T1_NS0_13GridEvenShareISN_EET2_T4_ --------------------------
	.section	.nv.info._ZN3cub18CUB_300001_SM_10006detail6reduce18DeviceReduceKernelINS2_10policy_hubIiyN4cuda3std3__44plusIiEEE10Policy1000EN6thrust24THRUST_300001_SM_1000_NS6detail15normal_iteratorINSD_10device_ptrIiEEEEyS9_iNS7_10__identityEEEvT0_PT3_T1_NS0_13GridEvenShareISN_EET2_T4_,"",@"SHT_CUDA_INFO"
	.sectionflags	@""
	.align	4


	//----- nvinfo : EIATTR_CUDA_API_VERSION
	.align		4
        /*0000*/ 	.byte	0x04, 0x37
        /*0002*/ 	.short	(.L_126 - .L_125)
.L_125:
        /*0004*/ 	.word	0x00000082


	//----- nvinfo : EIATTR_KPARAM_INFO
	.align		4
.L_126:
        /*0008*/ 	.byte	0x04, 0x17
        /*000a*/ 	.short	(.L_128 - .L_127)
.L_127:
        /*000c*/ 	.word	0x00000000
        /*0010*/ 	.short	0x0005
        /*0012*/ 	.short	0x0061
        /*0014*/ 	.byte	0x00, 0xf0, 0x05, 0x00


	//----- nvinfo : EIATTR_KPARAM_INFO
	.align		4
.L_128:
        /*0018*/ 	.byte	0x04, 0x17
        /*001a*/ 	.short	(.L_130 - .L_129)
.L_129:
        /*001c*/ 	.word	0x00000000
        /*0020*/ 	.short	0x0004
        /*0022*/ 	.short	0x0060
        /*0024*/ 	.byte	0x00, 0xf0, 0x05, 0x00


	//----- nvinfo : EIATTR_KPARAM_INFO
	.align		4
.L_130:
        /*0028*/ 	.byte	0x04, 0x17
        /*002a*/ 	.short	(.L_132 - .L_131)
.L_131:
        /*002c*/ 	.word	0x00000000
        /*0030*/ 	.short	0x0003
        /*0032*/ 	.short	0x0018
        /*0034*/ 	.byte	0x00, 0xf0, 0x21, 0x01


	//----- nvinfo : EIATTR_KPARAM_INFO
	.align		4
.L_132:
        /*0038*/ 	.byte	0x04, 0x17
        /*003a*/ 	.short	(.L_134 - .L_133)
.L_133:
        /*003c*/ 	.word	0x00000000
        /*0040*/ 	.short	0x0002
        /*0042*/ 	.short	0x0010
        /*0044*/ 	.byte	0x00, 0xf0, 0x21, 0x00


	//----- nvinfo : EIATTR_KPARAM_INFO
	.align		4
.L_134:
        /*0048*/ 	.byte	0x04, 0x17
        /*004a*/ 	.short	(.L_136 - .L_135)
.L_135:
        /*004c*/ 	.word	0x00000000
        /*0050*/ 	.short	0x0001
        /*0052*/ 	.short	0x0008
        /*0054*/ 	.byte	0x00, 0xf5, 0x21, 0x00


	//----- nvinfo : EIATTR_KPARAM_INFO
	.align		4
.L_136:
        /*0058*/ 	.byte	0x04, 0x17
        /*005a*/ 	.short	(.L_138 - .L_137)
.L_137:
        /*005c*/ 	.word	0x00000000
        /*0060*/ 	.short	0x0000
        /*0062*/ 	.short	0x0000
        /*0064*/ 	.byte	0x00, 0xf0, 0x21, 0x00


	//----- nvinfo : EIATTR_SPARSE_MMA_MASK
	.align		4
.L_138:
        /*0068*/ 	.byte	0x03, 0x50
        /*006a*/ 	.short	0x0000


	//----- nvinfo : EIATTR_MAXREG_COUNT
	.align		4
        /*006c*/ 	.byte	0x03, 0x1b
        /*006e*/ 	.short	0x00ff


	//----- nvinfo : EIATTR_NUM_BARRIERS
	.align		4
        /*0070*/ 	.byte	0x02, 0x4c
        /*0072*/ 	.byte	0x01
	.zero		1


	//----- nvinfo : EIATTR_MERCURY_ISA_VERSION
	.align		4
        /*0074*/ 	.byte	0x03, 0x5f
        /*0076*/ 	.short	0x0101


	//----- nvinfo : EIATTR_COOP_GROUP_MASK_REGIDS
	.align		4
        /*0078*/ 	.byte	0x04, 0x29
        /*007a*/ 	.short	(.L_140 - .L_139)


	//   ....[0]....
.L_139:
        /*007c*/ 	.word	0xffffffff


	//   ....[1]....
        /*0080*/ 	.word	0xffffffff


	//   ....[2]....
        /*0084*/ 	.word	0xffffffff


	//   ....[3]....
        /*0088*/ 	.word	0xffffffff


	//   ....[4]....
        /*008c*/ 	.word	0xffffffff


	//   ....[5]....
        /*0090*/ 	.word	0xffffffff


	//   ....[6]....
        /*0094*/ 	.word	0xffffffff


	//   ....[7]....
        /*0098*/ 	.word	0xffffffff


	//   ....[8]....
        /*009c*/ 	.word	0xffffffff


	//   ....[9]....
        /*00a0*/ 	.word	0xffffffff


	//   ....[10]....
        /*00a4*/ 	.word	0xffffffff


	//   ....[11]....
        /*00a8*/ 	.word	0xffffffff


	//   ....[12]....
        /*00ac*/ 	.word	0xffffffff


	//   ....[13]....
        /*00b0*/ 	.word	0xffffffff


	//   ....[14]....
        /*00b4*/ 	.word	0xffffffff


	//----- nvinfo : EIATTR_COOP_GROUP_INSTR_OFFSETS
	.align		4
.L_140:
        /*00b8*/ 	.byte	0x04, 0x28
        /*00ba*/ 	.short	(.L_142 - .L_141)


	//   ....[0]....
.L_141:
        /*00bc*/ 	.word	0x000008e0


	//   ....[1]....
        /*00c0*/ 	.word	0x00000940


	//   ....[2]....
        /*00c4*/ 	.word	0x000009a0


	//   ....[3]....
        /*00c8*/ 	.word	0x00000a00


	//   ....[4]....
        /*00cc*/ 	.word	0x00000a60


	//   ....[5]....
        /*00d0*/ 	.word	0x00000bf0


	//   ....[6]....
        /*00d4*/ 	.word	0x00000c90


	//   ....[7]....
        /*00d8*/ 	.word	0x00000d10


	//   ....[8]....
        /*00dc*/ 	.word	0x00000d70


	//   ....[9]....
        /*00e0*/ 	.word	0x00000db0


	//   ....[10]....
        /*00e4*/ 	.word	0x00001db0


	//   ....[11]....
        /*00e8*/ 	.word	0x00001e10


	//   ....[12]....
        /*00ec*/ 	.word	0x00001e70


	//   ....[13]....
        /*00f0*/ 	.word	0x00001ed0


	//   ....[14]....
        /*00f4*/ 	.word	0x00001f30


	//----- nvinfo : EIATTR_VRC_CTA_INIT_COUNT
	.align		4
.L_142:
        /*00f8*/ 	.byte	0x02, 0x4a
	.zero		1
	.zero		1


	//----- nvinfo : EIATTR_EXIT_INSTR_OFFSETS
	.align		4
        /*00fc*/ 	.byte	0x04, 0x1c
        /*00fe*/ 	.short	(.L_144 - .L_143)


	//   ....[0]....
.L_143:
        /*0100*/ 	.word	0x00002050


	//   ....[1]....
        /*0104*/ 	.word	0x000020b0


	//----- nvinfo : EIATTR_MAX_THREADS
	.align		4
.L_144:
        /*0108*/ 	.byte	0x04, 0x05
        /*010a*/ 	.short	(.L_146 - .L_145)
.L_145:
        /*010c*/ 	.word	0x00000100
        /*0110*/ 	.word	0x00000001
        /*0114*/ 	.word	0x00000001


	//----- nvinfo : EIATTR_CRS_STACK_SIZE
	.align		4
.L_146:
        /*0118*/ 	.byte	0x04, 0x1e
        /*011a*/ 	.short	(.L_148 - .L_147)
.L_147:
        /*011c*/ 	.word	0x00000000


	//----- nvinfo : EIATTR_CBANK_PARAM_SIZE
	.align		4
.L_148:
        /*0120*/ 	.byte	0x03, 0x19
        /*0122*/ 	.short	0x0062


	//----- nvinfo : EIATTR_PARAM_CBANK
	.align		4
        /*0124*/ 	.byte	0x04, 0x0a
        /*0126*/ 	.short	(.L_150 - .L_149)
	.align		4
.L_149:
        /*0128*/ 	.word	index@(.nv.constant0._ZN3cub18CUB_300001_SM_10006detail6reduce18DeviceReduceKernelINS2_10policy_hubIiyN4cuda3std3__44plusIiEEE10Policy1000EN6thrust24THRUST_300001_SM_1000_NS6detail15normal_iteratorINSD_10device_ptrIiEEEEyS9_iNS7_10__identityEEEvT0_PT3_T1_NS0_13GridEvenShareISN_EET2_T4_)
        /*012c*/ 	.short	0x0380
        /*012e*/ 	.short	0x0062


	//----- nvinfo : EIATTR_SW_WAR
	.align		4
.L_150:
        /*0130*/ 	.byte	0x04, 0x36
        /*0132*/ 	.short	(.L_152 - .L_151)
.L_151:
        /*0134*/ 	.word	0x00000008
.L_152:


//--------------------- .nv.info._ZN3cub18CUB_300001_SM_10006detail6reduce28DeviceReduceSingleTileKernelINS2_10policy_hubIiyN4cuda3std3__44plusIiEEE10Policy1000EN6thrust24THRUST_300001_SM_1000_NS6detail15normal_iteratorINSD_10device_ptrIiEEEEPiyS9_iiNS7_10__identityEEEvT0_T1_T2_T3_T4_T6_ --------------------------
	.section	.nv.info._ZN3cub18CUB_300001_SM_10006detail6reduce28DeviceReduceSingleTileKernelINS2_10policy_hubIiyN4cuda3std3__44plusIiEEE10Policy1000EN6thrust24THRUST_300001_SM_1000_NS6detail15normal_iteratorINSD_10device_ptrIiEEEEPiyS9_iiNS7_10__identityEEEvT0_T1_T2_T3_T4_T6_,"",@"SHT_CUDA_INFO"
	.sectionflags	@""
	.align	4


	//----- nvinfo : EIATTR_CUDA_API_VERSION
	.align		4
        /*0000*/ 	.byte	0x04, 0x37
        /*0002*/ 	.short	(.L_154 - .L_153)
.L_153:
        /*0004*/ 	.word	0x00000082


	//----- nvinfo : EIATTR_KPARAM_INFO
	.align		4
.L_154:
        /*0008*/ 	.byte	0x04, 0x17
        /*000a*/ 	.short	(.L_156 - .L_155)
.L_155:
        /*000c*/ 	.word	0x00000000
        /*0010*/ 	.short	0x0005
        /*0012*/ 	.short	0x0020
        /*0014*/ 	.byte	0x00, 0xf0, 0x05, 0x00


	//----- nvinfo : EIATTR_KPARAM_INFO
	.align		4
.L_156:
        /*0018*/ 	.byte	0x04, 0x17
        /*001a*/ 	.short	(.L_158 - .L_157)
.L_157:
        /*001c*/ 	.word	0x00000000
        /*0020*/ 	.short	0x0004
        /*0022*/ 	.short	0x001c
        /*0024*/ 	.byte	0x00, 0xf0, 0x11, 0x00


	//----- nvinfo : EIATTR_KPARAM_INFO
	.align		4
.L_158:
        /*0028*/ 	.byte	0x04, 0x17
        /*002a*/ 	.short	(.L_160 - .L_159)
.L_159:
        /*002c*/ 	.word	0x00000000
        /*0030*/ 	.short	0x0003
        /*0032*/ 	.short	0x0018
        /*0034*/ 	.byte	0x00, 0xf0, 0x05, 0x00


	//----- nvinfo : EIATTR_KPARAM_INFO
	.align		4
.L_160:
        /*0038*/ 	.byte	0x04, 0x17
        /*003a*/ 	.short	(.L_162 - .L_161)
.L_161:
        /*003c*/ 	.word	0x00000000
        /*0040*/ 	.short	0x0002
        /*0042*/ 	.short	0x0010
        /*0044*/ 	.byte	0x00, 0xf0, 0x21, 0x00


	//----- nvinfo : EIATTR_KPARAM_INFO
	.align		4
.L_162:
        /*0048*/ 	.byte	0x04, 0x17
        /*004a*/ 	.short	(.L_164 - .L_163)
.L_163:
        /*004c*/ 	.word	0x00000000
        /*0050*/ 	.short	0x0001
        /*0052*/ 	.short	0x0008
        /*0054*/ 	.byte	0x00, 0xf5, 0x21, 0x00


	//----- nvinfo : EIATTR_KPARAM_INFO
	.align		4
.L_164:
        /*0058*/ 	.byte	0x04, 0x17
        /*005a*/ 	.short	(.L_166 - .L_165)
.L_165:
        /*005c*/ 	.word	0x00000000
        /*0060*/ 	.short	0x0000
        /*0062*/ 	.short	0x0000
        /*0064*/ 	.byte	0x00, 0xf0, 0x21, 0x00


	//----- nvinfo : EIATTR_SPARSE_MMA_MASK
	.align		4
.L_166:
        /*0068*/ 	.byte	0x03, 0x50
        /*006a*/ 	.short	0x0000


	//----- nvinfo : EIATTR_MAXREG_COUNT
	.align		4
        /*006c*/ 	.byte	0x03, 0x1b
        /*006e*/ 	.short	0x00ff


	//----- nvinfo : EIATTR_NUM_BARRIERS
	.align		4
        /*0070*/ 	.byte	0x02, 0x4c
        /*0072*/ 	.byte	0x01
	.zero		1


	//----- nvinfo : EIATTR_MERCURY_ISA_VERSION
	.align		4
        /*0074*/ 	.byte	0x03, 0x5f
        /*0076*/ 	.short	0x0101


	//----- nvinfo : EIATTR_COOP_GROUP_MASK_REGIDS
	.align		4
        /*0078*/ 	.byte	0x04, 0x29
        /*007a*/ 	.short	(.L_168 - .L_167)


	//   ....[0]....
.L_167:
        /*007c*/ 	.word	0xffffffff


	//   ....[1]....
        /*0080*/ 	.word	0xffffffff


	//   ....[2]....
        /*0084*/ 	.word	0xffffffff


	//   ....[3]....
        /*0088*/ 	.word	0xffffffff


	//   ....[4]....
        /*008c*/ 	.word	0xffffffff


	//   ....[5]....
        /*0090*/ 	.word	0xffffffff


	//   ....[6]....
        /*0094*/ 	.word	0xffffffff


	//   ....[7]....
        /*0098*/ 	.word	0xffffffff


	//   ....[8]....
        /*009c*/ 	.word	0xffffffff


	//   ....[9]....
        /*00a0*/ 	.word	0xffffffff


	//   ....[10]....
        /*00a4*/ 	.word	0xffffffff


	//   ....[11]....
        /*00a8*/ 	.word	0xffffffff


	//   ....[12]....
        /*00ac*/ 	.word	0xffffffff


	//   ....[13]....
        /*00b0*/ 	.word	0xffffffff


	//   ....[14]....
        /*00b4*/ 	.word	0xffffffff


	//----- nvinfo : EIATTR_COOP_GROUP_INSTR_OFFSETS
	.align		4
.L_168:
        /*00b8*/ 	.byte	0x04, 0x28
        /*00ba*/ 	.short	(.L_170 - .L_169)


	//   ....[0]....
.L_169:
        /*00bc*/ 	.word	0x00000850


	//   ....[1]....
        /*00c0*/ 	.word	0x000008b0


	//   ....[2]....
        /*00c4*/ 	.word	0x00000910


	//   ....[3]....
        /*00c8*/ 	.word	0x00000970


	//   ....[4]....
        /*00cc*/ 	.word	0x000009d0


	//   ....[5]....
        /*00d0*/ 	.word	0x00000b60


	//   ....[6]....
        /*00d4*/ 	.word	0x00000c00


	//   ....[7]....
        /*00d8*/ 	.word	0x00000c80


	//   ....[8]....
        /*00dc*/ 	.word	0x00000ce0


	//   ....[9]....
        /*00e0*/ 	.word	0x00000d20


	//   ....[10]....
        /*00e4*/ 	.word	0x00001b90


	//   ....[11]....
        /*00e8*/ 	.word	0x00001bf0


	//   ....[12]....
        /*00ec*/ 	.word	0x00001c50


	//   ....[13]....
        /*00f0*/ 	.word	0x00001cb0


	//   ....[14]....
        /*00f4*/ 	.word	0x00001d10


	//----- nvinfo : EIATTR_VRC_CTA_INIT_COUNT
	.align		4
.L_170:
        /*00f8*/ 	.byte	0x02, 0x4a
	.zero		1
	.zero		1


	//----- nvinfo : EIATTR_EXIT_INSTR_OFFSETS
	.align		4
        /*00fc*/ 	.byte	0x04, 0x1c
        /*00fe*/ 	.short	(.L_172 - .L_171)


	//   ....[0]....
.L_171:
        /*0100*/ 	.word	0x000000a0


	//   ....[1]....
        /*0104*/ 	.word	0x000000e0


	//   ....[2]....
        /*0108*/ 	.word	0x00001e20


	//   ....[3]....
        /*010c*/ 	.word	0x00001e70


	//----- nvinfo : EIATTR_MAX_THREADS
	.align		4
.L_172:
        /*0110*/ 	.byte	0x04, 0x05
        /*0112*/ 	.short	(.L_174 - .L_173)
.L_173:
        /*0114*/ 	.word	0x00000100
        /*0118*/ 	.word	0x00000001
        /*011c*/ 	.word	0x00000001


	//----- nvinfo : EIATTR_CRS_STACK_SIZE
	.align		4
.L_174:
        /*0120*/ 	.byte	0x04, 0x1e
        /*0122*/ 	.short	(.L_176 - .L_175)
.L_175:
        /*0124*/ 	.word	0x00000000


	//----- nvinfo : EIATTR_CBANK_PARAM_SIZE
	.align		4
.L_176:
        /*0128*/ 	.byte	0x03, 0x19
        /*012a*/ 	.short	0x0021


	//----- nvinfo : EIATTR_PARAM_CBANK
	.align		4
        /*012c*/ 	.byte	0x04, 0x0a
        /*012e*/ 	.short	(.L_178 - .L_177)
	.align		4
.L_177:
        /*0130*/ 	.word	index@(.nv.constant0._ZN3cub18CUB_300001_SM_10006detail6reduce28DeviceReduceSingleTileKernelINS2_10policy_hubIiyN4cuda3std3__44plusIiEEE10Policy1000EN6thrust24THRUST_300001_SM_1000_NS6detail15normal_iteratorINSD_10device_ptrIiEEEEPiyS9_iiNS7_10__identityEEEvT0_T1_T2_T3_T4_T6_)
        /*0134*/ 	.short	0x0380
        /*0136*/ 	.short	0x0021


	//----- nvinfo : EIATTR_SW_WAR
	.align		4
.L_178:
        /*0138*/ 	.byte	0x04, 0x36
        /*013a*/ 	.short	(.L_180 - .L_179)
.L_179:
        /*013c*/ 	.word	0x00000008
.L_180:


//--------------------- .nv.info._ZN3cub18CUB_300001_SM_10006detail6reduce28DeviceReduceSingleTileKernelINS2_10policy_hubIijN4cuda3std3__44plusIiEEE10Policy1000EPiSC_iS9_iiNS7_10__identityEEEvT0_T1_T2_T3_T4_T6_ --------------------------
	.section	.nv.info._ZN3cub18CUB_300001_SM_10006detail6reduce28DeviceReduceSingleTileKernelINS2_10policy_hubIijN4cuda3std3__44plusIiEEE10Policy1000EPiSC_iS9_iiNS7_10__identityEEEvT0_T1_T2_T3_T4_T6_,"",@"SHT_CUDA_INFO"
	.sectionflags	@""
	.align	4


	//----- nvinfo : EIATTR_CUDA_API_VERSION
	.align		4
        /*0000*/ 	.byte	0x04, 0x37
        /*0002*/ 	.short	(.L_182 - .L_181)
.L_181:
        /*0004*/ 	.word	0x00000082


	//----- nvinfo : EIATTR_KPARAM_INFO
	.align		4
.L_182:
        /*0008*/ 	.byte	0x04, 0x17
        /*000a*/ 	.short	(.L_184 - .L_183)
.L_183:
        /*000c*/ 	.word	0x00000000
        /*0010*/ 	.short	0x0005
        /*0012*/ 	.short	0x001c
        /*0014*/ 	.byte	0x00, 0xf0, 0x05, 0x00


	//----- nvinfo : EIATTR_KPARAM_INFO
	.align		4
.L_184:
        /*0018*/ 	.byte	0x04, 0x17
        /*001a*/ 	.short	(.L_186 - .L_185)
.L_185:
        /*001c*/ 	.word	0x00000000
        /*0020*/ 	.short	0x0004
        /*0022*/ 	.short	0x0018
        /*0024*/ 	.byte	0x00, 0xf0, 0x11, 0x00


	//----- nvinfo : EIATTR_KPARAM_INFO
	.align		4
.L_186:
        /*0028*/ 	.byte	0x04, 0x17
        /*002a*/ 	.short	(.L_188 - .L_187)
.L_187:
        /*002c*/ 	.word	0x00000000
        /*0030*/ 	.short	0x0003
        /*0032*/ 	.short	0x0014
        /*0034*/ 	.byte	0x00, 0xf0, 0x05, 0x00


	//----- nvinfo : EIATTR_KPARAM_INFO
	.align		4
.L_188:
        /*0038*/ 	.byte	0x04, 0x17
        /*003a*/ 	.short	(.L_190 - .L_189)
.L_189:
        /*003c*/ 	.word	0x00000000
        /*0040*/ 	.short	0x0002
        /*0042*/ 	.short	0x0010
        /*0044*/ 	.byte	0x00, 0xf0, 0x11, 0x00


	//----- nvinfo : EIATTR_KPARAM_INFO
	.align		4
.L_190:
        /*0048*/ 	.byte	0x04, 0x17
        /*004a*/ 	.short	(.L_192 - .L_191)
.L_191:
        /*004c*/ 	.word	0x00000000
        /*0050*/ 	.short	0x0001
        /*0052*/ 	.short	0x0008
        /*0054*/ 	.byte	0x00, 0xf5, 0x21, 0x00


	//----- nvinfo : EIATTR_KPARAM_INFO
	.align		4
.L_192:
        /*0058*/ 	.byte	0x04, 0x17
        /*005a*/ 	.short	(.L_194 - .L_193)
.L_193:
        /*005c*/ 	.word	0x00000000
        /*0060*/ 	.short	0x0000
        /*0062*/ 	.short	0x0000
        /*0064*/ 	.byte	0x00, 0xf5, 0x21, 0x00


	//----- nvinfo : EIATTR_SPARSE_MMA_MASK
	.align		4
.L_194:
        /*0068*/ 	.byte	0x03, 0x50
        /*006a*/ 	.short	0x0000


	//----- nvinfo : EIATTR_MAXREG_COUNT
	.align		4
        /*006c*/ 	.byte	0x03, 0x1b
        /*006e*/ 	.short	0x00ff


	//----- nvinfo : EIATTR_NUM_BARRIERS
	.align		4
        /*0070*/ 	.byte	0x02, 0x4c
        /*0072*/ 	.byte	0x01
	.zero		1


	//----- nvinfo : EIATTR_MERCURY_ISA_VERSION
	.align		4
        /*0074*/ 	.byte	0x03, 0x5f
        /*0076*/ 	.short	0x0101


	//----- nvinfo : EIATTR_COOP_GROUP_MASK_REGIDS
	.align		4
        /*0078*/ 	.byte	0x04, 0x29
        /*007a*/ 	.short	(.L_196 - .L_195)


	//   ....[0]....
.L_195:
        /*007c*/ 	.word	0xffffffff


	//   ....[1]....
        /*0080*/ 	.word	0xffffffff


	//   ....[2]....
        /*0084*/ 	.word	0xffffffff


	//   ....[3]....
        /*0088*/ 	.word	0xffffffff


	//   ....[4]....
        /*008c*/ 	.word	0xffffffff


	//   ....[5]....
        /*0090*/ 	.word	0xffffffff


	//   ....[6]....
        /*0094*/ 	.word	0xffffffff


	//   ....[7]....
        /*0098*/ 	.word	0xffffffff


	//   ....[8]....
        /*009c*/ 	.word	0xffffffff


	//   ....[9]....
        /*00a0*/ 	.word	0xffffffff


	//   ....[10]....
        /*00a4*/ 	.word	0xffffffff


	//   ....[11]....
        /*00a8*/ 	.word	0xffffffff


	//   ....[12]....
        /*00ac*/ 	.word	0xffffffff


	//   ....[13]....
        /*00b0*/ 	.word	0xffffffff


	//   ....[14]....
        /*00b4*/ 	.word	0xffffffff


	//   ....[15]....
        /*00b8*/ 	.word	0xffffffff


	//   ....[16]....
        /*00bc*/ 	.word	0xffffffff


	//   ....[17]....
        /*00c0*/ 	.word	0xffffffff


	//   ....[18]....
        /*00c4*/ 	.word	0xffffffff


	//   ....[19]....
        /*00c8*/ 	.word	0xffffffff


	//   ....[20]....
        /*00cc*/ 	.word	0xffffffff


	//   ....[21]....
        /*00d0*/ 	.word	0xffffffff


	//   ....[22]....
        /*00d4*/ 	.word	0xffffffff


	//   ....[23]....
        /*00d8*/ 	.word	0xffffffff


	//   ....[24]....
        /*00dc*/ 	.word	0xffffffff


	//   ....[25]....
        /*00e0*/ 	.word	0xffffffff


	//   ....[26]....
        /*00e4*/ 	.word	0xffffffff


	//   ....[27]....
        /*00e8*/ 	.word	0xffffffff


	//   ....[28]....
        /*00ec*/ 	.word	0xffffffff


	//   ....[29]....
        /*00f0*/ 	.word	0xffffffff


	//----- nvinfo : EIATTR_COOP_GROUP_INSTR_OFFSETS
	.align		4
.L_196:
        /*00f4*/ 	.byte	0x04, 0x28
        /*00f6*/ 	.short	(.L_198 - .L_197)


	//   ....[0]....
.L_197:
        /*00f8*/ 	.word	0x00000890


	//   ....[1]....
        /*00fc*/ 	.word	0x000008f0


	//   ....[2]....
        /*0100*/ 	.word	0x00000940


	//   ....[3]....
        /*0104*/ 	.word	0x000009b0


	//   ....[4]....
        /*0108*/ 	.word	0x00000a10


	//   ....[5]....
        /*010c*/ 	.word	0x00000ba0


	//   ....[6]....
        /*0110*/ 	.word	0x00000c40


	//   ....[7]....
        /*0114*/ 	.word	0x00000cc0


	//   ....[8]....
        /*0118*/ 	.word	0x00000d20


	//   ....[9]....
        /*011c*/ 	.word	0x00000d60


	//   ....[10]....
        /*0120*/ 	.word	0x000019d0


	//   ....[11]....
        /*0124*/ 	.word	0x00001a30


	//   ....[12]....
        /*0128*/ 	.word	0x00001a90


	//   ....[13]....
        /*012c*/ 	.word	0x00001af0


	//   ....[14]....
        /*0130*/ 	.word	0x00001b50


	//   ....[15]....
        /*0134*/ 	.word	0x000023f0


	//   ....[16]....
        /*0138*/ 	.word	0x00002450


	//   ....[17]....
        /*013c*/ 	.word	0x000024a0


	//   ....[18]....
        /*0140*/ 	.word	0x00002510


	//   ....[19]....
        /*0144*/ 	.word	0x00002570


	//   ....[20]....
        /*0148*/ 	.word	0x00002700


	//   ....[21]....
        /*014c*/ 	.word	0x00002790


	//   ....[22]....
        /*0150*/ 	.word	0x000027e0


	//   ....[23]....
        /*0154*/ 	.word	0x00002850


	//   ....[24]....
        /*0158*/ 	.word	0x000028c0


	//   ....[25]....
        /*015c*/ 	.word	0x000036a0


	//   ....[26]....
        /*0160*/ 	.word	0x00003700


	//   ....[27]....
        /*0164*/ 	.word	0x00003760


	//   ....[28]....
        /*0168*/ 	.word	0x000037c0


	//   ....[29]....
        /*016c*/ 	.word	0x00003820


	//----- nvinfo : EIATTR_VRC_CTA_INIT_COUNT
	.align		4
.L_198:
        /*0170*/ 	.byte	0x02, 0x4a
	.zero		1
	.zero		1


	//----- nvinfo : EIATTR_EXIT_INSTR_OFFSETS
	.align		4
        /*0174*/ 	.byte	0x04, 0x1c
        /*0176*/ 	.short	(.L_200 - .L_199)


	//   ....[0]....
.L_199:
        /*0178*/ 	.word	0x00000080


	//   ....[1]....
        /*017c*/ 	.word	0x000000c0


	//   ....[2]....
        /*0180*/ 	.word	0x00003940


	//   ....[3]....
        /*0184*/ 	.word	0x00003990


	//----- nvinfo : EIATTR_MAX_THREADS
	.align		4
.L_200:
        /*0188*/ 	.byte	0x04, 0x05
        /*018a*/ 	.short	(.L_202 - .L_201)
.L_201:
        /*018c*/ 	.word	0x00000100
        /*0190*/ 	.word	0x00000001
        /*0194*/ 	.word	0x00000001


	//----- nvinfo : EIATTR_CRS_STACK_SIZE
	.align		4
.L_202:
        /*0198*/ 	.byte	0x04, 0x1e
        /*019a*/ 	.short	(.L_204 - .L_203)
.L_203:
        /*019c*/ 	.word	0x00000000


	//----- nvinfo : EIATTR_CBANK_PARAM_SIZE
	.align		4
.L_204:
        /*01a0*/ 	.byte	0x03, 0x19
        /*01a2*/ 	.short	0x001d


	//----- nvinfo : EIATTR_PARAM_CBANK
	.align		4
        /*01a4*/ 	.byte	0x04, 0x0a
        /*01a6*/ 	.short	(.L_206 - .L_205)
	.align		4
.L_205:
        /*01a8*/ 	.word	index@(.nv.constant0._ZN3cub18CUB_300001_SM_10006detail6reduce28DeviceReduceSingleTileKernelINS2_10policy_hubIijN4cuda3std3__44plusIiEEE10Policy1000EPiSC_iS9_iiNS7_10__identityEEEvT0_T1_T2_T3_T4_T6_)
        /*01ac*/ 	.short	0x0380
        /*01ae*/ 	.short	0x001d


	//----- nvinfo : EIATTR_SW_WAR
	.align		4
.L_206:
        /*01b0*/ 	.byte	0x04, 0x36
        /*01b2*/ 	.short	(.L_208 - .L_207)
.L_207:
        /*01b4*/ 	.word	0x00000008
.L_208:


//--------------------- .nv.info._ZN3cub18CUB_300001_SM_10006detail6reduce18DeviceReduceKernelINS2_10policy_hubIijN4cuda3std3__44plusIiEEE10Policy1000EN6thrust24THRUST_300001_SM_1000_NS6detail15normal_iteratorINSD_10device_ptrIiEEEEjS9_iNS7_10__identityEEEvT0_PT3_T1_NS0_13GridEvenShareISN_EET2_T4_ --------------------------
	.section	.nv.info._ZN3cub18CUB_300001_SM_10006detail6reduce18DeviceReduceKernelINS2_10policy_hubIijN4cuda3std3__44plusIiEEE10Policy1000EN6thrust24THRUST_300001_SM_1000_NS6detail15normal_iteratorINSD_10device_ptrIiEEEEjS9_iNS7_10__identityEEEvT0_PT3_T1_NS0_13GridEvenShareISN_EET2_T4_,"",@"SHT_CUDA_INFO"
	.sectionflags	@""
	.align	4


	//----- nvinfo : EIATTR_CUDA_API_VERSION
	.align		4
        /*0000*/ 	.byte	0x04, 0x37
        /*0002*/ 	.short	(.L_210 - .L_209)
.L_209:
        /*0004*/ 	.word	0x00000082


	//----- nvinfo : EIATTR_KPARAM_INFO
	.align		4
.L_210:
        /*0008*/ 	.byte	0x04, 0x17
        /*000a*/ 	.short	(.L_212 - .L_211)
.L_211:
        /*000c*/ 	.word	0x00000000
        /*0010*/ 	.short	0x0005
        /*0012*/ 	.short	0x003d
        /*0014*/ 	.byte	0x00, 0xf0, 0x05, 0x00


	//----- nvinfo : EIATTR_KPARAM_INFO
	.align		4
.L_212:
        /*0018*/ 	.byte	0x04, 0x17
        /*001a*/ 	.short	(.L_214 - .L_213)
.L_213:
        /*001c*/ 	.word	0x00000000
        /*0020*/ 	.short	0x0004
        /*0022*/ 	.short	0x003c
        /*0024*/ 	.byte	0x00, 0xf0, 0x05, 0x00


	//----- nvinfo : EIATTR_KPARAM_INFO
	.align		4
.L_214:
        /*0028*/ 	.byte	0x04, 0x17
        /*002a*/ 	.short	(.L_216 - .L_215)
.L_215:
        /*002c*/ 	.word	0x00000000
        /*0030*/ 	.short	0x0003
        /*0032*/ 	.short	0x0014
        /*0034*/ 	.byte	0x00, 0xf0, 0xa1, 0x00


	//----- nvinfo : EIATTR_KPARAM_INFO
	.align		4
.L_216:
        /*0038*/ 	.byte	0x04, 0x17
        /*003a*/ 	.short	(.L_218 - .L_217)
.L_217:
        /*003c*/ 	.word	0x00000000
        /*0040*/ 	.short	0x0002
        /*0042*/ 	.short	0x0010
        /*0044*/ 	.byte	0x00, 0xf0, 0x11, 0x00


	//----- nvinfo : EIATTR_KPARAM_INFO
	.align		4
.L_218:
        /*0048*/ 	.byte	0x04, 0x17
        /*004a*/ 	.short	(.L_220 - .L_219)
.L_219:
        /*004c*/ 	.word	0x00000000
        /*0050*/ 	.short	0x0001
        /*0052*/ 	.short	0x0008
        /*0054*/ 	.byte	0x00, 0xf5, 0x21, 0x00


	//----- nvinfo : EIATTR_KPARAM_INFO
	.align		4
.L_220:
        /*0058*/ 	.byte	0x04, 0x17
        /*005a*/ 	.short	(.L_222 - .L_221)
.L_221:
        /*005c*/ 	.word	0x00000000
        /*0060*/ 	.short	0x0000
        /*0062*/ 	.short	0x0000
        /*0064*/ 	.byte	0x00, 0xf0, 0x21, 0x00


	//----- nvinfo : EIATTR_SPARSE_MMA_MASK
	.align		4
.L_222:
        /*0068*/ 	.byte	0x03, 0x50
        /*006a*/ 	.short	0x0000


	//----- nvinfo : EIATTR_MAXREG_COUNT
	.align		4
        /*006c*/ 	.byte	0x03, 0x1b
        /*006e*/ 	.short	0x00ff


	//----- nvinfo : EIATTR_NUM_BARRIERS
	.align		4
        /*0070*/ 	.byte	0x02, 0x4c
        /*0072*/ 	.byte	0x01
	.zero		1


	//----- nvinfo : EIATTR_MERCURY_ISA_VERSION
	.align		4
        /*0074*/ 	.byte	0x03, 0x5f
        /*0076*/ 	.short	0x0101


	//----- nvinfo : EIATTR_COOP_GROUP_MASK_REGIDS
	.align		4
        /*0078*/ 	.byte	0x04, 0x29
        /*007a*/ 	.short	(.L_224 - .L_223)


	//   ....[0]....
.L_223:
        /*007c*/ 	.word	0xffffffff


	//   ....[1]....
        /*0080*/ 	.word	0xffffffff


	//   ....[2]....
        /*0084*/ 	.word	0xffffffff


	//   ....[3]....
        /*0088*/ 	.word	0xffffffff


	//   ....[4]....
        /*008c*/ 	.word	0xffffffff


	//   ....[5]....
        /*0090*/ 	.word	0xffffffff


	//   ....[6]....
        /*0094*/ 	.word	0xffffffff


	//   ....[7]....
        /*0098*/ 	.word	0xffffffff


	//   ....[8]....
        /*009c*/ 	.word	0xffffffff


	//   ....[9]....
        /*00a0*/ 	.word	0xffffffff


	//   ....[10]....
        /*00a4*/ 	.word	0xffffffff


	//   ....[11]....
        /*00a8*/ 	.word	0xffffffff


	//   ....[12]....
        /*00ac*/ 	.word	0xffffffff


	//   ....[13]....
        /*00b0*/ 	.word	0xffffffff


	//   ....[14]....
        /*00b4*/ 	.word	0xffffffff


	//----- nvinfo : EIATTR_COOP_GROUP_INSTR_OFFSETS
	.align		4
.L_224:
        /*00b8*/ 	.byte	0x04, 0x28
        /*00ba*/ 	.short	(.L_226 - .L_225)


	//   ....[0]....
.L_225:
        /*00bc*/ 	.word	0x00000b10


	//   ....[1]....
        /*00c0*/ 	.word	0x00000b70


	//   ....[2]....
        /*00c4*/ 	.word	0x00000bd0


	//   ....[3]....
        /*00c8*/ 	.word	0x00000c30


	//   ....[4]....
        /*00cc*/ 	.word	0x00000c90


	//   ....[5]....
        /*00d0*/ 	.word	0x00000e20


	//   ....[6]....
        /*00d4*/ 	.word	0x00000ec0


	//   ....[7]....
        /*00d8*/ 	.word	0x00000f20


	//   ....[8]....
        /*00dc*/ 	.word	0x00000f80


	//   ....[9]....
        /*00e0*/ 	.word	0x00000fe0


	//   ....[10]....
        /*00e4*/ 	.word	0x00002100


	//   ....[11]....
        /*00e8*/ 	.word	0x00002170


	//   ....[12]....
        /*00ec*/ 	.word	0x000021c0


	//   ....[13]....
        /*00f0*/ 	.word	0x00002210


	//   ....[14]....
        /*00f4*/ 	.word	0x00002280


	//----- nvinfo : EIATTR_VRC_CTA_INIT_COUNT
	.align		4
.L_226:
        /*00f8*/ 	.byte	0x02, 0x4a
	.zero		1
	.zero		1


	//----- nvinfo : EIATTR_EXIT_INSTR_OFFSETS
	.align		4
        /*00fc*/ 	.byte	0x04, 0x1c
        /*00fe*/ 	.short	(.L_228 - .L_227)


	//   ....[0]....
.L_227:
        /*0100*/ 	.word	0x000023b0


	//   ....[1]....
        /*0104*/ 	.word	0x000023f0


	//----- nvinfo : EIATTR_MAX_THREADS
	.align		4
.L_228:
        /*0108*/ 	.byte	0x04, 0x05
        /*010a*/ 	.short	(.L_230 - .L_229)
.L_229:
        /*010c*/ 	.word	0x00000100
        /*0110*/ 	.word	0x00000001
        /*0114*/ 	.word	0x00000001


	//----- nvinfo : EIATTR_CRS_STACK_SIZE
	.align		4
.L_230:
        /*0118*/ 	.byte	0x04, 0x1e
        /*011a*/ 	.short	(.L_232 - .L_231)
.L_231:
        /*011c*/ 	.word	0x00000000


	//----- nvinfo : EIATTR_CBANK_PARAM_SIZE
	.align		4
.L_232:
        /*0120*/ 	.byte	0x03, 0x19
        /*0122*/ 	.short	0x003e


	//----- nvinfo : EIATTR_PARAM_CBANK
	.align		4
        /*0124*/ 	.byte	0x04, 0x0a
        /*0126*/ 	.short	(.L_234 - .L_233)
	.align		4
.L_233:
        /*0128*/ 	.word	index@(.nv.constant0._ZN3cub18CUB_300001_SM_10006detail6reduce18DeviceReduceKernelINS2_10policy_hubIijN4cuda3std3__44plusIiEEE10Policy1000EN6thrust24THRUST_300001_SM_1000_NS6detail15normal_iteratorINSD_10device_ptrIiEEEEjS9_iNS7_10__identityEEEvT0_PT3_T1_NS0_13GridEvenShareISN_EET2_T4_)
        /*012c*/ 	.short	0x0380
        /*012e*/ 	.short	0x003e


	//----- nvinfo : EIATTR_SW_WAR
	.align		4
.L_234:
        /*0130*/ 	.byte	0x04, 0x36
        /*0132*/ 	.short	(.L_236 - .L_235)
.L_235:
        /*0134*/ 	.word	0x00000008
.L_236:


//--------------------- .nv.info._ZN3cub18CUB_300001_SM_10006detail6reduce28DeviceReduceSingleTileKernelINS2_10policy_hubIijN4cuda3std3__44plusIiEEE10Policy1000EN6thrust24THRUST_300001_SM_1000_NS6detail15normal_iteratorINSD_10device_ptrIiEEEEPijS9_iiNS7_10__identityEEEvT0_T1_T2_T3_T4_T6_ --------------------------
	.section	.nv.info._ZN3cub18CUB_300001_SM_10006detail6reduce28DeviceReduceSingleTileKernelINS2_10policy_hubIijN4cuda3std3__44plusIiEEE10Policy1000EN6thrust24THRUST_300001_SM_1000_NS6detail15normal_iteratorINSD_10device_ptrIiEEEEPijS9_iiNS7_10__identityEEEvT0_T1_T2_T3_T4_T6_,"",@"SHT_CUDA_INFO"
	.sectionflags	@""
	.align	4


	//----- nvinfo : EIATTR_CUDA_API_VERSION
	.align		4
        /*0000*/ 	.byte	0x04, 0x37
        /*0002*/ 	.short	(.L_238 - .L_237)
.L_237:
        /*0004*/ 	.word	0x00000082


	//----- nvinfo : EIATTR_KPARAM_INFO
	.align		4
.L_238:
        /*0008*/ 	.byte	0x04, 0x17
        /*000a*/ 	.short	(.L_240 - .L_239)
.L_239:
        /*000c*/ 	.word	0x00000000
        /*0010*/ 	.short	0x0005
        /*0012*/ 	.short	0x001c
        /*0014*/ 	.byte	0x00, 0xf0, 0x05, 0x00


	//----- nvinfo : EIATTR_KPARAM_INFO
	.align		4
.L_240:
        /*0018*/ 	.byte	0x04, 0x17
        /*001a*/ 	.short	(.L_242 - .L_241)
.L_241:
        /*001c*/ 	.word	0x00000000
        /*0020*/ 	.short	0x0004
        /*0022*/ 	.short	0x0018
        /*0024*/ 	.byte	0x00, 0xf0, 0x11, 0x00


	//----- nvinfo : EIATTR_KPARAM_INFO
	.align		4
.L_242:
        /*0028*/ 	.byte	0x04, 0x17
        /*002a*/ 	.short	(.L_244 - .L_243)
.L_243:
        /*002c*/ 	.word	0x00000000
        /*0030*/ 	.short	0x0003
        /*0032*/ 	.short	0x0014
        /*0034*/ 	.byte	0x00, 0xf0, 0x05, 0x00


	//----- nvinfo : EIATTR_KPARAM_INFO
	.align		4
.L_244:
        /*0038*/ 	.byte	0x04, 0x17
        /*003a*/ 	.short	(.L_246 - .L_245)
.L_245:
        /*003c*/ 	.word	0x00000000
        /*0040*/ 	.short	0x0002
        /*0042*/ 	.short	0x0010
        /*0044*/ 	.byte	0x00, 0xf0, 0x11, 0x00


	//----- nvinfo : EIATTR_KPARAM_INFO
	.align		4
.L_246:
        /*0048*/ 	.byte	0x04, 0x17
        /*004a*/ 	.short	(.L_248 - .L_247)
.L_247:
        /*004c*/ 	.word	0x00000000
        /*0050*/ 	.short	0x0001
        /*0052*/ 	.short	0x0008
        /*0054*/ 	.byte	0x00, 0xf5, 0x21, 0x00


	//----- nvinfo : EIATTR_KPARAM_INFO
	.align		4
.L_248:
        /*0058*/ 	.byte	0x04, 0x17
        /*005a*/ 	.short	(.L_250 - .L_249)
.L_249:
        /*005c*/ 	.word	0x00000000
        /*0060*/ 	.short	0x0000
        /*0062*/ 	.short	0x0000
        /*0064*/ 	.byte	0x00, 0xf0, 0x21, 0x00


	//----- nvinfo : EIATTR_SPARSE_MMA_MASK
	.align		4
.L_250:
        /*0068*/ 	.byte	0x03, 0x50
        /*006a*/ 	.short	0x0000


	//----- nvinfo : EIATTR_MAXREG_COUNT
	.align		4
        /*006c*/ 	.byte	0x03, 0x1b
        /*006e*/ 	.short	0x00ff


	//----- nvinfo : EIATTR_NUM_BARRIERS
	.align		4
        /*0070*/ 	.byte	0x02, 0x4c
        /*0072*/ 	.byte	0x01
	.zero		1


	//----- nvinfo : EIATTR_MERCURY_ISA_VERSION
	.align		4
        /*0074*/ 	.byte	0x03, 0x5f
        /*0076*/ 	.short	0x0101


	//----- nvinfo : EIATTR_COOP_GROUP_MASK_REGIDS
	.align		4
        /*0078*/ 	.byte	0x04, 0x29
        /*007a*/ 	.short	(.L_252 - .L_251)


	//   ....[0]....
.L_251:
        /*007c*/ 	.word	0xffffffff


	//   ....[1]....
        /*0080*/ 	.word	0xffffffff


	//   ....[2]....
        /*0084*/ 	.word	0xffffffff


	//   ....[3]....
        /*0088*/ 	.word	0xffffffff


	//   ....[4]....
        /*008c*/ 	.word	0xffffffff


	//   ....[5]....
        /*0090*/ 	.word	0xffffffff


	//   ....[6]....
        /*0094*/ 	.word	0xffffffff


	//   ....[7]....
        /*0098*/ 	.word	0xffffffff


	//   ....[8]....
        /*009c*/ 	.word	0xffffffff


	//   ....[9]....
        /*00a0*/ 	.word	0xffffffff


	//   ....[10]....
        /*00a4*/ 	.word	0xffffffff


	//   ....[11]....
        /*00a8*/ 	.word	0xffffffff


	//   ....[12]....
        /*00ac*/ 	.word	0xffffffff


	//   ....[13]....
        /*00b0*/ 	.word	0xffffffff


	//   ....[14]....
        /*00b4*/ 	.word	0xffffffff


	//----- nvinfo : EIATTR_COOP_GROUP_INSTR_OFFSETS
	.align		4
.L_252:
        /*00b8*/ 	.byte	0x04, 0x28
        /*00ba*/ 	.short	(.L_254 - .L_253)


	//   ....[0]....
.L_253:
        /*00bc*/ 	.word	0x00000830


	//   ....[1]....
        /*00c0*/ 	.word	0x00000890


	//   ....[2]....
        /*00c4*/ 	.word	0x000008f0


	//   ....[3]....
        /*00c8*/ 	.word	0x00000950


	//   ....[4]....
        /*00cc*/ 	.word	0x000009b0


	//   ....[5]....
        /*00d0*/ 	.word	0x00000b40


	//   ....[6]....
        /*00d4*/ 	.word	0x00000be0


	//   ....[7]....
        /*00d8*/ 	.word	0x00000c60


	//   ....[8]....
        /*00dc*/ 	.word	0x00000cc0


	//   ....[9]....
        /*00e0*/ 	.word	0x00000d00


	//   ....[10]....
        /*00e4*/ 	.word	0x00001cc0


	//   ....[11]....
        /*00e8*/ 	.word	0x00001d20


	//   ....[12]....
        /*00ec*/ 	.word	0x00001d80


	//   ....[13]....
        /*00f0*/ 	.word	0x00001de0


	//   ....[14]....
        /*00f4*/ 	.word	0x00001e40


	//----- nvinfo : EIATTR_VRC_CTA_INIT_COUNT
	.align		4
.L_254:
        /*00f8*/ 	.byte	0x02, 0x4a
	.zero		1
	.zero		1


	//----- nvinfo : EIATTR_EXIT_INSTR_OFFSETS
	.align		4
        /*00fc*/ 	.byte	0x04, 0x1c
        /*00fe*/ 	.short	(.L_256 - .L_255)


	//   ....[0]....
.L_255:
        /*0100*/ 	.word	0x00000080


	//   ....[1]....
        /*0104*/ 	.word	0x000000c0


	//   ....[2]....
        /*0108*/ 	.word	0x00001f60


	//   ....[3]....
        /*010c*/ 	.word	0x00001fb0


	//----- nvinfo : EIATTR_MAX_THREADS
	.align		4
.L_256:
        /*0110*/ 	.byte	0x04, 0x05
        /*0112*/ 	.short	(.L_258 - .L_257)
.L_257:
        /*0114*/ 	.word	0x00000100
        /*0118*/ 	.word	0x00000001
        /*011c*/ 	.word	0x00000001


	//----- nvinfo : EIATTR_CRS_STACK_SIZE
	.align		4
.L_258:
        /*0120*/ 	.byte	0x04, 0x1e
        /*0122*/ 	.short	(.L_260 - .L_259)
.L_259:
        /*0124*/ 	.word	0x00000000


	//----- nvinfo : EIATTR_CBANK_PARAM_SIZE
	.align		4
.L_260:
        /*0128*/ 	.byte	0x03, 0x19
        /*012a*/ 	.short	0x001d


	//----- nvinfo : EIATTR_PARAM_CBANK
	.align		4
        /*012c*/ 	.byte	0x04, 0x0a
        /*012e*/ 	.short	(.L_262 - .L_261)
	.align		4
.L_261:
        /*0130*/ 	.word	index@(.nv.constant0._ZN3cub18CUB_300001_SM_10006detail6reduce28DeviceReduceSingleTileKernelINS2_10policy_hubIijN4cuda3std3__44plusIiEEE10Policy1000EN6thrust24THRUST_300001_SM_1000_NS6detail15normal_iteratorINSD_10device_ptrIiEEEEPijS9_iiNS7_10__identityEEEvT0_T1_T2_T3_T4_T6_)
        /*0134*/ 	.short	0x0380
        /*0136*/ 	.short	0x001d


	//----- nvinfo : EIATTR_SW_WAR
	.align		4
.L_262:
        /*0138*/ 	.byte	0x04, 0x36
        /*013a*/ 	.short	(.L_264 - .L_263)
.L_263:
        /*013c*/ 	.word	0x00000008
.L_264:


//--------------------- .nv.info._ZN3cub18CUB_300001_SM_10006detail8for_each13static_kernelINS2_12policy_hub_t12policy_500_tEmN6thrust24THRUST_300001_SM_1000_NS8cuda_cub20__uninitialized_fill7functorINS7_10device_ptrIiEEiEEEEvT0_T1_ --------------------------
	.section	.nv.info._ZN3cub18CUB_300001_SM_10006detail8for_each13static_kernelINS2_12policy_hub_t12policy_500_tEmN6thrust24THRUST_300001_SM_1000_NS8cuda_cub20__uninitialized_fill7functorINS7_10device_ptrIiEEiEEEEvT0_T1_,"",@"SHT_CUDA_INFO"
	.sectionflags	@""
	.align	4


	//----- nvinfo : EIATTR_CUDA_API_VERSION
	.align		4
        /*0000*/ 	.byte	0x04, 0x37
        /*0002*/ 	.short	(.L_266 - .L_265)
.L_265:
        /*0004*/ 	.word	0x00000082


	//----- nvinfo : EIATTR_KPARAM_INFO
	.align		4
.L_266:
        /*0008*/ 	.byte	0x04, 0x17
        /*000a*/ 	.short	(.L_268 - .L_267)
.L_267:
        /*000c*/ 	.word	0x00000000
        /*0010*/ 	.short	0x0001
        /*0012*/ 	.short	0x0008
        /*0014*/ 	.byte	0x00, 0xf0, 0x41, 0x00


	//----- nvinfo : EIATTR_KPARAM_INFO
	.align		4
.L_268:
        /*0018*/ 	.byte	0x04, 0x17
        /*001a*/ 	.short	(.L_270 - .L_269)
.L_269:
        /*001c*/ 	.word	0x00000000
        /*0020*/ 	.short	0x0000
        /*0022*/ 	.short	0x0000
        /*0024*/ 	.byte	0x00, 0xf0, 0x21, 0x00


	//----- nvinfo : EIATTR_SPARSE_MMA_MASK
	.align		4
.L_270:
        /*0028*/ 	.byte	0x03, 0x50
        /*002a*/ 	.short	0x0000


	//----- nvinfo : EIATTR_MAXREG_COUNT
	.align		4
        /*002c*/ 	.byte	0x03, 0x1b
        /*002e*/ 	.short	0x00ff


	//----- nvinfo : EIATTR_MERCURY_ISA_VERSION
	.align		4
        /*0030*/ 	.byte	0x03, 0x5f
        /*0032*/ 	.short	0x0101


	//----- nvinfo : EIATTR_VRC_CTA_INIT_COUNT
	.align		4
        /*0034*/ 	.byte	0x02, 0x4a
	.zero		1
	.zero		1


	//----- nvinfo : EIATTR_EXIT_INSTR_OFFSETS
	.align		4
        /*0038*/ 	.byte	0x04, 0x1c
        /*003a*/ 	.short	(.L_272 - .L_271)


	//   ....[0]....
.L_271:
        /*003c*/ 	.word	0x00000130


	//   ....[1]....
        /*0040*/ 	.word	0x00000230


	//   ....[2]....
        /*0044*/ 	.word	0x00000260


	//----- nvinfo : EIATTR_MAX_THREADS
	.align		4
.L_272:
        /*0048*/ 	.byte	0x04, 0x05
        /*004a*/ 	.short	(.L_274 - .L_273)
.L_273:
        /*004c*/ 	.word	0x00000100
        /*0050*/ 	.word	0x00000001
        /*0054*/ 	.word	0x00000001


	//----- nvinfo : EIATTR_CBANK_PARAM_SIZE
	.align		4
.L_274:
        /*0058*/ 	.byte	0x03, 0x19
        /*005a*/ 	.short	0x0018


	//----- nvinfo : EIATTR_PARAM_CBANK
	.align		4
        /*005c*/ 	.byte	0x04, 0x0a
        /*005e*/ 	.short	(.L_276 - .L_275)
	.align		4
.L_275:
        /*0060*/ 	.word	index@(.nv.constant0._ZN3cub18CUB_300001_SM_10006detail8for_each13static_kernelINS2_12policy_hub_t12policy_500_tEmN6thrust24THRUST_300001_SM_1000_NS8cuda_cub20__uninitialized_fill7functorINS7_10device_ptrIiEEiEEEEvT0_T1_)
        /*0064*/ 	.short	0x0380
        /*0066*/ 	.short	0x0018


	//----- nvinfo : EIATTR_SW_WAR
	.align		4
.L_276:
        /*0068*/ 	.byte	0x04, 0x36
        /*006a*/ 	.short	(.L_278 - .L_277)
.L_277:
        /*006c*/ 	.word	0x00000008
.L_278:


//--------------------- .nv.info._ZN3cub18CUB_300001_SM_10006detail11EmptyKernelIvEEvv --------------------------
	.section	.nv.info._ZN3cub18CUB_300001_SM_10006detail11EmptyKernelIvEEvv,"",@"SHT_CUDA_INFO"
	.sectionflags	@""
	.align	4


	//----- nvinfo : EIATTR_CUDA_API_VERSION
	.align		4
        /*0000*/ 	.byte	0x04, 0x37
        /*0002*/ 	.short	(.L_280 - .L_279)
.L_279:
        /*0004*/ 	.word	0x00000082


	//----- nvinfo : EIATTR_SPARSE_MMA_MASK
	.align		4
.L_280:
        /*0008*/ 	.byte	0x03, 0x50
        /*000a*/ 	.short	0x0000


	//----- nvinfo : EIATTR_MAXREG_COUNT
	.align		4
        /*000c*/ 	.byte	0x03, 0x1b
        /*000e*/ 	.short	0x00ff


	//----- nvinfo : EIATTR_MERCURY_ISA_VERSION
	.align		4
        /*0010*/ 	.byte	0x03, 0x5f
        /*0012*/ 	.short	0x0101


	//----- nvinfo : EIATTR_VRC_CTA_INIT_COUNT
	.align		4
        /*0014*/ 	.byte	0x02, 0x4a
	.zero		1
	.zero		1


	//----- nvinfo : EIATTR_EXIT_INSTR_OFFSETS
	.align		4
        /*0018*/ 	.byte	0x04, 0x1c
        /*001a*/ 	.short	(.L_282 - .L_281)


	//   ....[0]....
.L_281:
        /*001c*/ 	.word	0x00000010


	//----- nvinfo : EIATTR_SW_WAR
	.align		4
.L_282:
        /*0020*/ 	.byte	0x04, 0x36
        /*0022*/ 	.short	(.L_284 - .L_283)
.L_283:
        /*0024*/ 	.word	0x00000008
.L_284:


//--------------------- .nv.info._Z17checkForIntersect4EdgeiPS_Pi --------------------------
	.section	.nv.info._Z17checkForIntersect4EdgeiPS_Pi,"",@"SHT_CUDA_INFO"
	.sectionflags	@""
	.align	4


	//----- nvinfo : EIATTR_CUDA_API_VERSION
	.align		4
        /*0000*/ 	.byte	0x04, 0x37
        /*0002*/ 	.short	(.L_286 - .L_285)
.L_285:
        /*0004*/ 	.word	0x00000082


	//----- nvinfo : EIATTR_KPARAM_INFO
	.align		4
.L_286:
        /*0008*/ 	.byte	0x04, 0x17
        /*000a*/ 	.short	(.L_288 - .L_287)
.L_287:
        /*000c*/ 	.word	0x00000000
        /*0010*/ 	.short	0x0003
        /*0012*/ 	.short	0x0020
        /*0014*/ 	.byte	0x00, 0xf5, 0x21, 0x00


	//----- nvinfo : EIATTR_KPARAM_INFO
	.align		4
.L_288:
        /*0018*/ 	.byte	0x04, 0x17
        /*001a*/ 	.short	(.L_290 - .L_289)
.L_289:
        /*001c*/ 	.word	0x00000000
        /*0020*/ 	.short	0x0002
        /*0022*/ 	.short	0x0018
        /*0024*/ 	.byte	0x00, 0xf5, 0x21, 0x00


	//----- nvinfo : EIATTR_KPARAM_INFO
	.align		4
.L_290:
        /*0028*/ 	.byte	0x04, 0x17
        /*002a*/ 	.short	(.L_292 - .L_291)
.L_291:
        /*002c*/ 	.word	0x00000000
        /*0030*/ 	.short	0x0001
        /*0032*/ 	.short	0x0010
        /*0034*/ 	.byte	0x00, 0xf0, 0x11, 0x00


	//----- nvinfo : EIATTR_KPARAM_INFO
	.align		4
.L_292:
        /*0038*/ 	.byte	0x04, 0x17
        /*003a*/ 	.short	(.L_294 - .L_293)
.L_293:
        /*003c*/ 	.word	0x00000000
        /*0040*/ 	.short	0x0000
        /*0042*/ 	.short	0x0000
        /*0044*/ 	.byte	0x00, 0xf0, 0x41, 0x00


	//----- nvinfo : EIATTR_SPARSE_MMA_MASK
	.align		4
.L_294:
        /*0048*/ 	.byte	0x03, 0x50
        /*004a*/ 	.short	0x0000


	//----- nvinfo : EIATTR_MAXREG_COUNT
	.align		4
        /*004c*/ 	.byte	0x03, 0x1b
        /*004e*/ 	.short	0x00ff


	//----- nvinfo : EIATTR_MERCURY_ISA_VERSION
	.align		4
        /*0050*/ 	.byte	0x03, 0x5f
        /*0052*/ 	.short	0x0101


	//----- nvinfo : EIATTR_VRC_CTA_INIT_COUNT
	.align		4
        /*0054*/ 	.byte	0x02, 0x4a
	.zero		1
	.zero		1


	//----- nvinfo : EIATTR_EXIT_INSTR_OFFSETS
	.align		4
        /*0058*/ 	.byte	0x04, 0x1c
        /*005a*/ 	.short	(.L_296 - .L_295)


	//   ....[0]....
.L_295:
        /*005c*/ 	.word	0x00000070


	//   ....[1]....
        /*0060*/ 	.word	0x00000120


	//   ....[2]....
        /*0064*/ 	.word	0x00000210


	//   ....[3]....
        /*0068*/ 	.word	0x000002e0


	//   ....[4]....
        /*006c*/ 	.word	0x00000330


	//----- nvinfo : EIATTR_CBANK_PARAM_SIZE
	.align		4
.L_296:
        /*0070*/ 	.byte	0x03, 0x19
        /*0072*/ 	.short	0x0028


	//----- nvinfo : EIATTR_PARAM_CBANK
	.align		4
        /*0074*/ 	.byte	0x04, 0x0a
        /*0076*/ 	.short	(.L_298 - .L_297)
	.align		4
.L_297:
        /*0078*/ 	.word	index@(.nv.constant0._Z17checkForIntersect4EdgeiPS_Pi)
        /*007c*/ 	.short	0x0380
        /*007e*/ 	.short	0x0028


	//----- nvinfo : EIATTR_SW_WAR
	.align		4
.L_298:
        /*0080*/ 	.byte	0x04, 0x36
        /*0082*/ 	.short	(.L_300 - .L_299)
.L_299:
        /*0084*/ 	.word	0x00000008
.L_300:


//--------------------- .nv.callgraph             --------------------------
	.section	.nv.callgraph,"",@"SHT_CUDA_CALLGRAPH"
	.align	4
	.sectionentsize	8
	.align		4
        /*0000*/ 	.word	0x00000000
	.align		4
        /*0004*/ 	.word	0xffffffff
	.align		4
        /*0008*/ 	.word	0x00000000
	.align		4
        /*000c*/ 	.word	0xfffffffe
	.align		4
        /*0010*/ 	.word	0x00000000
	.align		4
        /*0014*/ 	.word	0xfffffffd
	.align		4
        /*0018*/ 	.word	0x00000000
	.align		4
        /*001c*/ 	.word	0xfffffffc


//--------------------- .nv.constant4             --------------------------
	.section	.nv.constant4,"a",@progbits
	.align	8
	.align		8
.nv.constant4:
        /*0000*/ 	.dword	_ZN34_INTERNAL_c5ab88d9_4_k_cu_1a661fe24cuda3std3__45__cpo5beginE
	.align		8
        /*0008*/ 	.dword	_ZN34_INTERNAL_c5ab88d9_4_k_cu_1a661fe24cuda3std3__45__cpo3endE
	.align		8
        /*0010*/ 	.dword	_ZN34_INTERNAL_c5ab88d9_4_k_cu_1a661fe24cuda3std3__45__cpo6cbeginE
	.align		8
        /*0018*/ 	.dword	_ZN34_INTERNAL_c5ab88d9_4_k_cu_1a661fe24cuda3std3__45__cpo4cendE
	.align		8
        /*0020*/ 	.dword	_ZN34_INTERNAL_c5ab88d9_4_k_cu_1a661fe24cuda3std3__45__cpo6rbeginE
	.align		8
        /*0028*/ 	.dword	_ZN34_INTERNAL_c5ab88d9_4_k_cu_1a661fe24cuda3std3__45__cpo4rendE
	.align		8
        /*0030*/ 	.dword	_ZN34_INTERNAL_c5ab88d9_4_k_cu_1a661fe24cuda3std3__45__cpo7crbeginE
	.align		8
        /*0038*/ 	.dword	_ZN34_INTERNAL_c5ab88d9_4_k_cu_1a661fe24cuda3std3__45__cpo5crendE
	.align		8
        /*0040*/ 	.dword	_ZN34_INTERNAL_c5ab88d9_4_k_cu_1a661fe24cuda3std3__436_GLOBAL__N__c5ab88d9_4_k_cu_1a661fe26ignoreE
	.align		8
        /*0048*/ 	.dword	_ZN34_INTERNAL_c5ab88d9_4_k_cu_1a661fe24cuda3std3__419piecewise_constructE
	.align		8
        /*0050*/ 	.dword	_ZN34_INTERNAL_c5ab88d9_4_k_cu_1a661fe24cuda3std3__48in_placeE
	.align		8
        /*0058*/ 	.dword	_ZN34_INTERNAL_c5ab88d9_4_k_cu_1a661fe24cuda3std3__420unreachable_sentinelE
	.align		8
        /*0060*/ 	.dword	_ZN34_INTERNAL_c5ab88d9_4_k_cu_1a661fe24cuda3std3__47nulloptE
	.align		8
        /*0068*/ 	.dword	_ZN34_INTERNAL_c5ab88d9_4_k_cu_1a661fe24cuda3std3__48unexpectE
	.align		8
        /*0070*/ 	.dword	_ZN34_INTERNAL_c5ab88d9_4_k_cu_1a661fe24cuda3std6ranges3__45__cpo4swapE
	.align		8
        /*0078*/ 	.dword	_ZN34_INTERNAL_c5ab88d9_4_k_cu_1a661fe24cuda3std6ranges3__45__cpo9iter_moveE
	.align		8
        /*0080*/ 	.dword	_ZN34_INTERNAL_c5ab88d9_4_k_cu_1a661fe24cuda3std6ranges3__45__cpo5beginE
	.align		8
        /*0088*/ 	.dword	_ZN34_INTERNAL_c5ab88d9_4_k_cu_1a661fe24cuda3std6ranges3__45__cpo3endE
	.align		8
        /*0090*/ 	.dword	_ZN34_INTERNAL_c5ab88d9_4_k_cu_1a661fe24cuda3std6ranges3__45__cpo6cbeginE
	.align		8
        /*0098*/ 	.dword	_ZN34_INTERNAL_c5ab88d9_4_k_cu_1a661fe24cuda3std6ranges3__45__cpo4cendE
	.align		8
        /*00a0*/ 	.dword	_ZN34_INTERNAL_c5ab88d9_4_k_cu_1a661fe24cuda3std6ranges3__45__cpo7advanceE
	.align		8
        /*00a8*/ 	.dword	_ZN34_INTERNAL_c5ab88d9_4_k_cu_1a661fe24cuda3std6ranges3__45__cpo9iter_swapE
	.align		8
        /*00b0*/ 	.dword	_ZN34_INTERNAL_c5ab88d9_4_k_cu_1a661fe24cuda3std6ranges3__45__cpo4nextE
	.align		8
        /*00b8*/ 	.dword	_ZN34_INTERNAL_c5ab88d9_4_k_cu_1a661fe24cuda3std6ranges3__45__cpo4prevE
	.align		8
        /*00c0*/ 	.dword	_ZN34_INTERNAL_c5ab88d9_4_k_cu_1a661fe24cuda3std6ranges3__45__cpo4dataE
	.align		8
        /*00c8*/ 	.dword	_ZN34_INTERNAL_c5ab88d9_4_k_cu_1a661fe24cuda3std6ranges3__45__cpo5cdataE
	.align		8
        /*00d0*/ 	.dword	_ZN34_INTERNAL_c5ab88d9_4_k_cu_1a661fe24cuda3std6ranges3__45__cpo4sizeE
	.align		8
        /*00d8*/ 	.dword	_ZN34_INTERNAL_c5ab88d9_4_k_cu_1a661fe24cuda3std6ranges3__45__cpo5ssizeE
	.align		8
        /*00e0*/ 	.dword	_ZN34_INTERNAL_c5ab88d9_4_k_cu_1a661fe24cuda3std6ranges3__45__cpo8distanceE
	.align		8
        /*00e8*/ 	.dword	_ZN34_INTERNAL_c5ab88d9_4_k_cu_1a661fe26thrust24THRUST_300001_SM_1000_NS8cuda_cub3parE
	.align		8
        /*00f0*/ 	.dword	_ZN34_INTERNAL_c5ab88d9_4_k_cu_1a661fe26thrust24THRUST_300001_SM_1000_NS8cuda_cub10par_nosyncE
	.align		8
        /*00f8*/ 	.dword	_ZN34_INTERNAL_c5ab88d9_4_k_cu_1a661fe26thrust24THRUST_300001_SM_1000_NS6system6detail10sequential3seqE
	.align		8
        /*0100*/ 	.dword	_ZN34_INTERNAL_c5ab88d9_4_k_cu_1a661fe26thrust24THRUST_300001_SM_1000_NS12placeholders2_1E
	.align		8
        /*0108*/ 	.dword	_ZN34_INTERNAL_c5ab88d9_4_k_cu_1a661fe26thrust24THRUST_300001_SM_1000_NS12placeholders2_2E
	.align		8
        /*0110*/ 	.dword	_ZN34_INTERNAL_c5ab88d9_4_k_cu_1a661fe26thrust24THRUST_300001_SM_1000_NS12placeholders2_3E
	.align		8
        /*0118*/ 	.dword	_ZN34_INTERNAL_c5ab88d9_4_k_cu_1a661fe26thrust24THRUST_300001_SM_1000_NS12placeholders2_4E
	.align		8
        /*0120*/ 	.dword	_ZN34_INTERNAL_c5ab88d9_4_k_cu_1a661fe26thrust24THRUST_300001_SM_1000_NS12placeholders2_5E
	.align		8
        /*0128*/ 	.dword	_ZN34_INTERNAL_c5ab88d9_4_k_cu_1a661fe26thrust24THRUST_300001_SM_1000_NS12placeholders2_6E
	.align		8
        /*0130*/ 	.dword	_ZN34_INTERNAL_c5ab88d9_4_k_cu_1a661fe26thrust24THRUST_300001_SM_1000_NS12placeholders2_7E
	.align		8
        /*0138*/ 	.dword	_ZN34_INTERNAL_c5ab88d9_4_k_cu_1a661fe26thrust24THRUST_300001_SM_1000_NS12placeholders2_8E
	.align		8
        /*0140*/ 	.dword	_ZN34_INTERNAL_c5ab88d9_4_k_cu_1a661fe26thrust24THRUST_300001_SM_1000_NS12placeholders2_9E
	.align		8
        /*0148*/ 	.dword	_ZN34_INTERNAL_c5ab88d9_4_k_cu_1a661fe26thrust24THRUST_300001_SM_1000_NS12placeholders3_10E
	.align		8
        /*0150*/ 	.dword	_ZN34_INTERNAL_c5ab88d9_4_k_cu_1a661fe26thrust24THRUST_300001_SM_1000_NS3seqE


//--------------------- .text._ZN3cub18CUB_300001_SM_10006detail6reduce28DeviceReduceSingleTileKernelINS2_10policy_hubIiyN4cuda3std3__44plusIiEEE10Policy1000EPiSC_iS9_iiNS7_10__identityEEEvT0_T1_T2_T3_T4_T6_ --------------------------
	.section	.text._ZN3cub18CUB_300001_SM_10006detail6reduce28DeviceReduceSingleTileKernelINS2_10policy_hubIiyN4cuda3std3__44plusIiEEE10Policy1000EPiSC_iS9_iiNS7_10__identityEEEvT0_T1_T2_T3_T4_T6_,"ax",@progbits
	.align	128
        .global         _ZN3cub18CUB_300001_SM_10006detail6reduce28DeviceReduceSingleTileKernelINS2_10policy_hubIiyN4cuda3std3__44plusIiEEE10Policy1000EPiSC_iS9_iiNS7_10__identityEEEvT0_T1_T2_T3_T4_T6_
        .type           _ZN3cub18CUB_300001_SM_10006detail6reduce28DeviceReduceSingleTileKernelINS2_10policy_hubIiyN4cuda3std3__44plusIiEEE10Policy1000EPiSC_iS9_iiNS7_10__identityEEEvT0_T1_T2_T3_T4_T6_,@function
        .size           _ZN3cub18CUB_300001_SM_10006detail6reduce28DeviceReduceSingleTileKernelINS2_10policy_hubIiyN4cuda3std3__44plusIiEEE10Policy1000EPiSC_iS9_iiNS7_10__identityEEEvT0_T1_T2_T3_T4_T6_,(.L_x_239 - _ZN3cub18CUB_300001_SM_10006detail6reduce28DeviceReduceSingleTileKernelINS2_10policy_hubIiyN4cuda3std3__44plusIiEEE10Policy1000EPiSC_iS9_iiNS7_10__identityEEEvT0_T1_T2_T3_T4_T6_)
        .other          _ZN3cub18CUB_300001_SM_10006detail6reduce28DeviceReduceSingleTileKernelINS2_10policy_hubIiyN4cuda3std3__44plusIiEEE10Policy1000EPiSC_iS9_iiNS7_10__identityEEEvT0_T1_T2_T3_T4_T6_,@"STO_CUDA_ENTRY STV_DEFAULT"
_ZN3cub18CUB_300001_SM_10006detail6reduce28DeviceReduceSingleTileKernelINS2_10policy_hubIiyN4cuda3std3__44plusIiEEE10Policy1000EPiSC_iS9_iiNS7_10__identityEEEvT0_T1_T2_T3_T4_T6_:
.text._ZN3cub18CUB_300001_SM_10006detail6reduce28DeviceReduceSingleTileKernelINS2_10policy_hubIiyN4cuda3std3__44plusIiEEE10Policy1000EPiSC_iS9_iiNS7_10__identityEEEvT0_T1_T2_T3_T4_T6_:
[----:B------:R-:W-:Y:S01]  /*0000*/  LDC R1, c[0x0][0x37c] ;  /* 0x0000df00ff017b82 */ /* 0x000fe20000000800 */
[----:B------:R-:W0:Y:S01]  /*0010*/  LDCU UR4, c[0x0][0x390] ;  /* 0x00007200ff0477ac */ /* 0x000e220008000800 */
[----:B------:R-:W1:Y:S01]  /*0020*/  LDCU.64 UR6, c[0x0][0x358] ;  /* 0x00006b00ff0677ac */ /* 0x000e620008000a00 */
[----:B0-----:R-:W-:-:S05]  /*0030*/  IMAD.U32 R20, RZ, RZ, UR4 ;  /* 0x00000004ff147e24 */ /* 0x001fca000f8e00ff */
[----:B------:R-:W-:-:S13]  /*0040*/  ISETP.NE.AND P0, PT, R20, RZ, PT ;  /* 0x000000ff1400720c */ /* 0x000fda0003f05270 */
[----:B-1----:R-:W-:Y:S05]  /*0050*/  @P0 BRA `(.L_x_0) ;  /* 0x00000000001c0947 */ /* 0x002fea0003800000 */
[----:B------:R-:W0:Y:S02]  /*0060*/  S2R R0, SR_TID.X ;  /* 0x0000000000007919 */ /* 0x000e240000002100 */
[----:B0-----:R-:W-:-:S13]  /*0070*/  ISETP.NE.AND P0, PT, R0, RZ, PT ;  /* 0x000000ff0000720c */ /* 0x001fda0003f05270 */
[----:B------:R-:W-:Y:S05]  /*0080*/  @P0 EXIT ;  /* 0x000000000000094d */ /* 0x000fea0003800000 */
[----:B------:R-:W0:Y:S08]  /*0090*/  LDC R5, c[0x0][0x398] ;  /* 0x0000e600ff057b82 */ /* 0x000e300000000800 */
[----:B------:R-:W0:Y:S02]  /*00a0*/  LDC.64 R2, c[0x0][0x388] ;  /* 0x0000e200ff027b82 */ /* 0x000e240000000a00 */
[----:B0-----:R-:W-:Y:S01]  /*00b0*/  STG.E desc[UR6][R2.64], R5 ;  /* 0x0000000502007986 */ /* 0x001fe2000c101906 */
[----:B------:R-:W-:Y:S05]  /*00c0*/  EXIT ;  /* 0x000000000000794d */ /* 0x000fea0003800000 */
.L_x_0:
[----:B------:R-:W0:Y:S01]  /*00d0*/  LDCU UR4, c[0x0][0x380] ;  /* 0x00007000ff0477ac */ /* 0x000e220008000800 */
[----:B------:R-:W-:Y:S01]  /*00e0*/  BSSY.RECONVERGENT B0, `(.L_x_1) ;  /* 0x0000385000007945 */ /* 0x000fe20003800200 */
[----:B0-----:R-:W-:-:S09]  /*00f0*/  ULOP3.LUT UP0, URZ, UR4, 0xf, URZ, 0xc0, !UPT ;  /* 0x0000000f04ff7892 */ /* 0x001fd2000f80c0ff */
[----:B------:R-:W-:Y:S05]  /*0100*/  BRA.U UP0, `(.L_x_2) ;  /* 0x0000001900d87547 */ /* 0x000fea000b800000 */
[----:B------:R-:W-:-:S13]  /*0110*/  ISETP.GT.AND P0, PT, R20, 0xfff, PT ;  /* 0x00000fff1400780c */ /* 0x000fda0003f04270 */
[----:B------:R-:W-:Y:S05]  /*0120*/  @P0 BRA `(.L_x_3) ;  /* 0x0000000c008c0947 */ /* 0x000fea0003800000 */
[----:B------:R-:W0:Y:S01]  /*0130*/  S2R R9, SR_TID.X ;  /* 0x0000000000097919 */ /* 0x000e220000002100 */
[----:B------:R-:W-:Y:S01]  /*0140*/  BSSY.RECONVERGENT B1, `(.L_x_4) ;  /* 0x0000009000017945 */ /* 0x000fe20003800200 */
[----:B------:R-:W-:Y:S01]  /*0150*/  IMAD.MOV.U32 R0, RZ, RZ, RZ ;  /* 0x000000ffff007224 */ /* 0x000fe200078e00ff */
[----:B0-----:R-:W-:Y:S01]  /*0160*/  ISETP.GE.AND P0, PT, R9, R20, PT ;  /* 0x000000140900720c */ /* 0x001fe20003f06270 */
[----:B------:R-:W-:-:S12]  /*0170*/  IMAD.MOV.U32 R11, RZ, RZ, R9 ;  /* 0x000000ffff0b7224 */ /* 0x000fd800078e0009 */
[----:B------:R-:W-:Y:S05]  /*0180*/  @P0 BRA `(.L_x_5) ;  /* 0x0000000000100947 */ /* 0x000fea0003800000 */
[----:B------:R-:W0:Y:S02]  /*0190*/  LDC.64 R2, c[0x0][0x380] ;  /* 0x0000e000ff027b82 */ /* 0x000e240000000a00 */
[----:B0-----:R-:W-:-:S05]  /*01a0*/  IMAD.WIDE.U32 R2, R9, 0x4, R2 ;  /* 0x0000000409027825 */ /* 0x001fca00078e0002 */
[----:B------:R0:W5:Y:S01]  /*01b0*/  LDG.E.CONSTANT R0, desc[UR6][R2.64] ;  /* 0x0000000602007981 */ /* 0x000162000c1e9900 */
[----:B------:R-:W-:-:S07]  /*01c0*/  VIADD R11, R9, 0x100 ;  /* 0x00000100090b7836 */ /* 0x000fce0000000000 */
.L_x_5:
[----:B------:R-:W-:Y:S05]  /*01d0*/  BSYNC.RECONVERGENT B1 ;  /* 0x0000000000017941 */ /* 0x000fea0003800200 */
.L_x_4:
[----:B------:R-:W-:Y:S01]  /*01e0*/  ISETP.GE.AND P0, PT, R11, R20, PT ;  /* 0x000000140b00720c */ /* 0x000fe20003f06270 */
[----:B------:R-:W-:-:S12]  /*01f0*/  BSSY.RECONVERGENT B1, `(.L_x_6) ;  /* 0x0000066000017945 */ /* 0x000fd80003800200 */
[----:B------:R-:W-:Y:S05]  /*0200*/  @P0 BRA `(.L_x_7) ;  /* 0x0000000400900947 */ /* 0x000fea0003800000 */
[----:B0-----:R-:W-:Y:S01]  /*0210*/  LOP3.LUT R3, RZ, R11, RZ, 0x33, !PT ;  /* 0x0000000bff037212 */ /* 0x001fe200078e33ff */
[----:B------:R-:W-:Y:S04]  /*0220*/  BSSY.RECONVERGENT B2, `(.L_x_8) ;  /* 0x0000015000027945 */ /* 0x000fe80003800200 */
[----:B------:R-:W-:-:S05]  /*0230*/  IMAD.IADD R4, R3, 0x1, R20 ;  /* 0x0000000103047824 */ /* 0x000fca00078e0214 */
[C---:B------:R-:W-:Y:S02]  /*0240*/  LOP3.LUT R2, R4.reuse, 0x300, RZ, 0xc0, !PT ;  /* 0x0000030004027812 */ /* 0x040fe400078ec0ff */
[----:B------:R-:W-:Y:S02]  /*0250*/  ISETP.GE.U32.AND P1, PT, R4, 0x300, PT ;  /* 0x000003000400780c */ /* 0x000fe40003f26070 */
[----:B------:R-:W-:-:S13]  /*0260*/  ISETP.NE.AND P0, PT, R2, 0x300, PT ;  /* 0x000003000200780c */ /* 0x000fda0003f05270 */
[----:B------:R-:W-:Y:S05]  /*0270*/  @!P0 BRA `(.L_x_9) ;  /* 0x00000000003c8947 */ /* 0x000fea0003800000 */
[----:B------:R-:W0:Y:S01]  /*0280*/  LDC.64 R2, c[0x0][0x380] ;  /* 0x0000e000ff027b82 */ /* 0x000e220000000a00 */
[----:B------:R-:W-:-:S04]  /*0290*/  LEA.HI R4, R4, 0x1, RZ, 0x18 ;  /* 0x0000000104047811 */ /* 0x000fc800078fc0ff */
[----:B------:R-:W-:-:S05]  /*02a0*/  LOP3.LUT R4, R4, 0x3, RZ, 0xc0, !PT ;  /* 0x0000000304047812 */ /* 0x000fca00078ec0ff */
[----:B------:R-:W-:Y:S02]  /*02b0*/  IMAD.MOV R4, RZ, RZ, -R4 ;  /* 0x000000ffff047224 */ /* 0x000fe400078e0a04 */
[----:B0-----:R-:W-:-:S04]  /*02c0*/  IMAD.WIDE.U32 R2, R11, 0x4, R2 ;  /* 0x000000040b027825 */ /* 0x001fc800078e0002 */
[----:B------:R-:W-:-:S07]  /*02d0*/  IMAD.MOV.U32 R5, RZ, RZ, R3 ;  /* 0x000000ffff057224 */ /* 0x000fce00078e0003 */
.L_x_10:
[----:B------:R-:W-:-:S06]  /*02e0*/  IMAD.MOV.U32 R3, RZ, RZ, R5 ;  /* 0x000000ffff037224 */ /* 0x000fcc00078e0005 */
[----:B------:R0:W2:Y:S01]  /*02f0*/  LDG.E.CONSTANT R3, desc[UR6][R2.64] ;  /* 0x0000000602037981 */ /* 0x0000a2000c1e9900 */
[----:B------:R-:W-:Y:S02]  /*0300*/  VIADD R4, R4, 0x1 ;  /* 0x0000000104047836 */ /* 0x000fe40000000000 */
[----:B------:R-:W-:-:S03]  /*0310*/  VIADD R11, R11, 0x100 ;  /* 0x000001000b0b7836 */ /* 0x000fc60000000000 */
[----:B------:R-:W-:Y:S02]  /*0320*/  ISETP.NE.AND P0, PT, R4, RZ, PT ;  /* 0x000000ff0400720c */ /* 0x000fe40003f05270 */
[----:B0-----:R-:W-:-:S05]  /*0330*/  IADD3 R2, P2, PT, R2, 0x400, RZ ;  /* 0x0000040002027810 */ /* 0x001fca0007f5e0ff */
[----:B------:R-:W-:Y:S02]  /*0340*/  IMAD.X R5, RZ, RZ, R5, P2 ;  /* 0x000000ffff057224 */ /* 0x000fe400010e0605 */
[----:B--2--5:R-:W-:-:S04]  /*0350*/  IMAD.IADD R0, R3, 0x1, R0 ;  /* 0x0000000103007824 */ /* 0x024fc800078e0200 */
[----:B------:R-:W-:Y:S05]  /*0360*/  @P0 BRA `(.L_x_10) ;  /* 0xfffffffc00dc0947 */ /* 0x000fea000383ffff */
.L_x_9:
[----:B------:R-:W-:Y:S05]  /*0370*/  BSYNC.RECONVERGENT B2 ;  /* 0x0000000000027941 */ /* 0x000fea0003800200 */
.L_x_8:
[----:B------:R-:W-:Y:S05]  /*0380*/  @!P1 BRA `(.L_x_7) ;  /* 0x0000000400309947 */ /* 0x000fea0003800000 */
[----:B------:R-:W-:Y:S01]  /*0390*/  IMAD.IADD R2, R20, 0x1, -R11 ;  /* 0x0000000114027824 */ /* 0x000fe200078e0a0b */
[----:B------:R-:W-:Y:S01]  /*03a0*/  BSSY.RECONVERGENT B2, `(.L_x_11) ;  /* 0x0000029000027945 */ /* 0x000fe20003800200 */
[----:B------:R-:W-:-:S03]  /*03b0*/  PLOP3.LUT P0, PT, PT, PT, PT, 0x80, 0x8 ;  /* 0x000000000008781c */ /* 0x000fc60003f0f070 */
[----:B------:R-:W-:-:S13]  /*03c0*/  ISETP.GT.AND P1, PT, R2, 0xc00, PT ;  /* 0x00000c000200780c */ /* 0x000fda0003f24270 */
[----:B------:R-:W-:Y:S05]  /*03d0*/  @!P1 BRA `(.L_x_12) ;  /* 0x0000000000949947 */ /* 0x000fea0003800000 */
[----:B------:R-:W-:Y:S01]  /*03e0*/  PLOP3.LUT P0, PT, PT, PT, PT, 0x8, 0x80 ;  /* 0x000000000080781c */ /* 0x000fe20003f0e170 */
[----:B------:R-:W-:-:S12]  /*03f0*/  VIADD R8, R20, 0xfffff400 ;  /* 0xfffff40014087836 */ /* 0x000fd80000000000 */
.L_x_13:
[----:B------:R-:W0:Y:S01]  /*0400*/  LDC.64 R4, c[0x0][0x380] ;  /* 0x0000e000ff047b82 */ /* 0x000e220000000a00 */
[C---:B------:R-:W-:Y:S02]  /*0410*/  VIADD R7, R11.reuse, 0x400 ;  /* 0x000004000b077836 */ /* 0x040fe40000000000 */
[C---:B------:R-:W-:Y:S02]  /*0420*/  VIADD R3, R11.reuse, 0x800 ;  /* 0x000008000b037836 */ /* 0x040fe40000000000 */
[----:B0-----:R-:W-:-:S05]  /*0430*/  IMAD.WIDE R22, R11, 0x4, R4 ;  /* 0x000000040b167825 */ /* 0x001fca00078e0204 */
[----:B------:R-:W2:Y:S01]  /*0440*/  LDG.E.CONSTANT R13, desc[UR6][R22.64] ;  /* 0x00000006160d7981 */ /* 0x000ea2000c1e9900 */
[----:B------:R-:W-:-:S03]  /*0450*/  IMAD.WIDE R6, R7, 0x4, R4 ;  /* 0x0000000407067825 */ /* 0x000fc600078e0204 */
[----:B------:R-:W2:Y:S04]  /*0460*/  LDG.E.CONSTANT R10, desc[UR6][R22.64+0x400] ;  /* 0x00040006160a7981 */ /* 0x000ea8000c1e9900 */
[----:B------:R-:W3:Y:S04]  /*0470*/  LDG.E.CONSTANT R12, desc[UR6][R22.64+0x800] ;  /* 0x00080006160c7981 */ /* 0x000ee8000c1e9900 */
[----:B------:R-:W3:Y:S01]  /*0480*/  LDG.E.CONSTANT R19, desc[UR6][R22.64+0xc00] ;  /* 0x000c000616137981 */ /* 0x000ee2000c1e9900 */
[----:B------:R-:W-:-:S03]  /*0490*/  IMAD.WIDE R2, R3, 0x4, R4 ;  /* 0x0000000403027825 */ /* 0x000fc600078e0204 */
[----:B------:R-:W4:Y:S04]  /*04a0*/  LDG.E.CONSTANT R16, desc[UR6][R6.64] ;  /* 0x0000000606107981 */ /* 0x000f28000c1e9900 */
[----:B------:R-:W4:Y:S01]  /*04b0*/  LDG.E.CONSTANT R15, desc[UR6][R6.64+0x400] ;  /* 0x00040006060f7981 */ /* 0x000f22000c1e9900 */
[----:B------:R-:W-:-:S03]  /*04c0*/  VIADD R25, R11, 0xc00 ;  /* 0x00000c000b197836 */ /* 0x000fc60000000000 */
[----:B------:R-:W4:Y:S04]  /*04d0*/  LDG.E.CONSTANT R14, desc[UR6][R6.64+0x800] ;  /* 0x00080006060e7981 */ /* 0x000f28000c1e9900 */
[----:B------:R-:W4:Y:S01]  /*04e0*/  LDG.E.CONSTANT R21, desc[UR6][R6.64+0xc00] ;  /* 0x000c000606157981 */ /* 0x000f22000c1e9900 */
[----:B------:R-:W-:-:S03]  /*04f0*/  IMAD.WIDE R4, R25, 0x4, R4 ;  /* 0x0000000419047825 */ /* 0x000fc600078e0204 */
[----:B------:R-:W4:Y:S04]  /*0500*/  LDG.E.CONSTANT R18, desc[UR6][R2.64] ;  /* 0x0000000602127981 */ /* 0x000f28000c1e9900 */
[----:B------:R-:W4:Y:S04]  /*0510*/  LDG.E.CONSTANT R17, desc[UR6][R2.64+0x400] ;  /* 0x0004000602117981 */ /* 0x000f28000c1e9900 */
[----:B------:R-:W4:Y:S04]  /*0520*/  LDG.E.CONSTANT R23, desc[UR6][R2.64+0x800] ;  /* 0x0008000602177981 */ /* 0x000f28000c1e9900 */
[----:B------:R-:W4:Y:S04]  /*0530*/  LDG.E.CONSTANT R24, desc[UR6][R2.64+0xc00] ;  /* 0x000c000602187981 */ /* 0x000f28000c1e9900 */
[----:B------:R-:W4:Y:S04]  /*0540*/  LDG.E.CONSTANT R25, desc[UR6][R4.64] ;  /* 0x0000000604197981 */ /* 0x000f28000c1e9900 */
[----:B------:R-:W4:Y:S04]  /*0550*/  LDG.E.CONSTANT R26, desc[UR6][R4.64+0x400] ;  /* 0x00040006041a7981 */ /* 0x000f28000c1e9900 */
[----:B------:R-:W4:Y:S04]  /*0560*/  LDG.E.CONSTANT R22, desc[UR6][R4.64+0x800] ;  /* 0x0008000604167981 */ /* 0x000f28000c1e9900 */
[----:B------:R-:W4:Y:S01]  /*0570*/  LDG.E.CONSTANT R27, desc[UR6][R4.64+0xc00] ;  /* 0x000c0006041b7981 */ /* 0x000f22000c1e9900 */
[----:B------:R-:W-:-:S05]  /*0580*/  VIADD R11, R11, 0x1000 ;  /* 0x000010000b0b7836 */ /* 0x000fca0000000000 */
[----:B------:R-:W-:Y:S02]  /*0590*/  ISETP.GE.AND P1, PT, R11, R8, PT ;  /* 0x000000080b00720c */ /* 0x000fe40003f26270 */
[----:B--2--5:R-:W-:-:S04]  /*05a0*/  IADD3 R10, PT, PT, R10, R13, R0 ;  /* 0x0000000d0a0a7210 */ /* 0x024fc80007ffe000 */
[----:B---3--:R-:W-:-:S04]  /*05b0*/  IADD3 R10, PT, PT, R19, R12, R10 ;  /* 0x0000000c130a7210 */ /* 0x008fc80007ffe00a */
[----:B----4-:R-:W-:-:S04]  /*05c0*/  IADD3 R10, PT, PT, R15, R16, R10 ;  /* 0x000000100f0a7210 */ /* 0x010fc80007ffe00a */
[----:B------:R-:W-:-:S04]  /*05d0*/  IADD3 R10, PT, PT, R21, R14, R10 ;  /* 0x0000000e150a7210 */ /* 0x000fc80007ffe00a */
[----:B------:R-:W-:-:S04]  /*05e0*/  IADD3 R10, PT, PT, R17, R18, R10 ;  /* 0x00000012110a7210 */ /* 0x000fc80007ffe00a */
[----:B------:R-:W-:-:S04]  /*05f0*/  IADD3 R10, PT, PT, R24, R23, R10 ;  /* 0x00000017180a7210 */ /* 0x000fc80007ffe00a */
[----:B------:R-:W-:-:S04]  /*0600*/  IADD3 R25, PT, PT, R26, R25, R10 ;  /* 0x000000191a197210 */ /* 0x000fc80007ffe00a */
[----:B------:R-:W-:Y:S01]  /*0610*/  IADD3 R0, PT, PT, R27, R22, R25 ;  /* 0x000000161b007210 */ /* 0x000fe20007ffe019 */
[----:B------:R-:W-:Y:S06]  /*0620*/  @!P1 BRA `(.L_x_13) ;  /* 0xfffffffc00749947 */ /* 0x000fec000383ffff */
.L_x_12:
[----:B------:R-:W-:Y:S05]  /*0630*/  BSYNC.RECONVERGENT B2 ;  /* 0x0000000000027941 */ /* 0x000fea0003800200 */
.L_x_11:
[----:B------:R-:W-:Y:S01]  /*0640*/  IMAD.IADD R2, R20, 0x1, -R11 ;  /* 0x0000000114027824 */ /* 0x000fe200078e0a0b */
[----:B------:R-:W-:Y:S04]  /*0650*/  BSSY.RECONVERGENT B2, `(.L_x_14) ;  /* 0x0000015000027945 */ /* 0x000fe80003800200 */
[----:B------:R-:W-:-:S13]  /*0660*/  ISETP.GT.AND P1, PT, R2, 0x400, PT ;  /* 0x000004000200780c */ /* 0x000fda0003f24270 */
[----:B------:R-:W-:Y:S05]  /*0670*/  @!P1 BRA `(.L_x_15) ;  /* 0x0000000000489947 */ /* 0x000fea0003800000 */
[----:B------:R-:W0:Y:S01]  /*0680*/  LDC.64 R4, c[0x0][0x380] ;  /* 0x0000e000ff047b82 */ /* 0x000e220000000a00 */
[C---:B------:R-:W-:Y:S02]  /*0690*/  VIADD R13, R11.reuse, 0x400 ;  /* 0x000004000b0d7836 */ /* 0x040fe40000000000 */
[----:B0-----:R-:W-:-:S05]  /*06a0*/  IMAD.WIDE R2, R11, 0x4, R4 ;  /* 0x000000040b027825 */ /* 0x001fca00078e0204 */
[----:B------:R-:W2:Y:S01]  /*06b0*/  LDG.E.CONSTANT R7, desc[UR6][R2.64] ;  /* 0x0000000602077981 */ /* 0x000ea2000c1e9900 */
[----:B------:R-:W-:-:S03]  /*06c0*/  IMAD.WIDE R4, R13, 0x4, R4 ;  /* 0x000000040d047825 */ /* 0x000fc600078e0204 */
[----:B------:R-:W2:Y:S04]  /*06d0*/  LDG.E.CONSTANT R6, desc[UR6][R2.64+0x400] ;  /* 0x0004000602067981 */ /* 0x000ea8000c1e9900 */
[----:B------:R-:W3:Y:S04]  /*06e0*/  LDG.E.CONSTANT R13, desc[UR6][R2.64+0x800] ;  /* 0x00080006020d7981 */ /* 0x000ee8000c1e9900 */
[----:B------:R-:W3:Y:S04]  /*06f0*/  LDG.E.CONSTANT R8, desc[UR6][R2.64+0xc00] ;  /* 0x000c000602087981 */ /* 0x000ee8000c1e9900 */
[----:B------:R-:W4:Y:S04]  /*0700*/  LDG.E.CONSTANT R15, desc[UR6][R4.64] ;  /* 0x00000006040f7981 */ /* 0x000f28000c1e9900 */
[----:B------:R-:W4:Y:S04]  /*0710*/  LDG.E.CONSTANT R10, desc[UR6][R4.64+0x400] ;  /* 0x00040006040a7981 */ /* 0x000f28000c1e9900 */
[----:B------:R-:W4:Y:S04]  /*0720*/  LDG.E.CONSTANT R17, desc[UR6][R4.64+0x800] ;  /* 0x0008000604117981 */ /* 0x000f28000c1e9900 */
[----:B------:R-:W4:Y:S01]  /*0730*/  LDG.E.CONSTANT R12, desc[UR6][R4.64+0xc00] ;  /* 0x000c0006040c7981 */ /* 0x000f22000c1e9900 */
[----:B------:R-:W-:Y:S01]  /*0740*/  PLOP3.LUT P0, PT, PT, PT, PT, 0x8, 0x80 ;  /* 0x000000000080781c */ /* 0x000fe20003f0e170 */
[----:B------:R-:W-:Y:S01]  /*0750*/  VIADD R11, R11, 0x800 ;  /* 0x000008000b0b7836 */ /* 0x000fe20000000000 */
[----:B--2--5:R-:W-:-:S04]  /*0760*/  IADD3 R6, PT, PT, R6, R7, R0 ;  /* 0x0000000706067210 */ /* 0x024fc80007ffe000 */
[----:B---3--:R-:W-:-:S04]  /*0770*/  IADD3 R6, PT, PT, R8, R13, R6 ;  /* 0x0000000d08067210 */ /* 0x008fc80007ffe006 */
[----:B----4-:R-:W-:-:S04]  /*0780*/  IADD3 R6, PT, PT, R10, R15, R6 ;  /* 0x0000000f0a067210 */ /* 0x010fc80007ffe006 */
[----:B------:R-:W-:-:S07]  /*0790*/  IADD3 R0, PT, PT, R12, R17, R6 ;  /* 0x000000110c007210 */ /* 0x000fce0007ffe006 */
.L_x_15:
[----:B------:R-:W-:Y:S05]  /*07a0*/  BSYNC.RECONVERGENT B2 ;  /* 0x0000000000027941 */ /* 0x000fea0003800200 */
.L_x_14:
[----:B------:R-:W-:-:S13]  /*07b0*/  ISETP.LT.OR P0, PT, R11, R20, P0 ;  /* 0x000000140b00720c */ /* 0x000fda0000701670 */
[----:B------:R-:W-:Y:S05]  /*07c0*/  @!P0 BRA `(.L_x_7) ;  /* 0x0000000000208947 */ /* 0x000fea0003800000 */
[----:B------:R-:W0:Y:S02]  /*07d0*/  LDC.64 R2, c[0x0][0x380] ;  /* 0x0000e000ff027b82 */ /* 0x000e240000000a00 */
[----:B0-----:R-:W-:-:S05]  /*07e0*/  IMAD.WIDE R2, R11, 0x4, R2 ;  /* 0x000000040b027825 */ /* 0x001fca00078e0202 */
[----:B------:R-:W2:Y:S04]  /*07f0*/  LDG.E.CONSTANT R5, desc[UR6][R2.64] ;  /* 0x0000000602057981 */ /* 0x000ea8000c1e9900 */
[----:B------:R-:W2:Y:S04]  /*0800*/  LDG.E.CONSTANT R4, desc[UR6][R2.64+0x400] ;  /* 0x0004000602047981 */ /* 0x000ea8000c1e9900 */
[----:B------:R-:W3:Y:S04]  /*0810*/  LDG.E.CONSTANT R7, desc[UR6][R2.64+0x800] ;  /* 0x0008000602077981 */ /* 0x000ee8000c1e9900 */
[----:B------:R-:W3:Y:S01]  /*0820*/  LDG.E.CONSTANT R6, desc[UR6][R2.64+0xc00] ;  /* 0x000c000602067981 */ /* 0x000ee2000c1e9900 */
[----:B--2--5:R-:W-:-:S04]  /*0830*/  IADD3 R0, PT, PT, R4, R5, R0 ;  /* 0x0000000504007210 */ /* 0x024fc80007ffe000 */
[----:B---3--:R-:W-:-:S07]  /*0840*/  IADD3 R0, PT, PT, R6, R7, R0 ;  /* 0x0000000706007210 */ /* 0x008fce0007ffe000 */
.L_x_7:
[----:B------:R-:W-:Y:S05]  /*0850*/  BSYNC.RECONVERGENT B1 ;  /* 0x0000000000017941 */ /* 0x000fea0003800200 */
.L_x_6:
[----:B------:R-:W-:-:S13]  /*0860*/  ISETP.GE.AND P0, PT, R20, 0x100, PT ;  /* 0x000001001400780c */ /* 0x000fda0003f06270 */
[----:B------:R-:W-:Y:S05]  /*0870*/  @!P0 BRA `(.L_x_16) ;  /* 0x0000000000ac8947 */ /* 0x000fea0003800000 */
[----:B------:R-:W1:Y:S01]  /*0880*/  S2R R6, SR_LANEID ;  /* 0x0000000000067919 */ /* 0x000e620000000000 */
[----:B0----5:R-:W0:Y:S01]  /*0890*/  SHFL.DOWN PT, R2, R0, 0x1, 0x1f ;  /* 0x08201f0000027f89 */ /* 0x021e2200000e0000 */
[C---:B-1----:R-:W-:Y:S02]  /*08a0*/  ISETP.GT.AND P0, PT, R6.reuse, 0x1e, PT ;  /* 0x0000001e0600780c */ /* 0x042fe40003f04270 */
[----:B------:R-:W-:Y:S02]  /*08b0*/  ISETP.NE.AND P1, PT, R6, RZ, PT ;  /* 0x000000ff0600720c */ /* 0x000fe40003f25270 */
[----:B0-----:R-:W-:Y:S02]  /*08c0*/  SEL R3, R2, RZ, !P0 ;  /* 0x000000ff02037207 */ /* 0x001fe40004000000 */
[----:B------:R-:W-:-:S03]  /*08d0*/  ISETP.GT.AND P0, PT, R6, 0x1d, PT ;  /* 0x0000001d0600780c */ /* 0x000fc60003f04270 */
[----:B------:R-:W-:-:S05]  /*08e0*/  IMAD.IADD R3, R3, 0x1, R0 ;  /* 0x0000000103037824 */ /* 0x000fca00078e0200 */
[----:B------:R-:W0:Y:S01]  /*08f0*/  SHFL.DOWN PT, R2, R3, 0x2, 0x1f ;  /* 0x08401f0003027f89 */ /* 0x000e2200000e0000 */
[----:B------:R-:W1:Y:S01]  /*0900*/  @!P1 S2R R7, SR_CgaCtaId ;  /* 0x0000000000079919 */ /* 0x000e620000008800 */
[----:B0-----:R-:W-:Y:S02]  /*0910*/  SEL R2, R2, RZ, !P0 ;  /* 0x000000ff02027207 */ /* 0x001fe40004000000 */
[----:B------:R-:W-:-:S03]  /*0920*/  ISETP.GT.AND P0, PT, R6, 0x1b, PT ;  /* 0x0000001b0600780c */ /* 0x000fc60003f04270 */
[----:B------:R-:W-:-:S05]  /*0930*/  IMAD.IADD R2, R3, 0x1, R2 ;  /* 0x0000000103027824 */ /* 0x000fca00078e0202 */
[----:B------:R-:W0:Y:S02]  /*0940*/  SHFL.DOWN PT, R4, R2, 0x4, 0x1f ;  /* 0x08801f0002047f89 */ /* 0x000e2400000e0000 */
[----:B0-----:R-:W-:Y:S02]  /*0950*/  SEL R5, R4, RZ, !P0 ;  /* 0x000000ff04057207 */ /* 0x001fe40004000000 */
[----:B------:R-:W-:Y:S02]  /*0960*/  ISETP.GT.AND P0, PT, R6, 0x17, PT ;  /* 0x000000170600780c */ /* 0x000fe40003f04270 */
[----:B------:R-:W-:Y:S01]  /*0970*/  @!P1 MOV R4, 0x400 ;  /* 0x0000040000049802 */ /* 0x000fe20000000f00 */
[----:B------:R-:W-:Y:S01]  /*0980*/  IMAD.IADD R5, R2, 0x1, R5 ;  /* 0x0000000102057824 */ /* 0x000fe200078e0205 */
[----:B------:R-:W-:Y:S02]  /*0990*/  @!P1 SHF.R.U32.HI R2, RZ, 0x3, R9 ;  /* 0x00000003ff029819 */ /* 0x000fe40000011609 */
[----:B-1----:R-:W-:-:S02]  /*09a0*/  @!P1 LEA R7, R7, R4, 0x18 ;  /* 0x0000000407079211 */ /* 0x002fc400078ec0ff */
[----:B------:R-:W0:Y:S01]  /*09b0*/  SHFL.DOWN PT, R0, R5, 0x8, 0x1f ;  /* 0x09001f0005007f89 */ /* 0x000e2200000e0000 */
[----:B------:R-:W-:-:S05]  /*09c0*/  @!P1 LOP3.LUT R2, R2, 0x7c, RZ, 0xc0, !PT ;  /* 0x0000007c02029812 */ /* 0x000fca00078ec0ff */
[----:B------:R-:W-:Y:S01]  /*09d0*/  @!P1 IMAD.IADD R2, R2, 0x1, R7 ;  /* 0x0000000102029824 */ /* 0x000fe200078e0207 */
[----:B0-----:R-:W-:Y:S02]  /*09e0*/  SEL R0, R0, RZ, !P0 ;  /* 0x000000ff00007207 */ /* 0x001fe40004000000 */
[----:B------:R-:W-:-:S03]  /*09f0*/  ISETP.GT.AND P0, PT, R6, 0xf, PT ;  /* 0x0000000f0600780c */ /* 0x000fc60003f04270 */
[----:B------:R-:W-:-:S05]  /*0a00*/  IMAD.IADD R0, R5, 0x1, R0 ;  /* 0x0000000105007824 */ /* 0x000fca00078e0200 */
[----:B------:R-:W0:Y:S02]  /*0a10*/  SHFL.DOWN PT, R3, R0, 0x10, 0x1f ;  /* 0x0a001f0000037f89 */ /* 0x000e2400000e0000 */
[----:B0-----:R-:W-:Y:S02]  /*0a20*/  SEL R3, R3, RZ, !P0 ;  /* 0x000000ff03037207 */ /* 0x001fe40004000000 */
[----:B------:R-:W-:-:S03]  /*0a30*/  ISETP.NE.AND P0, PT, R9, RZ, PT ;  /* 0x000000ff0900720c */ /* 0x000fc60003f05270 */
[----:B------:R-:W-:-:S05]  /*0a40*/  IMAD.IADD R3, R0, 0x1, R3 ;  /* 0x0000000100037824 */ /* 0x000fca00078e0203 */
[----:B------:R0:W-:Y:S01]  /*0a50*/  @!P1 STS [R2+0x8], R3 ;  /* 0x0000080302009388 */ /* 0x0001e20000000800 */
[----:B------:R-:W-:Y:S06]  /*0a60*/  BAR.SYNC.DEFER_BLOCKING 0x0 ;  /* 0x0000000000007b1d */ /* 0x000fec0000010000 */
[----:B------:R-:W-:Y:S05]  /*0a70*/  @P0 BRA `(.L_x_17) ;  /* 0x0000002c00ac0947 */ /* 0x000fea0003800000 */
[----:B------:R-:W1:Y:S01]  /*0a80*/  S2UR UR5, SR_CgaCtaId ;  /* 0x00000000000579c3 */ /* 0x000e620000008800 */
[----:B------:R-:W-:Y:S02]  /*0a90*/  UMOV UR4, 0x400 ;  /* 0x0000040000047882 */ /* 0x000fe40000000000 */
[----:B-1----:R-:W-:-:S09]  /*0aa0*/  ULEA UR4, UR5, UR4, 0x18 ;  /* 0x0000000405047291 */ /* 0x002fd2000f8ec0ff */
[----:B------:R-:W-:Y:S04]  /*0ab0*/  LDS R0, [UR4+0xc] ;  /* 0x00000c04ff007984 */ /* 0x000fe80008000800 */
[----:B------:R-:W1:Y:S04]  /*0ac0*/  LDS.128 R4, [UR4+0x10] ;  /* 0x00001004ff047984 */ /* 0x000e680008000c00 */
[----:B------:R-:W2:Y:S01]  /*0ad0*/  LDS.64 R8, [UR4+0x20] ;  /* 0x00002004ff087984 */ /* 0x000ea20008000a00 */
[----:B-1----:R-:W-:-:S04]  /*0ae0*/  IADD3 R0, PT, PT, R4, R0, R3 ;  /* 0x0000000004007210 */ /* 0x002fc80007ffe003 */
[----:B------:R-:W-:-:S04]  /*0af0*/  IADD3 R0, PT, PT, R6, R0, R5 ;  /* 0x0000000006007210 */ /* 0x000fc80007ffe005 */
[----:B--2---:R-:W-:-:S05]  /*0b00*/  IADD3 R0, PT, PT, R8, R0, R7 ;  /* 0x0000000008007210 */ /* 0x004fca0007ffe007 */
[----:B0-----:R-:W-:Y:S01]  /*0b10*/  IMAD.IADD R3, R0, 0x1, R9 ;  /* 0x0000000100037824 */ /* 0x001fe200078e0209 */
[----:B------:R-:W-:Y:S06]  /*0b20*/  BRA `(.L_x_17) ;  /* 0x0000002c00807947 */ /* 0x000fec0003800000 */
.L_x_16:
[----:B0-----:R-:W-:Y:S01]  /*0b30*/  LOP3.LUT R2, R9, 0x3e0, RZ, 0xc0, !PT ;  /* 0x000003e009027812 */ /* 0x001fe200078ec0ff */
[----:B------:R-:W0:Y:S03]  /*0b40*/  S2R R8, SR_LANEID ;  /* 0x0000000000087919 */ /* 0x000e260000000000 */
[----:B------:R-:W-:Y:S01]  /*0b50*/  LOP3.LUT R5, RZ, R2, RZ, 0x33, !PT ;  /* 0x00000002ff057212 */ /* 0x000fe200078e33ff */
[----:B------:R-:W-:-:S04]  /*0b60*/  VIADD R3, R2, 0x20 ;  /* 0x0000002002037836 */ /* 0x000fc80000000000 */
[----:B------:R-:W-:Y:S01]  /*0b70*/  IMAD.IADD R5, R5, 0x1, R20 ;  /* 0x0000000105057824 */ /* 0x000fe200078e0214 */
[----:B------:R-:W-:-:S04]  /*0b80*/  ISETP.GT.AND P0, PT, R3, R20, PT ;  /* 0x000000140300720c */ /* 0x000fc80003f04270 */
[----:B------:R-:W-:-:S05]  /*0b90*/  SEL R5, R5, 0x1f, P0 ;  /* 0x0000001f05057807 */ /* 0x000fca0000000000 */
[----:B-----5:R-:W1:Y:S01]  /*0ba0*/  SHFL.DOWN PT, R2, R0, 0x1, R5 ;  /* 0x0820000000027989 */ /* 0x020e6200000e0005 */
[CC--:B0-----:R-:W-:Y:S01]  /*0bb0*/  ISETP.GE.AND P0, PT, R8.reuse, R5.reuse, PT ;  /* 0x000000050800720c */ /* 0x0c1fe20003f06270 */
[C---:B------:R-:W-:Y:S01]  /*0bc0*/  VIADD R4, R8.reuse, 0x2 ;  /* 0x0000000208047836 */ /* 0x040fe20000000000 */
[C---:B------:R-:W-:Y:S01]  /*0bd0*/  ISETP.NE.AND P1, PT, R8.reuse, RZ, PT ;  /* 0x000000ff0800720c */ /* 0x040fe20003f25270 */
[----:B------:R-:W-:Y:S01]  /*0be0*/  VIADD R6, R8, 0x4 ;  /* 0x0000000408067836 */ /* 0x000fe20000000000 */
[----:B-1----:R-:W-:Y:S02]  /*0bf0*/  SEL R3, R2, RZ, !P0 ;  /* 0x000000ff02037207 */ /* 0x002fe40004000000 */
[----:B------:R-:W-:-:S03]  /*0c00*/  ISETP.GT.AND P0, PT, R4, R5, PT ;  /* 0x000000050400720c */ /* 0x000fc60003f04270 */
[----:B------:R-:W-:-:S06]  /*0c10*/  IMAD.IADD R2, R3, 0x1, R0 ;  /* 0x0000000103027824 */ /* 0x000fcc00078e0200 */
[----:B------:R-:W0:Y:S01]  /*0c20*/  @!P1 S2R R10, SR_CgaCtaId ;  /* 0x00000000000a9919 */ /* 0x000e220000008800 */
[----:B------:R-:W-:Y:S01]  /*0c30*/  @!P1 MOV R7, 0x400 ;  /* 0x0000040000079802 */ /* 0x000fe20000000f00 */
[----:B------:R-:W1:Y:S02]  /*0c40*/  SHFL.DOWN PT, R3, R2, 0x2, R5 ;  /* 0x0840000002037989 */ /* 0x000e6400000e0005 */
[----:B-1----:R-:W-:Y:S02]  /*0c50*/  SEL R3, R3, RZ, !P0 ;  /* 0x000000ff03037207 */ /* 0x002fe40004000000 */
[----:B------:R-:W-:Y:S02]  /*0c60*/  ISETP.GT.AND P0, PT, R6, R5, PT ;  /* 0x000000050600720c */ /* 0x000fe40003f04270 */
[----:B------:R-:W-:Y:S01]  /*0c70*/  @!P1 SHF.R.U32.HI R6, RZ, 0x3, R9 ;  /* 0x00000003ff069819 */ /* 0x000fe20000011609 */
[----:B------:R-:W-:Y:S01]  /*0c80*/  IMAD.IADD R4, R2, 0x1, R3 ;  /* 0x0000000102047824 */ /* 0x000fe200078e0203 */
[----:B0-----:R-:W-:Y:S01]  /*0c90*/  @!P1 LEA R7, R10, R7, 0x18 ;  /* 0x000000070a079211 */ /* 0x001fe200078ec0ff */
[----:B------:R-:W-:Y:S01]  /*0ca0*/  VIADD R2, R8, 0x8 ;  /* 0x0000000808027836 */ /* 0x000fe20000000000 */
[----:B------:R-:W-:-:S02]  /*0cb0*/  @!P1 LOP3.LUT R6, R6, 0x7c, RZ, 0xc0, !PT ;  /* 0x0000007c06069812 */ /* 0x000fc400078ec0ff */
[----:B------:R-:W0:Y:S03]  /*0cc0*/  SHFL.DOWN PT, R3, R4, 0x4, R5 ;  /* 0x0880000004037989 */ /* 0x000e2600000e0005 */
[----:B------:R-:W-:Y:S01]  /*0cd0*/  @!P1 IMAD.IADD R6, R6, 0x1, R7 ;  /* 0x0000000106069824 */ /* 0x000fe200078e0207 */
[----:B0-----:R-:W-:Y:S02]  /*0ce0*/  SEL R3, R3, RZ, !P0 ;  /* 0x000000ff03037207 */ /* 0x001fe40004000000 */
[----:B------:R-:W-:-:S03]  /*0cf0*/  ISETP.GT.AND P0, PT, R2, R5, PT ;  /* 0x000000050200720c */ /* 0x000fc60003f04270 */
[----:B------:R-:W-:Y:S02]  /*0d00*/  IMAD.IADD R0, R4, 0x1, R3 ;  /* 0x0000000104007824 */ /* 0x000fe400078e0203 */
[----:B------:R-:W-:-:S03]  /*0d10*/  VIADD R4, R8, 0x10 ;  /* 0x0000001008047836 */ /* 0x000fc60000000000 */
[----:B------:R-:W0:Y:S02]  /*0d20*/  SHFL.DOWN PT, R3, R0, 0x8, R5 ;  /* 0x0900000000037989 */ /* 0x000e2400000e0005 */
[----:B0-----:R-:W-:Y:S02]  /*0d30*/  SEL R3, R3, RZ, !P0 ;  /* 0x000000ff03037207 */ /* 0x001fe40004000000 */
[----:B------:R-:W-:-:S03]  /*0d40*/  ISETP.GT.AND P0, PT, R4, R5, PT ;  /* 0x000000050400720c */ /* 0x000fc60003f04270 */
[----:B------:R-:W-:-:S05]  /*0d50*/  IMAD.IADD R2, R0, 0x1, R3 ;  /* 0x0000000100027824 */ /* 0x000fca00078e0203 */
[----:B------:R-:W0:Y:S02]  /*0d60*/  SHFL.DOWN PT, R3, R2, 0x10, R5 ;  /* 0x0a00000002037989 */ /* 0x000e2400000e0005 */
[----:B0-----:R-:W-:Y:S02]  /*0d70*/  SEL R3, R3, RZ, !P0 ;  /* 0x000000ff03037207 */ /* 0x001fe40004000000 */
[----:B------:R-:W-:-:S03]  /*0d80*/  ISETP.NE.AND P0, PT, R9, RZ, PT ;  /* 0x000000ff0900720c */ /* 0x000fc60003f05270 */
[----:B------:R-:W-:-:S05]  /*0d90*/  IMAD.IADD R3, R2, 0x1, R3 ;  /* 0x0000000102037824 */ /* 0x000fca00078e0203 */
[----:B------:R4:W-:Y:S01]  /*0da0*/  @!P1 STS [R6+0x8], R3 ;  /* 0x0000080306009388 */ /* 0x0009e20000000800 */
[----:B------:R-:W-:Y:S06]  /*0db0*/  BAR.SYNC.DEFER_BLOCKING 0x0 ;  /* 0x0000000000007b1d */ /* 0x000fec0000010000 */
[----:B------:R-:W-:Y:S05]  /*0dc0*/  @P0 BRA `(.L_x_17) ;  /* 0x0000002800d80947 */ /* 0x000fea0003800000 */
[----:B------:R-:W0:Y:S01]  /*0dd0*/  S2UR UR5, SR_CgaCtaId ;  /* 0x00000000000579c3 */ /* 0x000e220000008800 */
[----:B------:R-:W-:Y:S01]  /*0de0*/  UMOV UR4, 0x400 ;  /* 0x0000040000047882 */ /* 0x000fe20000000000 */
[C---:B------:R-:W-:Y:S02]  /*0df0*/  ISETP.GT.AND P2, PT, R20.reuse, 0x40, PT ;  /* 0x000000401400780c */ /* 0x040fe40003f44270 */
[C---:B------:R-:W-:Y:S02]  /*0e00*/  ISETP.GT.AND P1, PT, R20.reuse, 0x20, PT ;  /* 0x000000201400780c */ /* 0x040fe40003f24270 */
[----:B------:R-:W-:Y:S01]  /*0e10*/  ISETP.GT.AND P3, PT, R20, 0x80, PT ;  /* 0x000000801400780c */ /* 0x000fe20003f64270 */
[----:B0-----:R-:W-:-:S09]  /*0e20*/  ULEA UR4, UR5, UR4, 0x18 ;  /* 0x0000000405047291 */ /* 0x001fd2000f8ec0ff */
[----:B----4-:R-:W0:Y:S04]  /*0e30*/  LDS.128 R4, [UR4+0x10] ;  /* 0x00001004ff047984 */ /* 0x010e280008000c00 */
[----:B------:R-:W1:Y:S04]  /*0e40*/  LDS R0, [UR4+0xc] ;  /* 0x00000c04ff007984 */ /* 0x000e680008000800 */
[----:B------:R-:W2:Y:S01]  /*0e50*/  LDS.64 R8, [UR4+0x20] ;  /* 0x00002004ff087984 */ /* 0x000ea20008000a00 */
[----:B0-----:R-:W-:Y:S02]  /*0e60*/  SEL R4, R4, RZ, P2 ;  /* 0x000000ff04047207 */ /* 0x001fe40001000000 */
[----:B------:R-:W-:-:S02]  /*0e70*/  ISETP.GT.AND P2, PT, R20, 0x60, PT ;  /* 0x000000601400780c */ /* 0x000fc40003f44270 */
[----:B-1----:R-:W-:Y:S02]  /*0e80*/  SEL R0, R0, RZ, P1 ;  /* 0x000000ff00007207 */ /* 0x002fe40000800000 */
[----:B------:R-:W-:Y:S02]  /*0e90*/  SEL R5, R5, RZ, P2 ;  /* 0x000000ff05057207 */ /* 0x000fe40001000000 */
[----:B------:R-:W-:Y:S02]  /*0ea0*/  IADD3 R0, PT, PT, R4, R0, R3 ;  /* 0x0000000004007210 */ /* 0x000fe40007ffe003 */
[----:B------:R-:W-:Y:S02]  /*0eb0*/  ISETP.GT.AND P1, PT, R20, 0xa0, PT ;  /* 0x000000a01400780c */ /* 0x000fe40003f24270 */
[----:B------:R-:W-:Y:S02]  /*0ec0*/  SEL R6, R6, RZ, P3 ;  /* 0x000000ff06067207 */ /* 0x000fe40001800000 */
[----:B------:R-:W-:-:S02]  /*0ed0*/  ISETP.GT.AND P2, PT, R20, 0xc0, PT ;  /* 0x000000c01400780c */ /* 0x000fc40003f44270 */
[----:B------:R-:W-:Y:S02]  /*0ee0*/  ISETP.GT.AND P3, PT, R20, 0xe0, PT ;  /* 0x000000e01400780c */ /* 0x000fe40003f64270 */
[----:B------:R-:W-:Y:S02]  /*0ef0*/  SEL R7, R7, RZ, P1 ;  /* 0x000000ff07077207 */ /* 0x000fe40000800000 */
[----:B------:R-:W-:Y:S02]  /*0f00*/  IADD3 R0, PT, PT, R6, R0, R5 ;  /* 0x0000000006007210 */ /* 0x000fe40007ffe005 */
[----:B--2---:R-:W-:Y:S02]  /*0f10*/  SEL R8, R8, RZ, P2 ;  /* 0x000000ff08087207 */ /* 0x004fe40001000000 */
[----:B------:R-:W-:Y:S02]  /*0f20*/  SEL R9, R9, RZ, P3 ;  /* 0x000000ff09097207 */ /* 0x000fe40001800000 */
[----:B------:R-:W-:-:S05]  /*0f30*/  IADD3 R0, PT, PT, R8, R0, R7 ;  /* 0x0000000008007210 */ /* 0x000fca0007ffe007 */
[----:B------:R-:W-:Y:S01]  /*0f40*/  IMAD.IADD R3, R0, 0x1, R9 ;  /* 0x0000000100037824 */ /* 0x000fe200078e0209 */
[----:B------:R-:W-:Y:S06]  /*0f50*/  BRA `(.L_x_17) ;  /* 0x0000002800747947 */ /* 0x000fec0003800000 */
.L_x_3:
[----:B------:R-:W0:Y:S01]  /*0f60*/  S2R R0, SR_TID.X ;  /* 0x0000000000007919 */ /* 0x000e220000002100 */
[----:B------:R-:W1:Y:S01]  /*0f70*/  LDC.64 R2, c[0x0][0x380] ;  /* 0x0000e000ff027b82 */ /* 0x000e620000000a00 */
[----:B0-----:R-:W-:-:S04]  /*0f80*/  IMAD.SHL.U32 R5, R0, 0x4, RZ ;  /* 0x0000000400057824 */ /* 0x001fc800078e00ff */
[----:B-1----:R-:W-:-:S05]  /*0f90*/  IMAD.WIDE.U32 R2, R5, 0x4, R2 ;  /* 0x0000000405027825 */ /* 0x002fca00078e0002 */
[----:B------:R-:W2:Y:S04]  /*0fa0*/  LDG.E.128.CONSTANT R4, desc[UR6][R2.64] ;  /* 0x0000000602047981 */ /* 0x000ea8000c1e9d00 */
[----:B------:R-:W3:Y:S04]  /*0fb0*/  LDG.E.128.CONSTANT R8, desc[UR6][R2.64+0x1000] ;  /* 0x0010000602087981 */ /* 0x000ee8000c1e9d00 */
[----:B------:R-:W4:Y:S04]  /*0fc0*/  LDG.E.128.CONSTANT R12, desc[UR6][R2.64+0x2000] ;  /* 0x00200006020c7981 */ /* 0x000f28000c1e9d00 */
[----:B------:R-:W5:Y:S01]  /*0fd0*/  LDG.E.128.CONSTANT R16, desc[UR6][R2.64+0x3000] ;  /* 0x0030000602107981 */ /* 0x000f62000c1e9d00 */
[----:B------:R-:W-:Y:S01]  /*0fe0*/  ISETP.GE.U32.AND P0, PT, R20, 0x2000, PT ;  /* 0x000020001400780c */ /* 0x000fe20003f06070 */
[----:B------:R-:W-:Y:S01]  /*0ff0*/  IMAD.MOV.U32 R23, RZ, RZ, 0x1000 ;  /* 0x00001000ff177424 */ /* 0x000fe200078e00ff */
[----:B--2---:R-:W-:-:S04]  /*1000*/  IADD3 R5, PT, PT, R6, R5, R4 ;  /* 0x0000000506057210 */ /* 0x004fc80007ffe004 */
[----:B---3--:R-:W-:-:S04]  /*1010*/  IADD3 R5, PT, PT, R8, R7, R5 ;  /* 0x0000000708057210 */ /* 0x008fc80007ffe005 */
[----:B------:R-:W-:-:S04]  /*1020*/  IADD3 R5, PT, PT, R10, R9, R5 ;  /* 0x000000090a057210 */ /* 0x000fc80007ffe005 */
[----:B----4-:R-:W-:-:S04]  /*1030*/  IADD3 R5, PT, PT, R12, R11, R5 ;  /* 0x0000000b0c057210 */ /* 0x010fc80007ffe005 */
[----:B------:R-:W-:-:S04]  /*1040*/  IADD3 R5, PT, PT, R14, R13, R5 ;  /* 0x0000000d0e057210 */ /* 0x000fc80007ffe005 */
[----:B-----5:R-:W-:-:S04]  /*1050*/  IADD3 R5, PT, PT, R16, R15, R5 ;  /* 0x0000000f10057210 */ /* 0x020fc80007ffe005 */
[----:B------:R-:W-:-:S05]  /*1060*/  IADD3 R5, PT, PT, R18, R17, R5 ;  /* 0x0000001112057210 */ /* 0x000fca0007ffe005 */
[----:B------:R-:W-:Y:S01]  /*1070*/  IMAD.IADD R21, R19, 0x1, R5 ;  /* 0x0000000113157824 */ /* 0x000fe200078e0205 */
[----:B------:R-:W-:Y:S06]  /*1080*/  @!P0 BRA `(.L_x_18) ;  /* 0x00000000005c8947 */ /* 0x000fec0003800000 */
[----:B------:R-:W0:Y:S01]  /*1090*/  LDC R24, c[0x0][0x390] ;  /* 0x0000e400ff187b82 */ /* 0x000e220000000800 */
[----:B------:R-:W-:Y:S02]  /*10a0*/  VIADD R22, R20, 0xfffff000 ;  /* 0xfffff00014167836 */ /* 0x000fe40000000000 */
[----:B------:R-:W-:-:S07]  /*10b0*/  IMAD.MOV.U32 R23, RZ, RZ, 0x1000 ;  /* 0x00001000ff177424 */ /* 0x000fce00078e00ff */
.L_x_20:
[----:B------:R-:W-:-:S05]  /*10c0*/  IMAD.WIDE R26, R23, 0x4, R2 ;  /* 0x00000004171a7825 */ /* 0x000fca00078e0202 */
[----:B------:R-:W2:Y:S04]  /*10d0*/  LDG.E.128.CONSTANT R12, desc[UR6][R26.64] ;  /* 0x000000061a0c7981 */ /* 0x000ea8000c1e9d00 */
[----:B------:R-:W3:Y:S04]  /*10e0*/  LDG.E.128.CONSTANT R16, desc[UR6][R26.64+0x1000] ;  /* 0x001000061a107981 */ /* 0x000ee8000c1e9d00 */
[----:B------:R-:W4:Y:S04]  /*10f0*/  LDG.E.128.CONSTANT R4, desc[UR6][R26.64+0x2000] ;  /* 0x002000061a047981 */ /* 0x000f28000c1e9d00 */
[----:B------:R-:W5:Y:S01]  /*1100*/  LDG.E.128.CONSTANT R8, desc[UR6][R26.64+0x3000] ;  /* 0x003000061a087981 */ /* 0x000f62000c1e9d00 */
[----:B0-----:R-:W-:Y:S01]  /*1110*/  IMAD.MOV.U32 R20, RZ, RZ, R24 ;  /* 0x000000ffff147224 */ /* 0x001fe200078e0018 */
[----:B--2---:R-:W-:-:S04]  /*1120*/  IADD3 R13, PT, PT, R13, R12, R21 ;  /* 0x0000000c0d0d7210 */ /* 0x004fc80007ffe015 */
[----:B------:R-:W-:-:S04]  /*1130*/  IADD3 R13, PT, PT, R15, R14, R13 ;  /* 0x0000000e0f0d7210 */ /* 0x000fc80007ffe00d */
[----:B---3--:R-:W-:-:S04]  /*1140*/  IADD3 R13, PT, PT, R17, R16, R13 ;  /* 0x00000010110d7210 */ /* 0x008fc80007ffe00d */
[----:B------:R-:W-:-:S04]  /*1150*/  IADD3 R13, PT, PT, R19, R18, R13 ;  /* 0x00000012130d7210 */ /* 0x000fc80007ffe00d */
[----:B----4-:R-:W-:Y:S01]  /*1160*/  IADD3 R13, PT, PT, R5, R4, R13 ;  /* 0x00000004050d7210 */ /* 0x010fe20007ffe00d */
[----:B------:R-:W-:-:S03]  /*1170*/  IMAD.IADD R4, R20, 0x1, -R23 ;  /* 0x0000000114047824 */ /* 0x000fc600078e0a17 */
[----:B------:R-:W-:Y:S02]  /*1180*/  IADD3 R13, PT, PT, R7, R6, R13 ;  /* 0x00000006070d7210 */ /* 0x000fe40007ffe00d */
[----:B------:R-:W-:Y:S02]  /*1190*/  ISETP.GE.AND P0, PT, R4, 0x1000, PT ;  /* 0x000010000400780c */ /* 0x000fe40003f06270 */
[----:B-----5:R-:W-:-:S04]  /*11a0*/  IADD3 R13, PT, PT, R9, R8, R13 ;  /* 0x00000008090d7210 */ /* 0x020fc80007ffe00d */
[----:B------:R-:W-:-:S07]  /*11b0*/  IADD3 R21, PT, PT, R11, R10, R13 ;  /* 0x0000000a0b157210 */ /* 0x000fce0007ffe00d */
[----:B------:R-:W-:Y:S05]  /*11c0*/  @!P0 BRA `(.L_x_19) ;  /* 0x0000000400fc8947 */ /* 0x000fea0003800000 */
[----:B------:R-:W-:-:S05]  /*11d0*/  VIADD R23, R23, 0x1000 ;  /* 0x0000100017177836 */ /* 0x000fca0000000000 */
[----:B------:R-:W-:-:S13]  /*11e0*/  ISETP.GT.AND P0, PT, R23, R22, PT ;  /* 0x000000161700720c */ /* 0x000fda0003f04270 */
[----:B------:R-:W-:Y:S05]  /*11f0*/  @!P0 BRA `(.L_x_20) ;  /* 0xfffffffc00b08947 */ /* 0x000fea000383ffff */
.L_x_18:
[----:B------:R-:W-:-:S13]  /*1200*/  ISETP.GE.AND P0, PT, R23, R20, PT ;  /* 0x000000141700720c */ /* 0x000fda0003f06270 */
[----:B------:R-:W-:Y:S05]  /*1210*/  @P0 BRA `(.L_x_19) ;  /* 0x0000000400e80947 */ /* 0x000fea0003800000 */
[----:B------:R-:W-:Y:S01]  /*1220*/  IMAD.IADD R9, R20, 0x1, -R23 ;  /* 0x0000000114097824 */ /* 0x000fe200078e0a17 */
[----:B------:R-:W-:Y:S04]  /*1230*/  BSSY.RECONVERGENT B1, `(.L_x_19) ;  /* 0x0000078000017945 */ /* 0x000fe80003800200 */
[----:B------:R-:W-:-:S13]  /*1240*/  ISETP.GE.AND P0, PT, R0, R9, PT ;  /* 0x000000090000720c */ /* 0x000fda0003f06270 */
[----:B------:R-:W-:Y:S05]  /*1250*/  @P0 BRA `(.L_x_21) ;  /* 0x0000000400d40947 */ /* 0x000fea0003800000 */
[----:B------:R-:W-:Y:S01]  /*1260*/  LOP3.LUT R2, RZ, R0, RZ, 0x33, !PT ;  /* 0x00000000ff027212 */ /* 0x000fe200078e33ff */
[----:B------:R-:W-:Y:S01]  /*1270*/  BSSY.RECONVERGENT B2, `(.L_x_22) ;  /* 0x0000015000027945 */ /* 0x000fe20003800200 */
[----:B------:R-:W-:Y:S02]  /*1280*/  IMAD.MOV.U32 R8, RZ, RZ, R0 ;  /* 0x000000ffff087224 */ /* 0x000fe400078e0000 */
[----:B------:R-:W-:-:S04]  /*1290*/  IADD3 R2, PT, PT, -R23, R20, R2 ;  /* 0x0000001417027210 */ /* 0x000fc80007ffe102 */
[C---:B------:R-:W-:Y:S02]  /*12a0*/  LOP3.LUT R3, R2.reuse, 0x300, RZ, 0xc0, !PT ;  /* 0x0000030002037812 */ /* 0x040fe400078ec0ff */
[----:B------:R-:W-:Y:S02]  /*12b0*/  ISETP.GE.U32.AND P1, PT, R2, 0x300, PT ;  /* 0x000003000200780c */ /* 0x000fe40003f26070 */
[----:B------:R-:W-:-:S13]  /*12c0*/  ISETP.NE.AND P0, PT, R3, 0x300, PT ;  /* 0x000003000300780c */ /* 0x000fda0003f05270 */
[----:B------:R-:W-:Y:S05]  /*12d0*/  @!P0 BRA `(.L_x_23) ;  /* 0x0000000000388947 */ /* 0x000fea0003800000 */
[----:B------:R-:W0:Y:S01]  /*12e0*/  LDC.64 R4, c[0x0][0x380] ;  /* 0x0000e000ff047b82 */ /* 0x000e220000000a00 */
[----:B------:R-:W-:Y:S01]  /*12f0*/  LEA.HI R2, R2, 0x1, RZ, 0x18 ;  /* 0x0000000102027811 */ /* 0x000fe200078fc0ff */
[----:B------:R-:W-:Y:S02]  /*1300*/  IMAD.IADD R7, R0, 0x1, R23 ;  /* 0x0000000100077824 */ /* 0x000fe400078e0217 */
[----:B------:R-:W-:Y:S01]  /*1310*/  IMAD.MOV.U32 R8, RZ, RZ, R0 ;  /* 0x000000ffff087224 */ /* 0x000fe200078e0000 */
[----:B------:R-:W-:-:S05]  /*1320*/  LOP3.LUT R2, R2, 0x3, RZ, 0xc0, !PT ;  /* 0x0000000302027812 */ /* 0x000fca00078ec0ff */
[----:B------:R-:W-:-:S07]  /*1330*/  IMAD.MOV R6, RZ, RZ, -R2 ;  /* 0x000000ffff067224 */ /* 0x000fce00078e0a02 */
.L_x_24:
[----:B0-----:R-:W-:-:S06]  /*1340*/  IMAD.WIDE.U32 R2, R7, 0x4, R4 ;  /* 0x0000000407027825 */ /* 0x001fcc00078e0004 */
[----:B------:R-:W2:Y:S01]  /*1350*/  LDG.E.CONSTANT R2, desc[UR6][R2.64] ;  /* 0x0000000602027981 */ /* 0x000ea2000c1e9900 */
[----:B------:R-:W-:Y:S02]  /*1360*/  VIADD R6, R6, 0x1 ;  /* 0x0000000106067836 */ /* 0x000fe40000000000 */
[----:B------:R-:W-:Y:S02]  /*1370*/  VIADD R8, R8, 0x100 ;  /* 0x0000010008087836 */ /* 0x000fe40000000000 */
[----:B------:R-:W-:Y:S01]  /*1380*/  VIADD R7, R7, 0x100 ;  /* 0x0000010007077836 */ /* 0x000fe20000000000 */
[----:B------:R-:W-:Y:S01]  /*1390*/  ISETP.NE.AND P0, PT, R6, RZ, PT ;  /* 0x000000ff0600720c */ /* 0x000fe20003f05270 */
[----:B--2---:R-:W-:-:S12]  /*13a0*/  IMAD.IADD R21, R2, 0x1, R21 ;  /* 0x0000000102157824 */ /* 0x004fd800078e0215 */
[----:B------:R-:W-:Y:S05]  /*13b0*/  @P0 BRA `(.L_x_24) ;  /* 0xfffffffc00e00947 */ /* 0x000fea000383ffff */
.L_x_23:
[----:B------:R-:W-:Y:S05]  /*13c0*/  BSYNC.RECONVERGENT B2 ;  /* 0x0000000000027941 */ /* 0x000fea0003800200 */
.L_x_22:
[----:B------:R-:W-:Y:S05]  /*13d0*/  @!P1 BRA `(.L_x_21) ;  /* 0x0000000400749947 */ /* 0x000fea0003800000 */
[----:B------:R-:W0:Y:S01]  /*13e0*/  LDCU.64 UR4, c[0x0][0x380] ;  /* 0x00007000ff0477ac */ /* 0x000e220008000a00 */
[----:B------:R-:W-:Y:S01]  /*13f0*/  IMAD.IADD R5, R9, 0x1, -R8 ;  /* 0x0000000109057824 */ /* 0x000fe200078e0a08 */
[C---:B------:R-:W-:Y:S01]  /*1400*/  IADD3 R3, P0, PT, R8.reuse, R23, RZ ;  /* 0x0000001708037210 */ /* 0x040fe20007f1e0ff */
[----:B------:R-:W-:Y:S01]  /*1410*/  BSSY.RECONVERGENT B2, `(.L_x_25) ;  /* 0x0000033000027945 */ /* 0x000fe20003800200 */
[----:B------:R-:W-:Y:S02]  /*1420*/  IMAD.IADD R23, R8, 0x1, R23 ;  /* 0x0000000108177824 */ /* 0x000fe400078e0217 */
[----:B------:R-:W-:Y:S01]  /*1430*/  ISETP.GT.AND P1, PT, R5, 0xc00, PT ;  /* 0x00000c000500780c */ /* 0x000fe20003f24270 */
[----:B------:R-:W-:Y:S01]  /*1440*/  IMAD.X R4, RZ, RZ, RZ, P0 ;  /* 0x000000ffff047224 */ /* 0x000fe200000e06ff */
[----:B0-----:R-:W-:-:S04]  /*1450*/  LEA R2, P0, R3, UR4, 0x2 ;  /* 0x0000000403027c11 */ /* 0x001fc8000f8010ff */
[----:B------:R-:W-:Y:S02]  /*1460*/  LEA.HI.X R3, R3, UR5, R4, 0x2, P0 ;  /* 0x0000000503037c11 */ /* 0x000fe400080f1404 */
[----:B------:R-:W-:-:S05]  /*1470*/  IADD3 R2, P0, PT, R2, 0x800, RZ ;  /* 0x0000080002027810 */ /* 0x000fca0007f1e0ff */
[----:B------:R-:W-:Y:S01]  /*1480*/  IMAD.X R3, RZ, RZ, R3, P0 ;  /* 0x000000ffff037224 */ /* 0x000fe200000e0603 */
[----:B------:R-:W-:Y:S01]  /*1490*/  PLOP3.LUT P0, PT, PT, PT, PT, 0x80, 0x8 ;  /* 0x000000000008781c */ /* 0x000fe20003f0f070 */
[----:B------:R-:W-:-:S12]  /*14a0*/  @!P1 BRA `(.L_x_26) ;  /* 0x0000000000a49947 */ /* 0x000fd80003800000 */
[----:B------:R-:W-:Y:S01]  /*14b0*/  PLOP3.LUT P0, PT, PT, PT, PT, 0x8, 0x80 ;  /* 0x000000000080781c */ /* 0x000fe20003f0e170 */
[----:B------:R-:W-:-:S12]  /*14c0*/  VIADD R11, R9, 0xfffff400 ;  /* 0xfffff400090b7836 */ /* 0x000fd80000000000 */
.L_x_27:
[----:B------:R-:W0:Y:S01]  /*14d0*/  LDC.64 R4, c[0x0][0x380] ;  /* 0x0000e000ff047b82 */ /* 0x000e220000000a00 */
[C---:B------:R-:W-:Y:S01]  /*14e0*/  VIADD R27, R23.reuse, 0x400 ;  /* 0x00000400171b7836 */ /* 0x040fe20000000000 */
[----:B------:R-:W2:Y:S01]  /*14f0*/  LDG.E.CONSTANT R12, desc[UR6][R2.64+-0x400] ;  /* 0xfffc0006020c7981 */ /* 0x000ea2000c1e9900 */
[----:B------:R-:W-:-:S03]  /*1500*/  VIADD R7, R23, 0x800 ;  /* 0x0000080017077836 */ /* 0x000fc60000000000 */
[----:B------:R-:W3:Y:S04]  /*1510*/  LDG.E.CONSTANT R18, desc[UR6][R2.64] ;  /* 0x0000000602127981 */ /* 0x000ee8000c1e9900 */
[----:B------:R-:W3:Y:S04]  /*1520*/  LDG.E.CONSTANT R17, desc[UR6][R2.64+0x400] ;  /* 0x0004000602117981 */ /* 0x000ee8000c1e9900 */
[----:B------:R-:W4:Y:S01]  /*1530*/  LDG.E.CONSTANT R15, desc[UR6][R2.64+0xc00] ;  /* 0x000c0006020f7981 */ /* 0x000f22000c1e9900 */
[----:B------:R-:W-:-:S03]  /*1540*/  VIADD R29, R23, 0xc00 ;  /* 0x00000c00171d7836 */ /* 0x000fc60000000000 */
[----:B------:R-:W5:Y:S04]  /*1550*/  LDG.E.CONSTANT R14, desc[UR6][R2.64+0x1000] ;  /* 0x00100006020e7981 */ /* 0x000f68000c1e9900 */
[----:B------:R-:W5:Y:S01]  /*1560*/  LDG.E.CONSTANT R13, desc[UR6][R2.64+0x1400] ;  /* 0x00140006020d7981 */ /* 0x000f62000c1e9900 */
[----:B0-----:R-:W-:-:S03]  /*1570*/  IMAD.WIDE.U32 R24, R23, 0x4, R4 ;  /* 0x0000000417187825 */ /* 0x001fc600078e0004 */
[----:B------:R-:W5:Y:S04]  /*1580*/  LDG.E.CONSTANT R19, desc[UR6][R2.64+0x1c00] ;  /* 0x001c000602137981 */ /* 0x000f68000c1e9900 */
[----:B------:R-:W2:Y:S01]  /*1590*/  LDG.E.CONSTANT R10, desc[UR6][R24.64] ;  /* 0x00000006180a7981 */ /* 0x000ea2000c1e9900 */
[----:B------:R-:W-:-:S03]  /*15a0*/  IMAD.WIDE.U32 R26, R27, 0x4, R4 ;  /* 0x000000041b1a7825 */ /* 0x000fc600078e0004 */
[----:B------:R-:W5:Y:S01]  /*15b0*/  LDG.E.CONSTANT R20, desc[UR6][R2.64+0x2400] ;  /* 0x0024000602147981 */ /* 0x000f62000c1e9900 */
[----:B------:R-:W-:-:S03]  /*15c0*/  IMAD.WIDE.U32 R6, R7, 0x4, R4 ;  /* 0x0000000407067825 */ /* 0x000fc600078e0004 */
[----:B------:R-:W4:Y:S01]  /*15d0*/  LDG.E.CONSTANT R16, desc[UR6][R26.64] ;  /* 0x000000061a107981 */ /* 0x000f22000c1e9900 */
[----:B------:R-:W-:-:S03]  /*15e0*/  IMAD.WIDE.U32 R4, R29, 0x4, R4 ;  /* 0x000000041d047825 */ /* 0x000fc600078e0004 */
[----:B------:R-:W5:Y:S04]  /*15f0*/  LDG.E.CONSTANT R6, desc[UR6][R6.64] ;  /* 0x0000000606067981 */ /* 0x000f68000c1e9900 */
[----:B------:R-:W5:Y:S04]  /*1600*/  LDG.E.CONSTANT R25, desc[UR6][R2.64+0x2000] ;  /* 0x0020000602197981 */ /* 0x000f68000c1e9900 */
[----:B------:R0:W5:Y:S04]  /*1610*/  LDG.E.CONSTANT R5, desc[UR6][R4.64] ;  /* 0x0000000604057981 */ /* 0x000168000c1e9900 */
[----:B------:R-:W5:Y:S04]  /*1620*/  LDG.E.CONSTANT R24, desc[UR6][R2.64+0x2c00] ;  /* 0x002c000602187981 */ /* 0x000f68000c1e9900 */
[----:B------:R-:W5:Y:S04]  /*1630*/  LDG.E.CONSTANT R27, desc[UR6][R2.64+0x3000] ;  /* 0x00300006021b7981 */ /* 0x000f68000c1e9900 */
[----:B------:R1:W5:Y:S01]  /*1640*/  LDG.E.CONSTANT R22, desc[UR6][R2.64+0x3400] ;  /* 0x0034000602167981 */ /* 0x000362000c1e9900 */
[----:B------:R-:W-:-:S05]  /*1650*/  VIADD R8, R8, 0x1000 ;  /* 0x0000100008087836 */ /* 0x000fca0000000000 */
[----:B------:R-:W-:Y:S02]  /*1660*/  ISETP.GE.AND P1, PT, R8, R11, PT ;  /* 0x0000000b0800720c */ /* 0x000fe40003f26270 */
[----:B0-----:R-:W-:Y:S01]  /*1670*/  IADD3 R4, P2, PT, R2, 0x4000, RZ ;  /* 0x0000400002047810 */ /* 0x001fe20007f5e0ff */
[----:B------:R-:W-:-:S04]  /*1680*/  VIADD R23, R23, 0x1000 ;  /* 0x0000100017177836 */ /* 0x000fc80000000000 */
[----:B-1----:R-:W-:Y:S02]  /*1690*/  IMAD.X R3, RZ, RZ, R3, P2 ;  /* 0x000000ffff037224 */ /* 0x002fe400010e0603 */
[----:B------:R-:W-:Y:S01]  /*16a0*/  IMAD.MOV.U32 R2, RZ, RZ, R4 ;  /* 0x000000ffff027224 */ /* 0x000fe200078e0004 */
[----:B--2---:R-:W-:-:S04]  /*16b0*/  IADD3 R10, PT, PT, R12, R10, R21 ;  /* 0x0000000a0c0a7210 */ /* 0x004fc80007ffe015 */
[----:B---3--:R-:W-:-:S04]  /*16c0*/  IADD3 R10, PT, PT, R17, R18, R10 ;  /* 0x00000012110a7210 */ /* 0x008fc80007ffe00a */
[----:B----4-:R-:W-:-:S04]  /*16d0*/  IADD3 R10, PT, PT, R15, R16, R10 ;  /* 0x000000100f0a7210 */ /* 0x010fc80007ffe00a */
[----:B-----5:R-:W-:-:S04]  /*16e0*/  IADD3 R10, PT, PT, R13, R14, R10 ;  /* 0x0000000e0d0a7210 */ /* 0x020fc80007ffe00a */
[----:B------:R-:W-:-:S04]  /*16f0*/  IADD3 R6, PT, PT, R19, R6, R10 ;  /* 0x0000000613067210 */ /* 0x000fc80007ffe00a */
[----:B------:R-:W-:-:S04]  /*1700*/  IADD3 R6, PT, PT, R20, R25, R6 ;  /* 0x0000001914067210 */ /* 0x000fc80007ffe006 */
[----:B------:R-:W-:-:S04]  /*1710*/  IADD3 R5, PT, PT, R24, R5, R6 ;  /* 0x0000000518057210 */ /* 0x000fc80007ffe006 */
[----:B------:R-:W-:Y:S01]  /*1720*/  IADD3 R21, PT, PT, R22, R27, R5 ;  /* 0x0000001b16157210 */ /* 0x000fe20007ffe005 */
[----:B------:R-:W-:Y:S06]  /*1730*/  @!P1 BRA `(.L_x_27) ;  /* 0xfffffffc00649947 */ /* 0x000fec000383ffff */
.L_x_26:
[----:B------:R-:W-:Y:S05]  /*1740*/  BSYNC.RECONVERGENT B2 ;  /* 0x0000000000027941 */ /* 0x000fea0003800200 */
.L_x_25:
[----:B------:R-:W-:Y:S01]  /*1750*/  IMAD.IADD R4, R9, 0x1, -R8 ;  /* 0x0000000109047824 */ /* 0x000fe200078e0a08 */
[----:B------:R-:W-:Y:S04]  /*1760*/  BSSY.RECONVERGENT B2, `(.L_x_28) ;  /* 0x000001a000027945 */ /* 0x000fe80003800200 */
[----:B------:R-:W-:-:S13]  /*1770*/  ISETP.GT.AND P1, PT, R4, 0x400, PT ;  /* 0x000004000400780c */ /* 0x000fda0003f24270 */
[----:B------:R-:W-:Y:S05]  /*1780*/  @!P1 BRA `(.L_x_29) ;  /* 0x00000000005c9947 */ /* 0x000fea0003800000 */
[----:B------:R-:W0:Y:S01]  /*1790*/  LDC.64 R6, c[0x0][0x380] ;  /* 0x0000e000ff067b82 */ /* 0x000e220000000a00 */
[C---:B------:R-:W-:Y:S01]  /*17a0*/  VIADD R11, R23.reuse, 0x400 ;  /* 0x00000400170b7836 */ /* 0x040fe20000000000 */
[----:B------:R-:W2:Y:S04]  /*17b0*/  LDG.E.CONSTANT R10, desc[UR6][R2.64+-0x400] ;  /* 0xfffc0006020a7981 */ /* 0x000ea8000c1e9900 */
[----:B------:R-:W3:Y:S04]  /*17c0*/  LDG.E.CONSTANT R12, desc[UR6][R2.64+0x400] ;  /* 0x00040006020c7981 */ /* 0x000ee8000c1e9900 */
[----:B------:R-:W4:Y:S04]  /*17d0*/  LDG.E.CONSTANT R13, desc[UR6][R2.64+0xc00] ;  /* 0x000c0006020d7981 */ /* 0x000f28000c1e9900 */
[----:B------:R-:W5:Y:S04]  /*17e0*/  LDG.E.CONSTANT R15, desc[UR6][R2.64+0x1000] ;  /* 0x00100006020f7981 */ /* 0x000f68000c1e9900 */
[----:B------:R1:W5:Y:S01]  /*17f0*/  LDG.E.CONSTANT R14, desc[UR6][R2.64+0x1400] ;  /* 0x00140006020e7981 */ /* 0x000362000c1e9900 */
[----:B0-----:R-:W-:-:S04]  /*1800*/  IMAD.WIDE.U32 R4, R23, 0x4, R6 ;  /* 0x0000000417047825 */ /* 0x001fc800078e0006 */
[----:B------:R-:W-:Y:S02]  /*1810*/  IMAD.WIDE.U32 R6, R11, 0x4, R6 ;  /* 0x000000040b067825 */ /* 0x000fe400078e0006 */
[----:B------:R-:W2:Y:S04]  /*1820*/  LDG.E.CONSTANT R4, desc[UR6][R4.64] ;  /* 0x0000000604047981 */ /* 0x000ea8000c1e9900 */
[----:B------:R-:W3:Y:S04]  /*1830*/  LDG.E.CONSTANT R11, desc[UR6][R2.64] ;  /* 0x00000006020b7981 */ /* 0x000ee8000c1e9900 */
[----:B------:R-:W4:Y:S01]  /*1840*/  LDG.E.CONSTANT R7, desc[UR6][R6.64] ;  /* 0x0000000606077981 */ /* 0x000f22000c1e9900 */
[----:B------:R-:W-:Y:S01]  /*1850*/  PLOP3.LUT P0, PT, PT, PT, PT, 0x8, 0x80 ;  /* 0x000000000080781c */ /* 0x000fe20003f0e170 */
[----:B------:R-:W-:-:S02]  /*1860*/  VIADD R8, R8, 0x800 ;  /* 0x0000080008087836 */ /* 0x000fc40000000000 */
[----:B------:R-:W-:Y:S01]  /*1870*/  VIADD R23, R23, 0x800 ;  /* 0x0000080017177836 */ /* 0x000fe20000000000 */
[----:B--2---:R-:W-:Y:S02]  /*1880*/  IADD3 R10, PT, PT, R10, R4, R21 ;  /* 0x000000040a0a7210 */ /* 0x004fe40007ffe015 */
[----:B------:R-:W-:Y:S02]  /*1890*/  IADD3 R4, P1, PT, R2, 0x2000, RZ ;  /* 0x0000200002047810 */ /* 0x000fe40007f3e0ff */
[----:B---3--:R-:W-:-:S03]  /*18a0*/  IADD3 R10, PT, PT, R12, R11, R10 ;  /* 0x0000000b0c0a7210 */ /* 0x008fc60007ffe00a */
[----:B------:R-:W-:Y:S01]  /*18b0*/  IMAD.X R5, RZ, RZ, R3, P1 ;  /* 0x000000ffff057224 */ /* 0x000fe200008e0603 */
[----:B----4-:R-:W-:Y:S01]  /*18c0*/  IADD3 R10, PT, PT, R13, R7, R10 ;  /* 0x000000070d0a7210 */ /* 0x010fe20007ffe00a */
[----:B-1----:R-:W-:Y:S02]  /*18d0*/  IMAD.MOV.U32 R2, RZ, RZ, R4 ;  /* 0x000000ffff027224 */ /* 0x002fe400078e0004 */
[----:B------:R-:W-:Y:S01]  /*18e0*/  IMAD.MOV.U32 R3, RZ, RZ, R5 ;  /* 0x000000ffff037224 */ /* 0x000fe200078e0005 */
[----:B-----5:R-:W-:-:S07]  /*18f0*/  IADD3 R21, PT, PT, R14, R15, R10 ;  /* 0x0000000f0e157210 */ /* 0x020fce0007ffe00a */
.L_x_29:
[----:B------:R-:W-:Y:S05]  /*1900*/  BSYNC.RECONVERGENT B2 ;  /* 0x0000000000027941 */ /* 0x000fea0003800200 */
.L_x_28:
[----:B------:R-:W-:-:S13]  /*1910*/  ISETP.LT.OR P0, PT, R8, R9, P0 ;  /* 0x000000090800720c */ /* 0x000fda0000701670 */
[----:B------:R-:W-:Y:S05]  /*1920*/  @!P0 BRA `(.L_x_21) ;  /* 0x0000000000208947 */ /* 0x000fea0003800000 */
[----:B------:R-:W0:Y:S01]  /*1930*/  LDC.64 R4, c[0x0][0x380] ;  /* 0x0000e000ff047b82 */ /* 0x000e220000000a00 */
[----:B------:R-:W2:Y:S04]  /*1940*/  LDG.E.CONSTANT R6, desc[UR6][R2.64+-0x400] ;  /* 0xfffc000602067981 */ /* 0x000ea8000c1e9900 */
[----:B------:R-:W3:Y:S04]  /*1950*/  LDG.E.CONSTANT R7, desc[UR6][R2.64] ;  /* 0x0000000602077981 */ /* 0x000ee8000c1e9900 */
[----:B------:R-:W3:Y:S01]  /*1960*/  LDG.E.CONSTANT R8, desc[UR6][R2.64+0x400] ;  /* 0x0004000602087981 */ /* 0x000ee2000c1e9900 */
[----:B0-----:R-:W-:-:S06]  /*1970*/  IMAD.WIDE.U32 R4, R23, 0x4, R4 ;  /* 0x0000000417047825 */ /* 0x001fcc00078e0004 */
[----:B------:R-:W2:Y:S02]  /*1980*/  LDG.E.CONSTANT R4, desc[UR6][R4.64] ;  /* 0x0000000604047981 */ /* 0x000ea4000c1e9900 */
[----:B--2---:R-:W-:-:S04]  /*1990*/  IADD3 R6, PT, PT, R6, R4, R21 ;  /* 0x0000000406067210 */ /* 0x004fc80007ffe015 */
[----:B---3--:R-:W-:-:S07]  /*19a0*/  IADD3 R21, PT, PT, R8, R7, R6 ;  /* 0x0000000708157210 */ /* 0x008fce0007ffe006 */
.L_x_21:
[----:B------:R-:W-:Y:S05]  /*19b0*/  BSYNC.RECONVERGENT B1 ;  /* 0x0000000000017941 */ /* 0x000fea0003800200 */
.L_x_19:
[----:B------:R-:W0:Y:S01]  /*19c0*/  S2R R8, SR_LANEID ;  /* 0x0000000000087919 */ /* 0x000e220000000000 */
[----:B------:R-:W1:Y:S01]  /*19d0*/  SHFL.DOWN PT, R2, R21, 0x1, 0x1f ;  /* 0x08201f0015027f89 */ /* 0x000e6200000e0000 */
[C---:B0-----:R-:W-:Y:S02]  /*19e0*/  ISETP.GT.AND P0, PT, R8.reuse, 0x1e, PT ;  /* 0x0000001e0800780c */ /* 0x041fe40003f04270 */
[----:B------:R-:W-:Y:S02]  /*19f0*/  ISETP.NE.AND P1, PT, R8, RZ, PT ;  /* 0x000000ff0800720c */ /* 0x000fe40003f25270 */
[----:B-1----:R-:W-:Y:S02]  /*1a00*/  SEL R2, R2, RZ, !P0 ;  /* 0x000000ff02027207 */ /* 0x002fe40004000000 */
[----:B------:R-:W-:-:S03]  /*1a10*/  ISETP.GT.AND P0, PT, R8, 0x1d, PT ;  /* 0x0000001d0800780c */ /* 0x000fc60003f04270 */
[----:B------:R-:W-:-:S05]  /*1a20*/  IMAD.IADD R2, R2, 0x1, R21 ;  /* 0x0000000102027824 */ /* 0x000fca00078e0215 */
[----:B------:R-:W0:Y:S01]  /*1a30*/  SHFL.DOWN PT, R3, R2, 0x2, 0x1f ;  /* 0x08401f0002037f89 */ /* 0x000e2200000e0000 */
[----:B------:R-:W-:Y:S01]  /*1a40*/  @!P1 MOV R6, 0x400 ;  /* 0x0000040000069802 */ /* 0x000fe20000000f00 */
[----:B------:R-:W1:Y:S01]  /*1a50*/  @!P1 S2R R7, SR_CgaCtaId ;  /* 0x0000000000079919 */ /* 0x000e620000008800 */
[----:B0-----:R-:W-:Y:S02]  /*1a60*/  SEL R3, R3, RZ, !P0 ;  /* 0x000000ff03037207 */ /* 0x001fe40004000000 */
[----:B------:R-:W-:-:S03]  /*1a70*/  ISETP.GT.AND P0, PT, R8, 0x1b, PT ;  /* 0x0000001b0800780c */ /* 0x000fc60003f04270 */
[----:B------:R-:W-:-:S05]  /*1a80*/  IMAD.IADD R3, R2, 0x1, R3 ;  /* 0x0000000102037824 */ /* 0x000fca00078e0203 */
[----:B------:R-:W0:Y:S01]  /*1a90*/  SHFL.DOWN PT, R4, R3, 0x4, 0x1f ;  /* 0x08801f0003047f89 */ /* 0x000e2200000e0000 */
[----:B-1----:R-:W-:Y:S02]  /*1aa0*/  @!P1 LEA R6, R7, R6, 0x18 ;  /* 0x0000000607069211 */ /* 0x002fe400078ec0ff */
[----:B0-----:R-:W-:Y:S02]  /*1ab0*/  SEL R4, R4, RZ, !P0 ;  /* 0x000000ff04047207 */ /* 0x001fe40004000000 */
[----:B------:R-:W-:-:S03]  /*1ac0*/  ISETP.GT.AND P0, PT, R8, 0x17, PT ;  /* 0x000000170800780c */ /* 0x000fc60003f04270 */
[----:B------:R-:W-:Y:S01]  /*1ad0*/  IMAD.IADD R4, R3, 0x1, R4 ;  /* 0x0000000103047824 */ /* 0x000fe200078e0204 */
[----:B------:R-:W-:-:S04]  /*1ae0*/  @!P1 SHF.R.U32.HI R3, RZ, 0x3, R0 ;  /* 0x00000003ff039819 */ /* 0x000fc80000011600 */
        /* <DEDUP_REMOVED lines=13> */
[----:B------:R-:W0:Y:S01]  /*1bc0*/  S2UR UR5, SR_CgaCtaId ;  /* 0x00000000000579c3 */ /* 0x000e220000008800 */
[----:B------:R-:W-:Y:S02]  /*1bd0*/  UMOV UR4, 0x400 ;  /* 0x0000040000047882 */ /* 0x000fe40000000000 */
[----:B0-----:R-:W-:-:S09]  /*1be0*/  ULEA UR4, UR5, UR4, 0x18 ;  /* 0x0000000405047291 */ /* 0x001fd2000f8ec0ff */
[----:B------:R-:W-:Y:S04]  /*1bf0*/  LDS R0, [UR4+0xc] ;  /* 0x00000c04ff007984 */ /* 0x000fe80008000800 */
[----:B---3--:R-:W0:Y:S04]  /*1c00*/  LDS.128 R4, [UR4+0x10] ;  /* 0x00001004ff047984 */ /* 0x008e280008000c00 */
[----:B------:R-:W1:Y:S01]  /*1c10*/  LDS.64 R8, [UR4+0x20] ;  /* 0x00002004ff087984 */ /* 0x000e620008000a00 */
[----:B0-----:R-:W-:-:S04]  /*1c20*/  IADD3 R0, PT, PT, R4, R0, R3 ;  /* 0x0000000004007210 */ /* 0x001fc80007ffe003 */
[----:B------:R-:W-:-:S04]  /*1c30*/  IADD3 R0, PT, PT, R6, R0, R5 ;  /* 0x0000000006007210 */ /* 0x000fc80007ffe005 */
[----:B-1----:R-:W-:-:S05]  /*1c40*/  IADD3 R0, PT, PT, R8, R0, R7 ;  /* 0x0000000008007210 */ /* 0x002fca0007ffe007 */
[----:B------:R-:W-:Y:S01]  /*1c50*/  IMAD.IADD R3, R0, 0x1, R9 ;  /* 0x0000000100037824 */ /* 0x000fe200078e0209 */
[----:B------:R-:W-:Y:S06]  /*1c60*/  BRA `(.L_x_17) ;  /* 0x0000001c00307947 */ /* 0x000fec0003800000 */
.L_x_2:
        /* <DEDUP_REMOVED lines=12> */
.L_x_32:
[----:B------:R-:W-:Y:S05]  /*1d30*/  BSYNC.RECONVERGENT B1 ;  /* 0x0000000000017941 */ /* 0x000fea0003800200 */
.L_x_31:
        /* <DEDUP_REMOVED lines=16> */
.L_x_37:
        /* <DEDUP_REMOVED lines=9> */
.L_x_36:
[----:B------:R-:W-:Y:S05]  /*1ed0*/  BSYNC.RECONVERGENT B2 ;  /* 0x0000000000027941 */ /* 0x000fea0003800200 */
.L_x_35:
        /* <DEDUP_REMOVED lines=8> */
.L_x_40:
        /* <DEDUP_REMOVED lines=35> */
.L_x_39:
[----:B------:R-:W-:Y:S05]  /*2190*/  BSYNC.RECONVERGENT B2 ;  /* 0x0000000000027941 */ /* 0x000fea0003800200 */
.L_x_38:
        /* <DEDUP_REMOVED lines=22> */
.L_x_42:
[----:B------:R-:W-:Y:S05]  /*2300*/  BSYNC.RECONVERGENT B2 ;  /* 0x0000000000027941 */ /* 0x000fea0003800200 */
.L_x_41:
        /* <DEDUP_REMOVED lines=10> */
.L_x_34:
[----:B------:R-:W-:Y:S05]  /*23b0*/  BSYNC.RECONVERGENT B1 ;  /* 0x0000000000017941 */ /* 0x000fea0003800200 */
.L_x_33:
        /* <DEDUP_REMOVED lines=38> */
[----:B------:R-:W0:Y:S04]  /*2620*/  LDS.128 R4, [UR4+0x10] ;  /* 0x00001004ff047984 */ /* 0x000e280008000c00 */
[----:B------:R-:W1:Y:S01]  /*2630*/  LDS.64 R8, [UR4+0x20] ;  /* 0x00002004ff087984 */ /* 0x000e620008000a00 */
[----:B0-----:R-:W-:-:S04]  /*2640*/  IADD3 R0, PT, PT, R4, R0, R3 ;  /* 0x0000000004007210 */ /* 0x001fc80007ffe003 */
[----:B------:R-:W-:-:S04]  /*2650*/  IADD3 R0, PT, PT, R6, R0, R5 ;  /* 0x0000000006007210 */ /* 0x000fc80007ffe005 */
[----:B-1----:R-:W-:-:S05]  /*2660*/  IADD3 R0, PT, PT, R8, R0, R7 ;  /* 0x0000000008007210 */ /* 0x002fca0007ffe007 */
[----:B--2---:R-:W-:Y:S01]  /*2670*/  IMAD.IADD R3, R0, 0x1, R9 ;  /* 0x0000000100037824 */ /* 0x004fe200078e0209 */
[----:B------:R-:W-:Y:S06]  /*2680*/  BRA `(.L_x_17) ;  /* 0x0000001000a87947 */ /* 0x000fec0003800000 */
.L_x_43:
        /* <DEDUP_REMOVED lines=16> */
[----:B------:R-:W1:Y:S02]  /*2790*/  SHFL.DOWN PT, R2, R3, 0x2, R7 ;  /* 0x0840000003027989 */ /* 0x000e6400000e0007 */
[----:B-1----:R-:W-:Y:S02]  /*27a0*/  SEL R2, R2, RZ, !P0 ;  /* 0x000000ff02027207 */ /* 0x002fe40004000000 */
[----:B------:R-:W-:-:S03]  /*27b0*/  ISETP.GT.AND P0, PT, R8, R7, PT ;  /* 0x000000070800720c */ /* 0x000fc60003f04270 */
[----:B------:R-:W-:Y:S01]  /*27c0*/  IMAD.IADD R2, R3, 0x1, R2 ;  /* 0x0000000103027824 */ /* 0x000fe200078e0202 */
[----:B------:R-:W-:-:S04]  /*27d0*/  @!P1 SHF.R.U32.HI R3, RZ, 0x3, R9 ;  /* 0x00000003ff039819 */ /* 0x000fc80000011609 */
[----:B------:R-:W1:Y:S02]  /*27e0*/  SHFL.DOWN PT, R4, R2, 0x4, R7 ;  /* 0x0880000002047989 */ /* 0x000e6400000e0007 */
[----:B-1----:R-:W-:Y:S01]  /*27f0*/  SEL R5, R4, RZ, !P0 ;  /* 0x000000ff04057207 */ /* 0x002fe20004000000 */
[C---:B------:R-:W-:Y:S02]  /*2800*/  VIADD R4, R6.reuse, 0x8 ;  /* 0x0000000806047836 */ /* 0x040fe40000000000 */
[----:B------:R-:W-:Y:S02]  /*2810*/  VIADD R6, R6, 0x10 ;  /* 0x0000001006067836 */ /* 0x000fe40000000000 */
[----:B------:R-:W-:Y:S01]  /*2820*/  IMAD.IADD R5, R2, 0x1, R5 ;  /* 0x0000000102057824 */ /* 0x000fe200078e0205 */
[----:B------:R-:W-:Y:S02]  /*2830*/  ISETP.GT.AND P0, PT, R4, R7, PT ;  /* 0x000000070400720c */ /* 0x000fe40003f04270 */
[----:B------:R-:W-:-:S02]  /*2840*/  @!P1 MOV R4, 0x400 ;  /* 0x0000040000049802 */ /* 0x000fc40000000f00 */
[----:B------:R-:W1:Y:S02]  /*2850*/  SHFL.DOWN PT, R0, R5, 0x8, R7 ;  /* 0x0900000005007989 */ /* 0x000e6400000e0007 */
[----:B0-----:R-:W-:Y:S02]  /*2860*/  @!P1 LEA R11, R11, R4, 0x18 ;  /* 0x000000040b0b9211 */ /* 0x001fe400078ec0ff */
[----:B------:R-:W-:-:S05]  /*2870*/  @!P1 LOP3.LUT R4, R3, 0x7c, RZ, 0xc0, !PT ;  /* 0x0000007c03049812 */ /* 0x000fca00078ec0ff */
[----:B------:R-:W-:Y:S01]  /*2880*/  @!P1 IMAD.IADD R4, R4, 0x1, R11 ;  /* 0x0000000104049824 */ /* 0x000fe200078e020b */
[----:B-1----:R-:W-:Y:S02]  /*2890*/  SEL R0, R0, RZ, !P0 ;  /* 0x000000ff00007207 */ /* 0x002fe40004000000 */
        /* <DEDUP_REMOVED lines=15> */
[----:B-1----:R-:W0:Y:S04]  /*2990*/  LDS.128 R4, [UR4+0x10] ;  /* 0x00001004ff047984 */ /* 0x002e280008000c00 */
        /* <DEDUP_REMOVED lines=18> */
.L_x_30:
[----:B------:R-:W0:Y:S01]  /*2ac0*/  S2R R0, SR_TID.X ;  /* 0x0000000000007919 */ /* 0x000e220000002100 */
[----:B------:R-:W0:Y:S02]  /*2ad0*/  LDC.64 R2, c[0x0][0x380] ;  /* 0x0000e000ff027b82 */ /* 0x000e240000000a00 */
[----:B0-----:R-:W-:-:S05]  /*2ae0*/  IMAD.WIDE.U32 R2, R0, 0x4, R2 ;  /* 0x0000000400027825 */ /* 0x001fca00078e0002 */
[----:B------:R-:W2:Y:S04]  /*2af0*/  LDG.E.CONSTANT R19, desc[UR6][R2.64] ;  /* 0x0000000602137981 */ /* 0x000ea8000c1e9900 */
[----:B------:R-:W2:Y:S04]  /*2b00*/  LDG.E.CONSTANT R4, desc[UR6][R2.64+0x400] ;  /* 0x0004000602047981 */ /* 0x000ea8000c1e9900 */
[----:B------:R-:W2:Y:S04]  /*2b10*/  LDG.E.CONSTANT R5, desc[UR6][R2.64+0x800] ;  /* 0x0008000602057981 */ /* 0x000ea8000c1e9900 */
[----:B------:R-:W3:Y:S04]  /*2b20*/  LDG.E.CONSTANT R6, desc[UR6][R2.64+0xc00] ;  /* 0x000c000602067981 */ /* 0x000ee8000c1e9900 */
[----:B------:R-:W3:Y:S04]  /*2b30*/  LDG.E.CONSTANT R7, desc[UR6][R2.64+0x1000] ;  /* 0x0010000602077981 */ /* 0x000ee8000c1e9900 */
[----:B------:R-:W4:Y:S04]  /*2b40*/  LDG.E.CONSTANT R8, desc[UR6][R2.64+0x1400] ;  /* 0x0014000602087981 */ /* 0x000f28000c1e9900 */
[----:B------:R-:W4:Y:S04]  /*2b50*/  LDG.E.CONSTANT R9, desc[UR6][R2.64+0x1800] ;  /* 0x0018000602097981 */ /* 0x000f28000c1e9900 */
[----:B------:R-:W5:Y:S04]  /*2b60*/  LDG.E.CONSTANT R10, desc[UR6][R2.64+0x1c00] ;  /* 0x001c0006020a7981 */ /* 0x000f68000c1e9900 */
[----:B------:R-:W5:Y:S04]  /*2b70*/  LDG.E.CONSTANT R11, desc[UR6][R2.64+0x2000] ;  /* 0x00200006020b7981 */ /* 0x000f68000c1e9900 */
[----:B------:R-:W5:Y:S04]  /*2b80*/  LDG.E.CONSTANT R12, desc[UR6][R2.64+0x2400] ;  /* 0x00240006020c7981 */ /* 0x000f68000c1e9900 */
[----:B------:R-:W5:Y:S04]  /*2b90*/  LDG.E.CONSTANT R13, desc[UR6][R2.64+0x2800] ;  /* 0x00280006020d7981 */ /* 0x000f68000c1e9900 */
[----:B------:R-:W5:Y:S04]  /*2ba0*/  LDG.E.CONSTANT R14, desc[UR6][R2.64+0x2c00] ;  /* 0x002c0006020e7981 */ /* 0x000f68000c1e9900 */
[----:B------:R-:W5:Y:S04]  /*2bb0*/  LDG.E.CONSTANT R15, desc[UR6][R2.64+0x3000] ;  /* 0x00300006020f7981 */ /* 0x000f68000c1e9900 */
[----:B------:R-:W5:Y:S04]  /*2bc0*/  LDG.E.CONSTANT R16, desc[UR6][R2.64+0x3400] ;  /* 0x0034000602107981 */ /* 0x000f68000c1e9900 */
[----:B------:R-:W5:Y:S04]  /*2bd0*/  LDG.E.CONSTANT R17, desc[UR6][R2.64+0x3800] ;  /* 0x0038000602117981 */ /* 0x000f68000c1e9900 */
[----:B------:R-:W5:Y:S01]  /*2be0*/  LDG.E.CONSTANT R18, desc[UR6][R2.64+0x3c00] ;  /* 0x003c000602127981 */ /* 0x000f62000c1e9900 */
[----:B------:R-:W-:-:S02]  /*2bf0*/  ISETP.GE.U32.AND P0, PT, R20, 0x2000, PT ;  /* 0x000020001400780c */ /* 0x000fc40003f06070 */
[----:B--2---:R-:W-:-:S04]  /*2c00*/  IADD3 R4, PT, PT, R5, R4, R19 ;  /* 0x0000000405047210 */ /* 0x004fc80007ffe013 */
[----:B---3--:R-:W-:-:S04]  /*2c10*/  IADD3 R4, PT, PT, R7, R6, R4 ;  /* 0x0000000607047210 */ /* 0x008fc80007ffe004 */
[----:B----4-:R-:W-:-:S04]  /*2c20*/  IADD3 R4, PT, PT, R9, R8, R4 ;  /* 0x0000000809047210 */ /* 0x010fc80007ffe004 */
[----:B-----5:R-:W-:Y:S01]  /*2c30*/  IADD3 R4, PT, PT, R11, R10, R4 ;  /* 0x0000000a0b047210 */ /* 0x020fe20007ffe004 */
[----:B------:R-:W-:-:S03]  /*2c40*/  IMAD.MOV.U32 R11, RZ, RZ, 0x1000 ;  /* 0x00001000ff0b7424 */ /* 0x000fc600078e00ff */
[----:B------:R-:W-:-:S04]  /*2c50*/  IADD3 R4, PT, PT, R13, R12, R4 ;  /* 0x0000000c0d047210 */ /* 0x000fc80007ffe004 */
[----:B------:R-:W-:-:S04]  /*2c60*/  IADD3 R4, PT, PT, R15, R14, R4 ;  /* 0x0000000e0f047210 */ /* 0x000fc80007ffe004 */
[----:B------:R-:W-:-:S05]  /*2c70*/  IADD3 R17, PT, PT, R17, R16, R4 ;  /* 0x0000001011117210 */ /* 0x000fca0007ffe004 */
[----:B------:R-:W-:Y:S01]  /*2c80*/  IMAD.IADD R8, R18, 0x1, R17 ;  /* 0x0000000112087824 */ /* 0x000fe200078e0211 */
[----:B------:R-:W-:Y:S06]  /*2c90*/  @!P0 BRA `(.L_x_44) ;  /* 0x00000000008c8947 */ /* 0x000fec0003800000 */
[----:B------:R-:W0:Y:S01]  /*2ca0*/  LDC R7, c[0x0][0x390] ;  /* 0x0000e400ff077b82 */ /* 0x000e220000000800 */
[----:B------:R-:W-:Y:S02]  /*2cb0*/  VIADD R6, R20, 0xfffff000 ;  /* 0xfffff00014067836 */ /* 0x000fe40000000000 */
[----:B------:R-:W-:-:S07]  /*2cc0*/  IMAD.MOV.U32 R11, RZ, RZ, 0x1000 ;  /* 0x00001000ff0b7424 */ /* 0x000fce00078e00ff */
.L_x_46:
[----:B------:R-:W-:-:S05]  /*2cd0*/  IMAD.WIDE R4, R11, 0x4, R2 ;  /* 0x000000040b047825 */ /* 0x000fca00078e0202 */
        /* <DEDUP_REMOVED lines=16> */
[----:B--2---:R-:W-:-:S04]  /*2de0*/  IADD3 R18, PT, PT, R18, R19, R8 ;  /* 0x0000001312127210 */ /* 0x004fc80007ffe008 */
[----:B---3--:R-:W-:Y:S01]  /*2df0*/  IADD3 R18, PT, PT, R21, R20, R18 ;  /* 0x0000001415127210 */ /* 0x008fe20007ffe012 */
[----:B0-----:R-:W-:-:S04]  /*2e00*/  IMAD.MOV.U32 R20, RZ, RZ, R7 ;  /* 0x000000ffff147224 */ /* 0x001fc800078e0007 */
[----:B------:R-:W-:Y:S01]  /*2e10*/  IMAD.IADD R8, R20, 0x1, -R11 ;  /* 0x0000000114087824 */ /* 0x000fe200078e0a0b */
[----:B----4-:R-:W-:-:S04]  /*2e20*/  IADD3 R18, PT, PT, R23, R22, R18 ;  /* 0x0000001617127210 */ /* 0x010fc80007ffe012 */
[----:B------:R-:W-:Y:S02]  /*2e30*/  ISETP.GE.AND P0, PT, R8, 0x1000, PT ;  /* 0x000010000800780c */ /* 0x000fe40003f06270 */
[----:B-----5:R-:W-:-:S04]  /*2e40*/  IADD3 R18, PT, PT, R25, R24, R18 ;  /* 0x0000001819127210 */ /* 0x020fc80007ffe012 */
[----:B------:R-:W-:-:S04]  /*2e50*/  IADD3 R14, PT, PT, R14, R17, R18 ;  /* 0x000000110e0e7210 */ /* 0x000fc80007ffe012 */
[----:B------:R-:W-:-:S04]  /*2e60*/  IADD3 R12, PT, PT, R15, R12, R14 ;  /* 0x0000000c0f0c7210 */ /* 0x000fc80007ffe00e */
[----:B------:R-:W-:-:S04]  /*2e70*/  IADD3 R10, PT, PT, R10, R13, R12 ;  /* 0x0000000d0a0a7210 */ /* 0x000fc80007ffe00c */
[----:B------:R-:W-:Y:S01]  /*2e80*/  IADD3 R8, PT, PT, R16, R9, R10 ;  /* 0x0000000910087210 */ /* 0x000fe20007ffe00a */
[----:B------:R-:W-:Y:S06]  /*2e90*/  @!P0 BRA `(.L_x_45) ;  /* 0x0000000400fc8947 */ /* 0x000fec0003800000 */
[----:B------:R-:W-:-:S05]  /*2ea0*/  VIADD R11, R11, 0x1000 ;  /* 0x000010000b0b7836 */ /* 0x000fca0000000000 */
[----:B------:R-:W-:-:S13]  /*2eb0*/  ISETP.GT.AND P0, PT, R11, R6, PT ;  /* 0x000000060b00720c */ /* 0x000fda0003f04270 */
[----:B------:R-:W-:Y:S05]  /*2ec0*/  @!P0 BRA `(.L_x_46) ;  /* 0xfffffffc00808947 */ /* 0x000fea000383ffff */
.L_x_44:
        /* <DEDUP_REMOVED lines=20> */
.L_x_50:
        /* <DEDUP_REMOVED lines=8> */
.L_x_49:
[----:B------:R-:W-:Y:S05]  /*3090*/  BSYNC.RECONVERGENT B2 ;  /* 0x0000000000027941 */ /* 0x000fea0003800200 */
.L_x_48:
        /* <DEDUP_REMOVED lines=16> */
.L_x_53:
        /* <DEDUP_REMOVED lines=20> */
[----:B------:R-:W5:Y:S04]  /*32e0*/  LDG.E.CONSTANT R22, desc[UR6][R2.64+0x2400] ;  /* 0x0024000602167981 */ /* 0x000f68000c1e9900 */
[----:B------:R0:W5:Y:S04]  /*32f0*/  LDG.E.CONSTANT R5, desc[UR6][R4.64] ;  /* 0x0000000604057981 */ /* 0x000168000c1e9900 */
        /* <DEDUP_REMOVED lines=17> */
.L_x_52:
[----:B------:R-:W-:Y:S05]  /*3410*/  BSYNC.RECONVERGENT B2 ;  /* 0x0000000000027941 */ /* 0x000fea0003800200 */
.L_x_51:
        /* <DEDUP_REMOVED lines=10> */
[----:B------:R-:W5:Y:S01]  /*34c0*/  LDG.E.CONSTANT R16, desc[UR6][R2.64+0x1400] ;  /* 0x0014000602107981 */ /* 0x000f62000c1e9900 */
[----:B0-----:R-:W-:-:S04]  /*34d0*/  IMAD.WIDE.U32 R4, R11, 0x4, R6 ;  /* 0x000000040b047825 */ /* 0x001fc800078e0006 */
[----:B------:R-:W-:Y:S02]  /*34e0*/  IMAD.WIDE.U32 R6, R13, 0x4, R6 ;  /* 0x000000040d067825 */ /* 0x000fe400078e0006 */
[----:B------:R0:W2:Y:S04]  /*34f0*/  LDG.E.CONSTANT R5, desc[UR6][R4.64] ;  /* 0x0000000604057981 */ /* 0x0000a8000c1e9900 */
[----:B------:R1:W3:Y:S04]  /*3500*/  LDG.E.CONSTANT R13, desc[UR6][R2.64] ;  /* 0x00000006020d7981 */ /* 0x0002e8000c1e9900 */
[----:B------:R-:W4:Y:S01]  /*3510*/  LDG.E.CONSTANT R7, desc[UR6][R6.64] ;  /* 0x0000000606077981 */ /* 0x000f22000c1e9900 */
[----:B0-----:R-:W-:Y:S01]  /*3520*/  IADD3 R4, P1, PT, R2, 0x2000, RZ ;  /* 0x0000200002047810 */ /* 0x001fe20007f3e0ff */
[----:B------:R-:W-:Y:S01]  /*3530*/  VIADD R10, R10, 0x800 ;  /* 0x000008000a0a7836 */ /* 0x000fe20000000000 */
[----:B------:R-:W-:Y:S01]  /*3540*/  PLOP3.LUT P0, PT, PT, PT, PT, 0x8, 0x80 ;  /* 0x000000000080781c */ /* 0x000fe20003f0e170 */
[----:B------:R-:W-:-:S02]  /*3550*/  VIADD R11, R11, 0x800 ;  /* 0x000008000b0b7836 */ /* 0x000fc40000000000 */
[----:B-1----:R-:W-:Y:S01]  /*3560*/  IMAD.MOV.U32 R2, RZ, RZ, R4 ;  /* 0x000000ffff027224 */ /* 0x002fe200078e0004 */
[----:B--2---:R-:W-:-:S04]  /*3570*/  IADD3 R12, PT, PT, R12, R5, R8 ;  /* 0x000000050c0c7210 */ /* 0x004fc80007ffe008 */
[----:B---3--:R-:W-:Y:S01]  /*3580*/  IADD3 R12, PT, PT, R14, R13, R12 ;  /* 0x0000000d0e0c7210 */ /* 0x008fe20007ffe00c */
[----:B------:R-:W-:-:S03]  /*3590*/  IMAD.X R5, RZ, RZ, R3, P1 ;  /* 0x000000ffff057224 */ /* 0x000fc600008e0603 */
[----:B----4-:R-:W-:Y:S01]  /*35a0*/  IADD3 R12, PT, PT, R15, R7, R12 ;  /* 0x000000070f0c7210 */ /* 0x010fe20007ffe00c */
[----:B------:R-:W-:-:S03]  /*35b0*/  IMAD.MOV.U32 R3, RZ, RZ, R5 ;  /* 0x000000ffff037224 */ /* 0x000fc600078e0005 */
[----:B-----5:R-:W-:-:S07]  /*35c0*/  IADD3 R8, PT, PT, R16, R17, R12 ;  /* 0x0000001110087210 */ /* 0x020fce0007ffe00c */
.L_x_55:
[----:B------:R-:W-:Y:S05]  /*35d0*/  BSYNC.RECONVERGENT B2 ;  /* 0x0000000000027941 */ /* 0x000fea0003800200 */
.L_x_54:
        /* <DEDUP_REMOVED lines=10> */
.L_x_47:
[----:B------:R-:W-:Y:S05]  /*3680*/  BSYNC.RECONVERGENT B1 ;  /* 0x0000000000017941 */ /* 0x000fea0003800200 */
.L_x_45:
[----:B------:R-:W0:Y:S01]  /*3690*/  S2R R9, SR_LANEID ;  /* 0x0000000000097919 */ /* 0x000e220000000000 */
[----:B------:R-:W1:Y:S01]  /*36a0*/  SHFL.DOWN PT, R2, R8, 0x1, 0x1f ;  /* 0x08201f0008027f89 */ /* 0x000e6200000e0000 */
[C---:B0-----:R-:W-:Y:S02]  /*36b0*/  ISETP.GT.AND P0, PT, R9.reuse, 0x1e, PT ;  /* 0x0000001e0900780c */ /* 0x041fe40003f04270 */
[C---:B------:R-:W-:Y:S02]  /*36c0*/  ISETP.NE.AND P1, PT, R9.reuse, RZ, PT ;  /* 0x000000ff0900720c */ /* 0x040fe40003f25270 */
        /* <DEDUP_REMOVED lines=37> */
[----:B0-----:R-:W-:-:S07]  /*3920*/  IMAD.IADD R3, R0, 0x1, R9 ;  /* 0x0000000100037824 */ /* 0x001fce00078e0209 */
.L_x_17:
[----:B------:R-:W-:Y:S05]  /*3930*/  BSYNC.RECONVERGENT B0 ;  /* 0x0000000000007941 */ /* 0x000fea0003800200 */
.L_x_1:
[----:B------:R-:W-:Y:S05]  /*3940*/  @P0 EXIT ;  /* 0x000000000000094d */ /* 0x000fea0003800000 */
[----:B-1----:R-:W1:Y:S01]  /*3950*/  LDC.64 R4, c[0x0][0x388] ;  /* 0x0000e200ff047b82 */ /* 0x002e620000000a00 */
[----:B------:R-:W0:Y:S02]  /*3960*/  LDCU UR4, c[0x0][0x398] ;  /* 0x00007300ff0477ac */ /* 0x000e240008000800 */
[----:B0-234-:R-:W-:-:S05]  /*3970*/  VIADD R3, R3, UR4 ;  /* 0x0000000403037c36 */ /* 0x01dfca0008000000 */
[----:B-1----:R-:W-:Y:S01]  /*3980*/  STG.E desc[UR6][R4.64], R3 ;  /* 0x0000000304007986 */ /* 0x002fe2000c101906 */
[----:B------:R-:W-:Y:S05]  /*3990*/  EXIT ;  /* 0x000000000000794d */ /* 0x000fea0003800000 */
.L_x_56:
[----:B------:R-:W-:-:S00]  /*39a0*/  BRA `(.L_x_56) ;  /* 0xfffffffc00fc7947 */ /* 0x000fc0000383ffff */
[----:B------:R-:W-:-:S00]  /*39b0*/  NOP ;  /* 0x0000000000007918 */ /* 0x000fc00000000000 */
        /* <DEDUP_REMOVED lines=12> */
.L_x_239:


//--------------------- .text._ZN3cub18CUB_300001_SM_10006detail6reduce18DeviceReduceKernelINS2_10policy_hubIiyN4cuda3std3__44plusIiEEE10Policy1000EN6thrust24THRUST_300001_SM_1000_NS6detail15normal_iteratorINSD_10device_ptrIiEEEEyS9_iNS7_10__identityEEEvT0_PT3_T1_NS0_13GridEvenShareISN_EET2_T4_ --------------------------
	.section	.text._ZN3cub18CUB_300001_SM_10006detail6reduce18DeviceReduceKernelINS2_10policy_hubIiyN4cuda3std3__44plusIiEEE10Policy1000EN6thrust24THRUST_300001_SM_1000_NS6detail15normal_iteratorINSD_10device_ptrIiEEEEyS9_iNS7_10__identityEEEvT0_PT3_T1_NS0_13GridEvenShareISN_EET2_T4_,"ax",@progbits
	.align	128
        .global         _ZN3cub18CUB_300001_SM_10006detail6reduce18DeviceReduceKernelINS2_10policy_hubIiyN4cuda3std3__44plusIiEEE10Policy1000EN6thrust24THRUST_300001_SM_1000_NS6detail15normal_iteratorINSD_10device_ptrIiEEEEyS9_iNS7_10__identityEEEvT0_PT3_T1_NS0_13GridEvenShareISN_EET2_T4_
        .type           _ZN3cub18CUB_300001_SM_10006detail6reduce18DeviceReduceKernelINS2_10policy_hubIiyN4cuda3std3__44plusIiEEE10Policy1000EN6thrust24THRUST_300001_SM_1000_NS6detail15normal_iteratorINSD_10device_ptrIiEEEEyS9_iNS7_10__identityEEEvT0_PT3_T1_NS0_13GridEvenShareISN_EET2_T4_,@function
        .size           _ZN3cub18CUB_300001_SM_10006detail6reduce18DeviceReduceKernelINS2_10policy_hubIiyN4cuda3std3__44plusIiEEE10Policy1000EN6thrust24THRUST_300001_SM_1000_NS6detail15normal_iteratorINSD_10device_ptrIiEEEEyS9_iNS7_10__identityEEEvT0_PT3_T1_NS0_13GridEvenShareISN_EET2_T4_,(.L_x_240 - _ZN3cub18CUB_300001_SM_10006detail6reduce18DeviceReduceKernelINS2_10policy_hubIiyN4cuda3std3__44plusIiEEE10Policy1000EN6thrust24THRUST_300001_SM_1000_NS6detail15normal_iteratorINSD_10device_ptrIiEEEEyS9_iNS7_10__identityEEEvT0_PT3_T1_NS0_13GridEvenShareISN_EET2_T4_)
        .other          _ZN3cub18CUB_300001_SM_10006detail6reduce18DeviceReduceKernelINS2_10policy_hubIiyN4cuda3std3__44plusIiEEE10Policy1000EN6thrust24THRUST_300001_SM_1000_NS6detail15normal_iteratorINSD_10device_ptrIiEEEEyS9_iNS7_10__identityEEEvT0_PT3_T1_NS0_13GridEvenShareISN_EET2_T4_,@"STO_CUDA_ENTRY STV_DEFAULT"
_ZN3cub18CUB_300001_SM_10006detail6reduce18DeviceReduceKernelINS2_10policy_hubIiyN4cuda3std3__44plusIiEEE10Policy1000EN6thrust24THRUST_300001_SM_1000_NS6detail15normal_iteratorINSD_10device_ptrIiEEEEyS9_iNS7_10__identityEEEvT0_PT3_T1_NS0_13GridEvenShareISN_EET2_T4_:
.text._ZN3cub18CUB_300001_SM_10006detail6reduce18DeviceReduceKernelINS2_10policy_hubIiyN4cuda3std3__44plusIiEEE10Policy1000EN6thrust24THRUST_300001_SM_1000_NS6detail15normal_iteratorINSD_10device_ptrIiEEEEyS9_iNS7_10__identityEEEvT0_PT3_T1_NS0_13GridEvenShareISN_EET2_T4_:
[----:B------:R-:W-:Y:S08]  /*0000*/  LDC R1, c[0x0][0x37c] ;  /* 0x0000df00ff017b82 */ /* 0x000ff00000000800 */
[----:B------:R-:W0:Y:S01]  /*0010*/  S2UR UR16, SR_CTAID.X ;  /* 0x00000000001079c3 */ /* 0x000e220000002500 */
[----:B------:R-:W1:Y:S01]  /*0020*/  LDCU.64 UR8, c[0x0][0x3b8] ;  /* 0x00007700ff0877ac */ /* 0x000e620008000a00 */
[----:B------:R-:W-:Y:S01]  /*0030*/  BSSY.RECONVERGENT B0, `(.L_x_57) ;  /* 0x0000201000007945 */ /* 0x000fe20003800200 */
[----:B------:R-:W2:Y:S01]  /*0040*/  LDCU UR5, c[0x0][0x3c0] ;  /* 0x00007800ff0577ac */ /* 0x000ea20008000800 */
[----:B------:R-:W3:Y:S01]  /*0050*/  LDCU.64 UR14, c[0x0][0x358] ;  /* 0x00006b00ff0e77ac */ /* 0x000ee20008000a00 */
[----:B-1----:R-:W-:-:S02]  /*0060*/  IMAD.U32 R2, RZ, RZ, UR8 ;  /* 0x00000008ff027e24 */ /* 0x002fc4000f8e00ff */
[----:B------:R-:W-:Y:S01]  /*0070*/  IMAD.U32 R3, RZ, RZ, UR9 ;  /* 0x00000009ff037e24 */ /* 0x000fe2000f8e00ff */
[----:B--2---:R-:W-:Y:S02]  /*0080*/  USHF.L.U32 UR5, UR5, 0xc, URZ ;  /* 0x0000000c05057899 */ /* 0x004fe400080006ff */
[----:B0-----:R-:W-:Y:S02]  /*0090*/  USHF.L.U32 UR7, UR16, 0xc, URZ ;  /* 0x0000000c10077899 */ /* 0x001fe400080006ff */
[----:B------:R-:W-:-:S04]  /*00a0*/  USHF.R.S32.HI UR4, URZ, 0x1f, UR5 ;  /* 0x0000001fff047899 */ /* 0x000fc80008011405 */
[----:B------:R-:W-:-:S04]  /*00b0*/  IADD3 R23, P1, PT, R2, -UR7, RZ ;  /* 0x8000000702177c10 */ /* 0x000fc8000ff3e0ff */
[----:B------:R-:W-:Y:S02]  /*00c0*/  ISETP.GT.U32.AND P0, PT, R23, 0xfff, PT ;  /* 0x00000fff1700780c */ /* 0x000fe40003f04070 */
[----:B------:R-:W-:-:S04]  /*00d0*/  IADD3.X R22, PT, PT, R3, -0x1, RZ, P1, !PT ;  /* 0xffffffff03167810 */ /* 0x000fc80000ffe4ff */
[----:B------:R-:W-:-:S13]  /*00e0*/  ISETP.GT.U32.AND.EX P0, PT, R22, RZ, PT, P0 ;  /* 0x000000ff1600720c */ /* 0x000fda0003f04100 */
[----:B---3--:R-:W-:Y:S05]  /*00f0*/  @P0 BRA `(.L_x_58) ;  /* 0x0000000c00ac0947 */ /* 0x008fea0003800000 */
[----:B------:R-:W0:Y:S01]  /*0100*/  S2R R3, SR_TID.X ;  /* 0x0000000000037919 */ /* 0x000e220000002100 */
[----:B------:R-:W-:Y:S01]  /*0110*/  VIADD R0, R2, -UR7 ;  /* 0x8000000702007c36 */ /* 0x000fe20008000000 */
[----:B------:R-:W-:Y:S01]  /*0120*/  BSSY.RECONVERGENT B1, `(.L_x_59) ;  /* 0x000000a000017945 */ /* 0x000fe20003800200 */
[----:B------:R-:W-:-:S03]  /*0130*/  IMAD.MOV.U32 R4, RZ, RZ, RZ ;  /* 0x000000ffff047224 */ /* 0x000fc600078e00ff */
[----:B0-----:R-:W-:Y:S01]  /*0140*/  ISETP.GE.AND P0, PT, R3, R0, PT ;  /* 0x000000000300720c */ /* 0x001fe20003f06270 */
[----:B------:R-:W-:-:S12]  /*0150*/  IMAD.MOV.U32 R5, RZ, RZ, R3 ;  /* 0x000000ffff057224 */ /* 0x000fd800078e0003 */
[----:B------:R-:W-:Y:S05]  /*0160*/  @P0 BRA `(.L_x_60) ;  /* 0x0000000000140947 */ /* 0x000fea0003800000 */
[----:B------:R-:W0:Y:S01]  /*0170*/  LDC.64 R6, c[0x0][0x380] ;  /* 0x0000e000ff067b82 */ /* 0x000e220000000a00 */
[----:B------:R-:W-:-:S04]  /*0180*/  VIADD R5, R3, UR7 ;  /* 0x0000000703057c36 */ /* 0x000fc80008000000 */
[----:B0-----:R-:W-:-:S05]  /*0190*/  IMAD.WIDE.U32 R6, R5, 0x4, R6 ;  /* 0x0000000405067825 */ /* 0x001fca00078e0006 */
[----:B------:R0:W5:Y:S01]  /*01a0*/  LDG.E R4, desc[UR14][R6.64] ;  /* 0x0000000e06047981 */ /* 0x000162000c1e1900 */
[----:B------:R-:W-:-:S07]  /*01b0*/  VIADD R5, R3, 0x100 ;  /* 0x0000010003057836 */ /* 0x000fce0000000000 */
.L_x_60:
[----:B------:R-:W-:Y:S05]  /*01c0*/  BSYNC.RECONVERGENT B1 ;  /* 0x0000000000017941 */ /* 0x000fea0003800200 */
.L_x_59:
[----:B------:R-:W-:Y:S01]  /*01d0*/  ISETP.GE.AND P0, PT, R5, R0, PT ;  /* 0x000000000500720c */ /* 0x000fe20003f06270 */
[----:B------:R-:W-:-:S12]  /*01e0*/  BSSY.RECONVERGENT B1, `(.L_x_61) ;  /* 0x000006c000017945 */ /* 0x000fd80003800200 */
[----:B------:R-:W-:Y:S05]  /*01f0*/  @P0 BRA `(.L_x_62) ;  /* 0x0000000400a80947 */ /* 0x000fea0003800000 */
[----:B0-----:R-:W-:Y:S01]  /*0200*/  LOP3.LUT R7, RZ, R5, RZ, 0x33, !PT ;  /* 0x00000005ff077212 */ /* 0x001fe200078e33ff */
[----:B------:R-:W-:Y:S03]  /*0210*/  BSSY.RECONVERGENT B2, `(.L_x_63) ;  /* 0x0000030000027945 */ /* 0x000fe60003800200 */
[----:B------:R-:W-:-:S04]  /*0220*/  IADD3 R7, PT, PT, R2, -UR7, R7 ;  /* 0x8000000702077c10 */ /* 0x000fc8000fffe007 */
[C---:B------:R-:W-:Y:S02]  /*0230*/  ISETP.GE.U32.AND P1, PT, R7.reuse, 0xf00, PT ;  /* 0x00000f000700780c */ /* 0x040fe40003f26070 */
[----:B------:R-:W-:-:S04]  /*0240*/  LEA.HI R2, R7, 0x1, RZ, 0x18 ;  /* 0x0000000107027811 */ /* 0x000fc800078fc0ff */
[----:B------:R-:W-:-:S04]  /*0250*/  LOP3.LUT R21, R2, 0xf, RZ, 0xc0, !PT ;  /* 0x0000000f02157812 */ /* 0x000fc800078ec0ff */
[----:B------:R-:W-:-:S03]  /*0260*/  ISETP.NE.AND P0, PT, R21, RZ, PT ;  /* 0x000000ff1500720c */ /* 0x000fc60003f05270 */
[----:B------:R-:W-:Y:S10]  /*0270*/  @!P1 BRA `(.L_x_64) ;  /* 0x0000000000a49947 */ /* 0x000ff40003800000 */
[----:B------:R-:W0:Y:S01]  /*0280*/  LDCU.64 UR8, c[0x0][0x380] ;  /* 0x00007000ff0877ac */ /* 0x000e220008000a00 */
[----:B------:R-:W-:Y:S01]  /*0290*/  IMAD.WIDE.U32 R6, R5, 0x4, RZ ;  /* 0x0000000405067825 */ /* 0x000fe200078e00ff */
[----:B------:R-:W-:Y:S01]  /*02a0*/  LOP3.LUT R8, R2, 0x1fffff0, RZ, 0xc0, !PT ;  /* 0x01fffff002087812 */ /* 0x000fe200078ec0ff */
[----:B------:R-:W-:-:S04]  /*02b0*/  UIMAD.WIDE.U32 UR4, UR16, 0x4000, URZ ;  /* 0x00004000100478a5 */ /* 0x000fc8000f8e00ff */
[----:B------:R-:W-:Y:S02]  /*02c0*/  IMAD.MOV R8, RZ, RZ, -R8 ;  /* 0x000000ffff087224 */ /* 0x000fe400078e0a08 */
[----:B------:R-:W-:Y:S02]  /*02d0*/  LOP3.LUT R14, R6, UR4, RZ, 0xfc, !PT ;  /* 0x00000004060e7c12 */ /* 0x000fe4000f8efcff */
[----:B------:R-:W-:Y:S02]  /*02e0*/  LOP3.LUT R7, R7, UR5, RZ, 0xfc, !PT ;  /* 0x0000000507077c12 */ /* 0x000fe4000f8efcff */
[----:B0-----:R-:W-:-:S04]  /*02f0*/  IADD3 R14, P1, PT, R14, UR8, RZ ;  /* 0x000000080e0e7c10 */ /* 0x001fc8000ff3e0ff */
[----:B------:R-:W-:-:S04]  /*0300*/  IADD3 R14, P2, PT, R14, 0x2000, RZ ;  /* 0x000020000e0e7810 */ /* 0x000fc80007f5e0ff */
[----:B------:R-:W-:-:S09]  /*0310*/  IADD3.X R7, PT, PT, RZ, UR9, R7, P2, P1 ;  /* 0x00000009ff077c10 */ /* 0x000fd200097e2407 */
.L_x_65:
[----:B------:R-:W-:-:S05]  /*0320*/  IMAD.MOV.U32 R6, RZ, RZ, R14 ;  /* 0x000000ffff067224 */ /* 0x000fca00078e000e */
[----:B------:R-:W2:Y:S04]  /*0330*/  LDG.E R15, desc[UR14][R6.64+-0x2000] ;  /* 0xffe0000e060f7981 */ /* 0x000ea8000c1e1900 */
[----:B------:R-:W2:Y:S04]  /*0340*/  LDG.E R16, desc[UR14][R6.64+-0x1c00] ;  /* 0xffe4000e06107981 */ /* 0x000ea8000c1e1900 */
[----:B------:R-:W3:Y:S04]  /*0350*/  LDG.E R18, desc[UR14][R6.64+-0x1800] ;  /* 0xffe8000e06127981 */ /* 0x000ee8000c1e1900 */
[----:B------:R-:W3:Y:S04]  /*0360*/  LDG.E R17, desc[UR14][R6.64+-0x1400] ;  /* 0xffec000e06117981 */ /* 0x000ee8000c1e1900 */
[----:B------:R-:W4:Y:S04]  /*0370*/  LDG.E R20, desc[UR14][R6.64+-0x1000] ;  /* 0xfff0000e06147981 */ /* 0x000f28000c1e1900 */
        /* <DEDUP_REMOVED lines=10> */
[----:B------:R0:W4:Y:S01]  /*0420*/  LDG.E R10, desc[UR14][R6.64+0x1c00] ;  /* 0x001c000e060a7981 */ /* 0x000122000c1e1900 */
[----:B------:R-:W-:-:S02]  /*0430*/  VIADD R8, R8, 0x10 ;  /* 0x0000001008087836 */ /* 0x000fc40000000000 */
[----:B------:R-:W-:-:S03]  /*0440*/  VIADD R5, R5, 0x1000 ;  /* 0x0000100005057836 */ /* 0x000fc60000000000 */
[----:B------:R-:W-:Y:S02]  /*0450*/  ISETP.NE.AND P1, PT, R8, RZ, PT ;  /* 0x000000ff0800720c */ /* 0x000fe40003f25270 */
[----:B--2--5:R-:W-:-:S04]  /*0460*/  IADD3 R15, PT, PT, R16, R15, R4 ;  /* 0x0000000f100f7210 */ /* 0x024fc80007ffe004 */
[----:B---3--:R-:W-:-:S04]  /*0470*/  IADD3 R15, PT, PT, R17, R18, R15 ;  /* 0x00000012110f7210 */ /* 0x008fc80007ffe00f */
[----:B----4-:R-:W-:-:S04]  /*0480*/  IADD3 R15, PT, PT, R19, R20, R15 ;  /* 0x00000014130f7210 */ /* 0x010fc80007ffe00f */
[----:B------:R-:W-:-:S04]  /*0490*/  IADD3 R15, PT, PT, R23, R22, R15 ;  /* 0x00000016170f7210 */ /* 0x000fc80007ffe00f */
[----:B------:R-:W-:-:S04]  /*04a0*/  IADD3 R15, PT, PT, R25, R24, R15 ;  /* 0x00000018190f7210 */ /* 0x000fc80007ffe00f */
[----:B------:R-:W-:Y:S02]  /*04b0*/  IADD3 R13, PT, PT, R13, R14, R15 ;  /* 0x0000000e0d0d7210 */ /* 0x000fe40007ffe00f */
[----:B------:R-:W-:-:S05]  /*04c0*/  IADD3 R14, P2, PT, R6, 0x4000, RZ ;  /* 0x00004000060e7810 */ /* 0x000fca0007f5e0ff */
[----:B0-----:R-:W-:Y:S01]  /*04d0*/  IMAD.X R7, RZ, RZ, R7, P2 ;  /* 0x000000ffff077224 */ /* 0x001fe200010e0607 */
[----:B------:R-:W-:-:S04]  /*04e0*/  IADD3 R9, PT, PT, R12, R9, R13 ;  /* 0x000000090c097210 */ /* 0x000fc80007ffe00d */
[----:B------:R-:W-:Y:S01]  /*04f0*/  IADD3 R4, PT, PT, R10, R11, R9 ;  /* 0x0000000b0a047210 */ /* 0x000fe20007ffe009 */
[----:B------:R-:W-:Y:S06]  /*0500*/  @P1 BRA `(.L_x_65) ;  /* 0xfffffffc00841947 */ /* 0x000fec000383ffff */
.L_x_64:
[----:B------:R-:W-:Y:S05]  /*0510*/  BSYNC.RECONVERGENT B2 ;  /* 0x0000000000027941 */ /* 0x000fea0003800200 */
.L_x_63:
[----:B------:R-:W-:Y:S05]  /*0520*/  @!P0 BRA `(.L_x_62) ;  /* 0x0000000000dc8947 */ /* 0x000fea0003800000 */
[----:B------:R-:W-:Y:S01]  /*0530*/  ISETP.GE.U32.AND P0, PT, R21, 0x8, PT ;  /* 0x000000081500780c */ /* 0x000fe20003f06070 */
[----:B------:R-:W-:Y:S01]  /*0540*/  BSSY.RECONVERGENT B2, `(.L_x_66) ;  /* 0x0000016000027945 */ /* 0x000fe20003800200 */
[----:B------:R-:W-:-:S04]  /*0550*/  LOP3.LUT R16, R2, 0x7, RZ, 0xc0, !PT ;  /* 0x0000000702107812 */ /* 0x000fc800078ec0ff */
[----:B------:R-:W-:-:S07]  /*0560*/  ISETP.NE.AND P1, PT, R16, RZ, PT ;  /* 0x000000ff1000720c */ /* 0x000fce0003f25270 */
[----:B------:R-:W-:Y:S06]  /*0570*/  @!P0 BRA `(.L_x_67) ;  /* 0x0000000000488947 */ /* 0x000fec0003800000 */
[----:B------:R-:W0:Y:S01]  /*0580*/  LDCU.64 UR4, c[0x0][0x380] ;  /* 0x00007000ff0477ac */ /* 0x000e220008000a00 */
[----:B------:R-:W-:-:S04]  /*0590*/  IADD3 R7, P0, PT, R5, UR7, RZ ;  /* 0x0000000705077c10 */ /* 0x000fc8000ff1e0ff */
[----:B------:R-:W-:Y:S02]  /*05a0*/  LEA.HI.X.SX32 R8, R5, RZ, 0x1, P0 ;  /* 0x000000ff05087211 */ /* 0x000fe400000f0eff */
[----:B0-----:R-:W-:-:S04]  /*05b0*/  LEA R6, P0, R7, UR4, 0x2 ;  /* 0x0000000407067c11 */ /* 0x001fc8000f8010ff */
[----:B------:R-:W-:-:S05]  /*05c0*/  LEA.HI.X R7, R7, UR5, R8, 0x2, P0 ;  /* 0x0000000507077c11 */ /* 0x000fca00080f1408 */
[----:B------:R-:W2:Y:S04]  /*05d0*/  LDG.E R9, desc[UR14][R6.64] ;  /* 0x0000000e06097981 */ /* 0x000ea8000c1e1900 */
[----:B------:R-:W2:Y:S04]  /*05e0*/  LDG.E R8, desc[UR14][R6.64+0x400] ;  /* 0x0004000e06087981 */ /* 0x000ea8000c1e1900 */
[----:B------:R-:W3:Y:S04]  /*05f0*/  LDG.E R11, desc[UR14][R6.64+0x800] ;  /* 0x0008000e060b7981 */ /* 0x000ee8000c1e1900 */
[----:B------:R-:W3:Y:S04]  /*0600*/  LDG.E R10, desc[UR14][R6.64+0xc00] ;  /* 0x000c000e060a7981 */ /* 0x000ee8000c1e1900 */
[----:B------:R-:W4:Y:S04]  /*0610*/  LDG.E R13, desc[UR14][R6.64+0x1000] ;  /* 0x0010000e060d7981 */ /* 0x000f28000c1e1900 */
[----:B------:R-:W4:Y:S04]  /*0620*/  LDG.E R12, desc[UR14][R6.64+0x1400] ;  /* 0x0014000e060c7981 */ /* 0x000f28000c1e1900 */
[----:B------:R-:W4:Y:S04]  /*0630*/  LDG.E R15, desc[UR14][R6.64+0x1800] ;  /* 0x0018000e060f7981 */ /* 0x000f28000c1e1900 */
[----:B------:R-:W4:Y:S01]  /*0640*/  LDG.E R14, desc[UR14][R6.64+0x1c00] ;  /* 0x001c000e060e7981 */ /* 0x000f22000c1e1900 */
[----:B------:R-:W-:Y:S01]  /*0650*/  VIADD R5, R5, 0x800 ;  /* 0x0000080005057836 */ /* 0x000fe20000000000 */
[----:B--2--5:R-:W-:-:S04]  /*0660*/  IADD3 R8, PT, PT, R8, R9, R4 ;  /* 0x0000000908087210 */ /* 0x024fc80007ffe004 */
[----:B---3--:R-:W-:-:S04]  /*0670*/  IADD3 R8, PT, PT, R10, R11, R8 ;  /* 0x0000000b0a087210 */ /* 0x008fc80007ffe008 */
[----:B----4-:R-:W-:-:S04]  /*0680*/  IADD3 R8, PT, PT, R12, R13, R8 ;  /* 0x0000000d0c087210 */ /* 0x010fc80007ffe008 */
[----:B------:R-:W-:-:S07]  /*0690*/  IADD3 R4, PT, PT, R14, R15, R8 ;  /* 0x0000000f0e047210 */ /* 0x000fce0007ffe008 */
.L_x_67:
[----:B------:R-:W-:Y:S05]  /*06a0*/  BSYNC.RECONVERGENT B2 ;  /* 0x0000000000027941 */ /* 0x000fea0003800200 */
.L_x_66:
        /* <DEDUP_REMOVED lines=14> */
[----:B------:R-:W3:Y:S01]  /*0790*/  LDG.E R10, desc[UR14][R6.64+0xc00] ;  /* 0x000c000e060a7981 */ /* 0x000ee2000c1e1900 */
[----:B------:R-:W-:Y:S01]  /*07a0*/  VIADD R5, R5, 0x400 ;  /* 0x0000040005057836 */ /* 0x000fe20000000000 */
[----:B--2--5:R-:W-:-:S04]  /*07b0*/  IADD3 R4, PT, PT, R8, R9, R4 ;  /* 0x0000000908047210 */ /* 0x024fc80007ffe004 */
[----:B---3--:R-:W-:-:S07]  /*07c0*/  IADD3 R4, PT, PT, R10, R11, R4 ;  /* 0x0000000b0a047210 */ /* 0x008fce0007ffe004 */
.L_x_69:
[----:B------:R-:W-:Y:S05]  /*07d0*/  BSYNC.RECONVERGENT B2 ;  /* 0x0000000000027941 */ /* 0x000fea0003800200 */
.L_x_68:
[----:B------:R-:W-:Y:S05]  /*07e0*/  @!P1 BRA `(.L_x_62) ;  /* 0x00000000002c9947 */ /* 0x000fea0003800000 */
[----:B------:R-:W0:Y:S01]  /*07f0*/  LDC.64 R6, c[0x0][0x380] ;  /* 0x0000e000ff067b82 */ /* 0x000e220000000a00 */
[----:B------:R-:W-:Y:S02]  /*0800*/  IMAD.U32 R9, RZ, RZ, UR16 ;  /* 0x00000010ff097e24 */ /* 0x000fe4000f8e00ff */
[----:B------:R-:W-:Y:S02]  /*0810*/  IMAD.MOV R2, RZ, RZ, -R2 ;  /* 0x000000ffff027224 */ /* 0x000fe400078e0a02 */
[----:B0-----:R-:W-:-:S07]  /*0820*/  IMAD.WIDE.U32 R6, R9, 0x4000, R6 ;  /* 0x0000400009067825 */ /* 0x001fce00078e0006 */
.L_x_70:
[----:B------:R-:W-:-:S06]  /*0830*/  IMAD.WIDE R8, R5, 0x4, R6 ;  /* 0x0000000405087825 */ /* 0x000fcc00078e0206 */
[----:B------:R-:W2:Y:S01]  /*0840*/  LDG.E R9, desc[UR14][R8.64] ;  /* 0x0000000e08097981 */ /* 0x000ea2000c1e1900 */
[----:B------:R-:W-:Y:S02]  /*0850*/  VIADD R2, R2, 0x1 ;  /* 0x0000000102027836 */ /* 0x000fe40000000000 */
[----:B------:R-:W-:-:S03]  /*0860*/  VIADD R5, R5, 0x100 ;  /* 0x0000010005057836 */ /* 0x000fc60000000000 */
[----:B------:R-:W-:Y:S01]  /*0870*/  ISETP.NE.AND P0, PT, R2, RZ, PT ;  /* 0x000000ff0200720c */ /* 0x000fe20003f05270 */
[----:B--2--5:R-:W-:-:S12]  /*0880*/  IMAD.IADD R4, R9, 0x1, R4 ;  /* 0x0000000109047824 */ /* 0x024fd800078e0204 */
[----:B------:R-:W-:Y:S05]  /*0890*/  @P0 BRA `(.L_x_70) ;  /* 0xfffffffc00e40947 */ /* 0x000fea000383ffff */
.L_x_62:
[----:B------:R-:W-:Y:S05]  /*08a0*/  BSYNC.RECONVERGENT B1 ;  /* 0x0000000000017941 */ /* 0x000fea0003800200 */
.L_x_61:
[----:B------:R-:W-:-:S13]  /*08b0*/  ISETP.GE.AND P0, PT, R0, 0x100, PT ;  /* 0x000001000000780c */ /* 0x000fda0003f06270 */
[----:B------:R-:W-:Y:S05]  /*08c0*/  @!P0 BRA `(.L_x_71) ;  /* 0x0000000000ac8947 */ /* 0x000fea0003800000 */
[----:B------:R-:W1:Y:S01]  /*08d0*/  S2R R8, SR_LANEID ;  /* 0x0000000000087919 */ /* 0x000e620000000000 */
[----:B-----5:R-:W2:Y:S01]  /*08e0*/  SHFL.DOWN PT, R0, R4, 0x1, 0x1f ;  /* 0x08201f0004007f89 */ /* 0x020ea200000e0000 */
[C---:B-1----:R-:W-:Y:S02]  /*08f0*/  ISETP.GT.AND P0, PT, R8.reuse, 0x1e, PT ;  /* 0x0000001e0800780c */ /* 0x042fe40003f04270 */
[----:B------:R-:W-:Y:S02]  /*0900*/  ISETP.NE.AND P1, PT, R8, RZ, PT ;  /* 0x000000ff0800720c */ /* 0x000fe40003f25270 */
[----:B--2---:R-:W-:Y:S02]  /*0910*/  SEL R5, R0, RZ, !P0 ;  /* 0x000000ff00057207 */ /* 0x004fe40004000000 */
[----:B------:R-:W-:-:S03]  /*0920*/  ISETP.GT.AND P0, PT, R8, 0x1d, PT ;  /* 0x0000001d0800780c */ /* 0x000fc60003f04270 */
[----:B------:R-:W-:-:S05]  /*0930*/  IMAD.IADD R5, R5, 0x1, R4 ;  /* 0x0000000105057824 */ /* 0x000fca00078e0204 */
[----:B------:R-:W1:Y:S01]  /*0940*/  SHFL.DOWN PT, R0, R5, 0x2, 0x1f ;  /* 0x08401f0005007f89 */ /* 0x000e6200000e0000 */
[----:B0-----:R-:W0:Y:S01]  /*0950*/  @!P1 S2R R6, SR_CgaCtaId ;  /* 0x0000000000069919 */ /* 0x001e220000008800 */
[----:B-1----:R-:W-:Y:S02]  /*0960*/  SEL R0, R0, RZ, !P0 ;  /* 0x000000ff00007207 */ /* 0x002fe40004000000 */
[----:B------:R-:W-:-:S03]  /*0970*/  ISETP.GT.AND P0, PT, R8, 0x1b, PT ;  /* 0x0000001b0800780c */ /* 0x000fc60003f04270 */
[----:B------:R-:W-:Y:S01]  /*0980*/  IMAD.IADD R0, R5, 0x1, R0 ;  /* 0x0000000105007824 */ /* 0x000fe200078e0200 */
[----:B------:R-:W-:-:S04]  /*0990*/  @!P1 MOV R5, 0x400 ;  /* 0x0000040000059802 */ /* 0x000fc80000000f00 */
[----:B------:R-:W1:Y:S01]  /*09a0*/  SHFL.DOWN PT, R2, R0, 0x4, 0x1f ;  /* 0x08801f0000027f89 */ /* 0x000e6200000e0000 */
[----:B0-----:R-:W-:Y:S02]  /*09b0*/  @!P1 LEA R5, R6, R5, 0x18 ;  /* 0x0000000506059211 */ /* 0x001fe400078ec0ff */
[----:B-1----:R-:W-:Y:S02]  /*09c0*/  SEL R7, R2, RZ, !P0 ;  /* 0x000000ff02077207 */ /* 0x002fe40004000000 */
        /* <DEDUP_REMOVED lines=19> */
[----:B--2---:R-:W-:Y:S04]  /*0b00*/  LDS R0, [UR4+0xc] ;  /* 0x00000c04ff007984 */ /* 0x004fe80008000800 */
[----:B------:R-:W0:Y:S04]  /*0b10*/  LDS.128 R4, [UR4+0x10] ;  /* 0x00001004ff047984 */ /* 0x000e280008000c00 */
[----:B------:R-:W1:Y:S01]  /*0b20*/  LDS.64 R2, [UR4+0x20] ;  /* 0x00002004ff027984 */ /* 0x000e620008000a00 */
[----:B0-----:R-:W-:-:S04]  /*0b30*/  IADD3 R0, PT, PT, R4, R0, R9 ;  /* 0x0000000004007210 */ /* 0x001fc80007ffe009 */
[----:B------:R-:W-:-:S04]  /*0b40*/  IADD3 R0, PT, PT, R6, R0, R5 ;  /* 0x0000000006007210 */ /* 0x000fc80007ffe005 */
[----:B-1----:R-:W-:-:S05]  /*0b50*/  IADD3 R0, PT, PT, R2, R0, R7 ;  /* 0x0000000002007210 */ /* 0x002fca0007ffe007 */
[----:B------:R-:W-:Y:S01]  /*0b60*/  IMAD.IADD R9, R0, 0x1, R3 ;  /* 0x0000000100097824 */ /* 0x000fe200078e0203 */
[----:B------:R-:W-:Y:S06]  /*0b70*/  BRA `(.L_x_72) ;  /* 0x0000001400307947 */ /* 0x000fec0003800000 */
.L_x_71:
[----:B------:R-:W-:Y:S01]  /*0b80*/  LOP3.LUT R2, R3, 0x3e0, RZ, 0xc0, !PT ;  /* 0x000003e003027812 */ /* 0x000fe200078ec0ff */
[----:B------:R-:W1:Y:S03]  /*0b90*/  S2R R10, SR_LANEID ;  /* 0x00000000000a7919 */ /* 0x000e660000000000 */
[----:B0-----:R-:W-:Y:S01]  /*0ba0*/  LOP3.LUT R7, RZ, R2, RZ, 0x33, !PT ;  /* 0x00000002ff077212 */ /* 0x001fe200078e33ff */
[----:B------:R-:W-:-:S04]  /*0bb0*/  VIADD R5, R2, 0x20 ;  /* 0x0000002002057836 */ /* 0x000fc80000000000 */
[----:B------:R-:W-:Y:S01]  /*0bc0*/  IMAD.IADD R7, R0, 0x1, R7 ;  /* 0x0000000100077824 */ /* 0x000fe200078e0207 */
[----:B------:R-:W-:-:S04]  /*0bd0*/  ISETP.GT.AND P0, PT, R5, R0, PT ;  /* 0x000000000500720c */ /* 0x000fc80003f04270 */
[----:B------:R-:W-:-:S05]  /*0be0*/  SEL R7, R7, 0x1f, P0 ;  /* 0x0000001f07077807 */ /* 0x000fca0000000000 */
[----:B-----5:R-:W0:Y:S01]  /*0bf0*/  SHFL.DOWN PT, R2, R4, 0x1, R7 ;  /* 0x0820000004027989 */ /* 0x020e2200000e0007 */
[CC--:B-1----:R-:W-:Y:S01]  /*0c00*/  ISETP.GE.AND P0, PT, R10.reuse, R7.reuse, PT ;  /* 0x000000070a00720c */ /* 0x0c2fe20003f06270 */
[C---:B------:R-:W-:Y:S01]  /*0c10*/  VIADD R6, R10.reuse, 0x2 ;  /* 0x000000020a067836 */ /* 0x040fe20000000000 */
[C---:B------:R-:W-:Y:S01]  /*0c20*/  ISETP.NE.AND P1, PT, R10.reuse, RZ, PT ;  /* 0x000000ff0a00720c */ /* 0x040fe20003f25270 */
[----:B------:R-:W-:Y:S01]  /*0c30*/  VIADD R8, R10, 0x4 ;  /* 0x000000040a087836 */ /* 0x000fe20000000000 */
[----:B0-----:R-:W-:Y:S02]  /*0c40*/  SEL R5, R2, RZ, !P0 ;  /* 0x000000ff02057207 */ /* 0x001fe40004000000 */
        /* <DEDUP_REMOVED lines=35> */
[----:B------:R-:W0:Y:S04]  /*0e80*/  LDS.128 R4, [UR4+0x10] ;  /* 0x00001004ff047984 */ /* 0x000e280008000c00 */
[----:B------:R-:W2:Y:S04]  /*0e90*/  LDS R2, [UR4+0xc] ;  /* 0x00000c04ff027984 */ /* 0x000ea80008000800 */
[----:B------:R-:W3:Y:S01]  /*0ea0*/  LDS.64 R10, [UR4+0x20] ;  /* 0x00002004ff0a7984 */ /* 0x000ee20008000a00 */
[----:B0-----:R-:W-:Y:S02]  /*0eb0*/  SEL R4, R4, RZ, P2 ;  /* 0x000000ff04047207 */ /* 0x001fe40001000000 */
[----:B------:R-:W-:-:S02]  /*0ec0*/  ISETP.GT.AND P2, PT, R0, 0x60, PT ;  /* 0x000000600000780c */ /* 0x000fc40003f44270 */
[----:B--2---:R-:W-:Y:S02]  /*0ed0*/  SEL R2, R2, RZ, P1 ;  /* 0x000000ff02027207 */ /* 0x004fe40000800000 */
        /* <DEDUP_REMOVED lines=8> */
[----:B---3--:R-:W-:Y:S02]  /*0f60*/  SEL R10, R10, RZ, P2 ;  /* 0x000000ff0a0a7207 */ /* 0x008fe40001000000 */
[----:B------:R-:W-:Y:S02]  /*0f70*/  SEL R11, R11, RZ, P3 ;  /* 0x000000ff0b0b7207 */ /* 0x000fe40001800000 */
[----:B------:R-:W-:-:S05]  /*0f80*/  IADD3 R2, PT, PT, R10, R2, R7 ;  /* 0x000000020a027210 */ /* 0x000fca0007ffe007 */
[----:B-1----:R-:W-:Y:S01]  /*0f90*/  IMAD.IADD R9, R2, 0x1, R11 ;  /* 0x0000000102097824 */ /* 0x002fe200078e020b */
[----:B------:R-:W-:Y:S06]  /*0fa0*/  BRA `(.L_x_72) ;  /* 0x0000001000247947 */ /* 0x000fec0003800000 */
.L_x_58:
[----:B------:R-:W0:Y:S01]  /*0fb0*/  S2R R0, SR_TID.X ;  /* 0x0000000000007919 */ /* 0x000e220000002100 */
[----:B------:R-:W1:Y:S01]  /*0fc0*/  LDC.64 R4, c[0x0][0x380] ;  /* 0x0000e000ff047b82 */ /* 0x000e620000000a00 */
[----:B0-----:R-:W-:-:S04]  /*0fd0*/  VIADD R7, R0, UR7 ;  /* 0x0000000700077c36 */ /* 0x001fc80008000000 */
[----:B-1----:R-:W-:-:S05]  /*0fe0*/  IMAD.WIDE.U32 R4, R7, 0x4, R4 ;  /* 0x0000000407047825 */ /* 0x002fca00078e0004 */
[----:B------:R-:W2:Y:S04]  /*0ff0*/  LDG.E R6, desc[UR14][R4.64] ;  /* 0x0000000e04067981 */ /* 0x000ea8000c1e1900 */
[----:B------:R-:W2:Y:S04]  /*1000*/  LDG.E R7, desc[UR14][R4.64+0x400] ;  /* 0x0004000e04077981 */ /* 0x000ea8000c1e1900 */
[----:B------:R-:W2:Y:S04]  /*1010*/  LDG.E R8, desc[UR14][R4.64+0x800] ;  /* 0x0008000e04087981 */ /* 0x000ea8000c1e1900 */
[----:B------:R-:W3:Y:S04]  /*1020*/  LDG.E R9, desc[UR14][R4.64+0xc00] ;  /* 0x000c000e04097981 */ /* 0x000ee8000c1e1900 */
[----:B------:R-:W3:Y:S04]  /*1030*/  LDG.E R10, desc[UR14][R4.64+0x1000] ;  /* 0x0010000e040a7981 */ /* 0x000ee8000c1e1900 */
[----:B------:R-:W4:Y:S04]  /*1040*/  LDG.E R11, desc[UR14][R4.64+0x1400] ;  /* 0x0014000e040b7981 */ /* 0x000f28000c1e1900 */
[----:B------:R-:W4:Y:S04]  /*1050*/  LDG.E R12, desc[UR14][R4.64+0x1800] ;  /* 0x0018000e040c7981 */ /* 0x000f28000c1e1900 */
[----:B------:R-:W5:Y:S04]  /*1060*/  LDG.E R13, desc[UR14][R4.64+0x1c00] ;  /* 0x001c000e040d7981 */ /* 0x000f68000c1e1900 */
[----:B------:R-:W5:Y:S04]  /*1070*/  LDG.E R14, desc[UR14][R4.64+0x2000] ;  /* 0x0020000e040e7981 */ /* 0x000f68000c1e1900 */
[----:B------:R-:W5:Y:S04]  /*1080*/  LDG.E R15, desc[UR14][R4.64+0x2400] ;  /* 0x0024000e040f7981 */ /* 0x000f68000c1e1900 */
[----:B------:R-:W5:Y:S04]  /*1090*/  LDG.E R16, desc[UR14][R4.64+0x2800] ;  /* 0x0028000e04107981 */ /* 0x000f68000c1e1900 */
[----:B------:R-:W5:Y:S04]  /*10a0*/  LDG.E R17, desc[UR14][R4.64+0x2c00] ;  /* 0x002c000e04117981 */ /* 0x000f68000c1e1900 */
[----:B------:R-:W5:Y:S04]  /*10b0*/  LDG.E R18, desc[UR14][R4.64+0x3000] ;  /* 0x0030000e04127981 */ /* 0x000f68000c1e1900 */
[----:B------:R-:W5:Y:S04]  /*10c0*/  LDG.E R19, desc[UR14][R4.64+0x3400] ;  /* 0x0034000e04137981 */ /* 0x000f68000c1e1900 */
[----:B------:R-:W5:Y:S04]  /*10d0*/  LDG.E R20, desc[UR14][R4.64+0x3800] ;  /* 0x0038000e04147981 */ /* 0x000f68000c1e1900 */
[----:B------:R-:W5:Y:S01]  /*10e0*/  LDG.E R21, desc[UR14][R4.64+0x3c00] ;  /* 0x003c000e04157981 */ /* 0x000f62000c1e1900 */
[----:B------:R-:W-:-:S04]  /*10f0*/  ISETP.GE.U32.AND P0, PT, R23, UR5, PT ;  /* 0x0000000517007c0c */ /* 0x000fc8000bf06070 */
[----:B------:R-:W-:Y:S02]  /*1100*/  ISETP.GE.U32.AND.EX P0, PT, R22, UR4, PT, P0 ;  /* 0x0000000416007c0c */ /* 0x000fe4000bf06100 */
[----:B--2---:R-:W-:-:S04]  /*1110*/  IADD3 R6, PT, PT, R8, R7, R6 ;  /* 0x0000000708067210 */ /* 0x004fc80007ffe006 */
[----:B---3--:R-:W-:-:S04]  /*1120*/  IADD3 R6, PT, PT, R10, R9, R6 ;  /* 0x000000090a067210 */ /* 0x008fc80007ffe006 */
[----:B----4-:R-:W-:-:S04]  /*1130*/  IADD3 R6, PT, PT, R12, R11, R6 ;  /* 0x0000000b0c067210 */ /* 0x010fc80007ffe006 */
[----:B-----5:R-:W-:-:S04]  /*1140*/  IADD3 R6, PT, PT, R14, R13, R6 ;  /* 0x0000000d0e067210 */ /* 0x020fc80007ffe006 */
[----:B------:R-:W-:-:S04]  /*1150*/  IADD3 R6, PT, PT, R16, R15, R6 ;  /* 0x0000000f10067210 */ /* 0x000fc80007ffe006 */
[----:B------:R-:W-:-:S04]  /*1160*/  IADD3 R6, PT, PT, R18, R17, R6 ;  /* 0x0000001112067210 */ /* 0x000fc80007ffe006 */
[----:B------:R-:W-:-:S05]  /*1170*/  IADD3 R6, PT, PT, R20, R19, R6 ;  /* 0x0000001314067210 */ /* 0x000fca0007ffe006 */
[----:B------:R-:W-:Y:S01]  /*1180*/  IMAD.IADD R8, R21, 0x1, R6 ;  /* 0x0000000115087824 */ /* 0x000fe200078e0206 */
[----:B------:R-:W-:Y:S06]  /*1190*/  @!P0 BRA `(.L_x_73) ;  /* 0x0000000c00008947 */ /* 0x000fec0003800000 */
[----:B------:R-:W-:Y:S01]  /*11a0*/  UIADD3 UR8, UP0, UPT, UR5, UR7, URZ ;  /* 0x0000000705087290 */ /* 0x000fe2000ff1e0ff */
[----:B------:R-:W-:Y:S01]  /*11b0*/  IADD3 R20, P1, PT, R2, -0x1000, RZ ;  /* 0xfffff00002147810 */ /* 0x000fe20007f3e0ff */
[----:B------:R-:W0:Y:S01]  /*11c0*/  LDCU.64 UR12, c[0x0][0x380] ;  /* 0x00007000ff0c77ac */ /* 0x000e220008000a00 */
[----:B------:R-:W-:Y:S02]  /*11d0*/  LOP3.LUT R5, RZ, R0, RZ, 0x33, !PT ;  /* 0x00000000ff057212 */ /* 0x000fe400078e33ff */
[----:B------:R-:W-:Y:S01]  /*11e0*/  IADD3.X R9, PT, PT, R3, -0x1, RZ, P1, !PT ;  /* 0xffffffff03097810 */ /* 0x000fe20000ffe4ff */
[----:B------:R-:W-:Y:S01]  /*11f0*/  UIADD3.X UR9, UPT, UPT, URZ, UR4, URZ, UP0, !UPT ;  /* 0x00000004ff097290 */ /* 0x000fe200087fe4ff */
[----:B------:R-:W-:Y:S01]  /*1200*/  ISETP.LT.U32.AND P0, PT, R20, UR8, PT ;  /* 0x0000000814007c0c */ /* 0x000fe2000bf01070 */
[----:B------:R-:W-:Y:S01]  /*1210*/  UMOV UR6, UR5 ;  /* 0x0000000500067c82 */ /* 0x000fe20008000000 */
[----:B------:R-:W-:Y:S01]  /*1220*/  IADD3 R11, P2, PT, R0, UR8, RZ ;  /* 0x00000008000b7c10 */ /* 0x000fe2000ff5e0ff */
[----:B------:R-:W-:Y:S01]  /*1230*/  UMOV UR4, URZ ;  /* 0x000000ff00047c82 */ /* 0x000fe20008000000 */
[----:B------:R-:W-:Y:S01]  /*1240*/  IADD3 R5, PT, PT, R2, -UR5, R5 ;  /* 0x8000000502057c10 */ /* 0x000fe2000fffe005 */
[----:B------:R-:W-:Y:S01]  /*1250*/  IMAD.U32 R10, RZ, RZ, UR9 ;  /* 0x00000009ff0a7e24 */ /* 0x000fe2000f8e00ff */
[----:B------:R-:W-:Y:S01]  /*1260*/  UMOV UR10, UR8 ;  /* 0x00000008000a7c82 */ /* 0x000fe20008000000 */
[----:B------:R-:W-:-:S02]  /*1270*/  IMAD.X R4, RZ, RZ, UR9, P2 ;  /* 0x00000009ff047e24 */ /* 0x000fc400090e06ff */
[----:B------:R-:W-:Y:S01]  /*1280*/  VIADD R7, R5, -UR7 ;  /* 0x8000000705077c36 */ /* 0x000fe20008000000 */
[----:B------:R-:W-:Y:S01]  /*1290*/  ISETP.GT.U32.AND.EX P0, PT, R10, R9, PT, P0 ;  /* 0x000000090a00720c */ /* 0x000fe20003f04100 */
[----:B------:R-:W-:Y:S01]  /*12a0*/  UMOV UR7, UR9 ;  /* 0x0000000900077c82 */ /* 0x000fe20008000000 */
[----:B0-----:R-:W-:-:S04]  /*12b0*/  LEA R6, P1, R11, UR12, 0x2 ;  /* 0x0000000c0b067c11 */ /* 0x001fc8000f8210ff */
[----:B------:R-:W-:Y:S02]  /*12c0*/  IADD3 R6, P2, PT, R6, 0x2000, RZ ;  /* 0x0000200006067810 */ /* 0x000fe40007f5e0ff */
[----:B------:R-:W-:-:S05]  /*12d0*/  LEA.HI.X R11, R11, UR13, R4, 0x2, P1 ;  /* 0x0000000d0b0b7c11 */ /* 0x000fca00088f1404 */
[----:B------:R-:W-:Y:S01]  /*12e0*/  IMAD.X R11, RZ, RZ, R11, P2 ;  /* 0x000000ffff0b7224 */ /* 0x000fe200010e060b */
[----:B------:R-:W-:Y:S06]  /*12f0*/  @P0 BRA `(.L_x_74) ;  /* 0x0000000000d40947 */ /* 0x000fec0003800000 */
[----:B------:R-:W0:Y:S01]  /*1300*/  LDC.64 R2, c[0x0][0x3b8] ;  /* 0x0000ee00ff027b82 */ /* 0x000e220000000a00 */
[----:B------:R-:W1:Y:S01]  /*1310*/  LDCU.64 UR12, c[0x0][0x380] ;  /* 0x00007000ff0c77ac */ /* 0x000e620008000a00 */
[----:B------:R-:W-:Y:S01]  /*1320*/  NOP ;  /* 0x0000000000007918 */ /* 0x000fe20000000000 */
.L_x_75:
[----:B------:R-:W-:-:S05]  /*1330*/  IADD3 R5, P0, PT, R0, UR8, RZ ;  /* 0x0000000800057c10 */ /* 0x000fca000ff1e0ff */
[----:B------:R-:W-:Y:S01]  /*1340*/  IMAD.X R10, RZ, RZ, UR9, P0 ;  /* 0x00000009ff0a7e24 */ /* 0x000fe200080e06ff */
[----:B-1----:R-:W-:-:S04]  /*1350*/  LEA R4, P0, R5, UR12, 0x2 ;  /* 0x0000000c05047c11 */ /* 0x002fc8000f8010ff */
[----:B------:R-:W-:-:S05]  /*1360*/  LEA.HI.X R5, R5, UR13, R10, 0x2, P0 ;  /* 0x0000000d05057c11 */ /* 0x000fca00080f140a */
        /* <DEDUP_REMOVED lines=15> */
[----:B------:R1:W5:Y:S01]  /*1460*/  LDG.E R21, desc[UR14][R4.64+0x3c00] ;  /* 0x003c000e04157981 */ /* 0x000362000c1e1900 */
[----:B------:R-:W-:-:S02]  /*1470*/  USHF.R.S32.HI UR11, URZ, 0x1f, UR5 ;  /* 0x0000001fff0b7899 */ /* 0x000fc40008011405 */
[----:B------:R-:W-:-:S04]  /*1480*/  UIADD3 UR6, UP0, UPT, UR5, UR10, URZ ;  /* 0x0000000a05067290 */ /* 0x000fc8000ff1e0ff */
[----:B------:R-:W-:Y:S01]  /*1490*/  UIADD3.X UR7, UPT, UPT, UR11, UR7, URZ, UP0, !UPT ;  /* 0x000000070b077290 */ /* 0x000fe200087fe4ff */
[----:B--2---:R-:W-:Y:S02]  /*14a0*/  IADD3 R22, PT, PT, R22, R23, R8 ;  /* 0x0000001716167210 */ /* 0x004fe40007ffe008 */
[----:B0-----:R-:W-:-:S04]  /*14b0*/  IADD3 R8, P1, PT, R2, -UR8, RZ ;  /* 0x8000000802087c10 */ /* 0x001fc8000ff3e0ff */
[----:B------:R-:W-:Y:S02]  /*14c0*/  ISETP.GE.U32.AND P0, PT, R8, UR5, PT ;  /* 0x0000000508007c0c */ /* 0x000fe4000bf06070 */
[----:B---3--:R-:W-:Y:S02]  /*14d0*/  IADD3 R22, PT, PT, R25, R24, R22 ;  /* 0x0000001819167210 */ /* 0x008fe40007ffe016 */
[----:B-1----:R-:W-:-:S04]  /*14e0*/  IADD3.X R4, PT, PT, R3, ~UR9, RZ, P1, !PT ;  /* 0x8000000903047c10 */ /* 0x002fc80008ffe4ff */
[----:B------:R-:W-:Y:S02]  /*14f0*/  ISETP.GE.U32.AND.EX P0, PT, R4, UR11, PT, P0 ;  /* 0x0000000b04007c0c */ /* 0x000fe4000bf06100 */
[----:B----4-:R-:W-:-:S04]  /*1500*/  IADD3 R22, PT, PT, R27, R26, R22 ;  /* 0x0000001a1b167210 */ /* 0x010fc80007ffe016 */
[----:B-----5:R-:W-:-:S04]  /*1510*/  IADD3 R18, PT, PT, R19, R18, R22 ;  /* 0x0000001213127210 */ /* 0x020fc80007ffe016 */
[----:B------:R-:W-:-:S04]  /*1520*/  IADD3 R10, PT, PT, R10, R15, R18 ;  /* 0x0000000f0a0a7210 */ /* 0x000fc80007ffe012 */
[----:B------:R-:W-:-:S04]  /*1530*/  IADD3 R10, PT, PT, R16, R17, R10 ;  /* 0x00000011100a7210 */ /* 0x000fc80007ffe00a */
[----:B------:R-:W-:-:S04]  /*1540*/  IADD3 R10, PT, PT, R13, R14, R10 ;  /* 0x0000000e0d0a7210 */ /* 0x000fc80007ffe00a */
[----:B------:R-:W-:Y:S01]  /*1550*/  IADD3 R8, PT, PT, R21, R12, R10 ;  /* 0x0000000c15087210 */ /* 0x000fe20007ffe00a */
[----:B------:R-:W-:Y:S06]  /*1560*/  @!P0 BRA `(.L_x_73) ;  /* 0x00000008000c8947 */ /* 0x000fec0003800000 */
[----:B------:R-:W-:Y:S02]  /*1570*/  UIADD3 UR8, UP0, UPT, UR5, UR8, URZ ;  /* 0x0000000805087290 */ /* 0x000fe4000ff1e0ff */
[----:B------:R-:W-:Y:S01]  /*1580*/  IMAD.U32 R5, RZ, RZ, UR5 ;  /* 0x00000005ff057e24 */ /* 0x000fe2000f8e00ff */
[----:B------:R-:W-:Y:S01]  /*1590*/  UIADD3 UR4, UPT, UPT, UR4, 0x1, URZ ;  /* 0x0000000104047890 */ /* 0x000fe2000fffe0ff */
[----:B------:R-:W-:Y:S01]  /*15a0*/  IMAD.MOV.U32 R10, RZ, RZ, R6 ;  /* 0x000000ffff0a7224 */ /* 0x000fe200078e0006 */
[----:B------:R-:W-:Y:S01]  /*15b0*/  UIADD3.X UR9, UPT, UPT, UR11, UR9, URZ, UP0, !UPT ;  /* 0x000000090b097290 */ /* 0x000fe200087fe4ff */
[----:B------:R-:W-:Y:S01]  /*15c0*/  VIADD R7, R7, -UR5 ;  /* 0x8000000507077c36 */ /* 0x000fe20008000000 */
[----:B------:R-:W-:Y:S01]  /*15d0*/  ISETP.LT.U32.AND P0, PT, R20, UR8, PT ;  /* 0x0000000814007c0c */ /* 0x000fe2000bf01070 */
[----:B------:R-:W-:Y:S01]  /*15e0*/  IMAD.WIDE R10, R5, 0x4, R10 ;  /* 0x00000004050a7825 */ /* 0x000fe200078e020a */
[----:B------:R-:W-:-:S03]  /*15f0*/  UMOV UR10, UR6 ;  /* 0x00000006000a7c82 */ /* 0x000fc60008000000 */
[----:B------:R-:W-:Y:S02]  /*1600*/  IMAD.U32 R4, RZ, RZ, UR9 ;  /* 0x00000009ff047e24 */ /* 0x000fe4000f8e00ff */
[----:B------:R-:W-:-:S03]  /*1610*/  IMAD.MOV.U32 R6, RZ, RZ, R10 ;  /* 0x000000ffff067224 */ /* 0x000fc600078e000a */
[----:B------:R-:W-:-:S13]  /*1620*/  ISETP.GT.U32.AND.EX P0, PT, R4, R9, PT, P0 ;  /* 0x000000090400720c */ /* 0x000fda0003f04100 */
[----:B------:R-:W-:Y:S05]  /*1630*/  @!P0 BRA `(.L_x_75) ;  /* 0xfffffffc003c8947 */ /* 0x000fea000383ffff */
[----:B------:R-:W-:-:S05]  /*1640*/  UMOV UR6, UR5 ;  /* 0x0000000500067c82 */ /* 0x000fca0008000000 */
.L_x_74:
[C---:B------:R-:W-:Y:S01]  /*1650*/  VIADD R5, R2.reuse, -UR8 ;  /* 0x8000000802057c36 */ /* 0x040fe20008000000 */
[----:B------:R-:W-:Y:S01]  /*1660*/  ISETP.LE.U32.AND P1, PT, R2, UR8, PT ;  /* 0x0000000802007c0c */ /* 0x000fe2000bf23070 */
[----:B------:R-:W-:Y:S01]  /*1670*/  IMAD.U32 R4, RZ, RZ, UR9 ;  /* 0x00000009ff047e24 */ /* 0x000fe2000f8e00ff */
[----:B------:R-:W-:Y:S02]  /*1680*/  BSSY.RECONVERGENT B1, `(.L_x_73) ;  /* 0x0000071000017945 */ /* 0x000fe40003800200 */
[----:B------:R-:W-:-:S04]  /*1690*/  ISETP.GE.AND P0, PT, R0, R5, PT ;  /* 0x000000050000720c */ /* 0x000fc80003f06270 */
[----:B------:R-:W-:-:S13]  /*16a0*/  ISETP.GE.U32.OR.EX P0, PT, R4, R3, P0, P1 ;  /* 0x000000030400720c */ /* 0x000fda0000706510 */
[----:B------:R-:W-:Y:S05]  /*16b0*/  @P0 BRA `(.L_x_76) ;  /* 0x0000000400b40947 */ /* 0x000fea0003800000 */
[----:B------:R-:W0:Y:S01]  /*16c0*/  LDC R4, c[0x0][0x3c0] ;  /* 0x0000f000ff047b82 */ /* 0x000e220000000800 */
[----:B------:R-:W-:Y:S01]  /*16d0*/  USHF.L.U32 UR5, UR16, 0xc, URZ ;  /* 0x0000000c10057899 */ /* 0x000fe200080006ff */
[----:B------:R-:W-:Y:S01]  /*16e0*/  LOP3.LUT R3, RZ, R0, RZ, 0x33, !PT ;  /* 0x00000000ff037212 */ /* 0x000fe200078e33ff */
[----:B------:R-:W-:Y:S02]  /*16f0*/  BSSY.RECONVERGENT B2, `(.L_x_77) ;  /* 0x000002e000027945 */ /* 0x000fe40003800200 */
[----:B------:R-:W-:-:S06]  /*1700*/  UIADD3 UR5, UPT, UPT, UR5, UR6, URZ ;  /* 0x0000000605057290 */ /* 0x000fcc000fffe0ff */
[----:B------:R-:W-:Y:S01]  /*1710*/  IADD3 R2, PT, PT, R2, -UR5, R3 ;  /* 0x8000000502027c10 */ /* 0x000fe2000fffe003 */
[----:B0-----:R-:W-:-:S04]  /*1720*/  IMAD R3, R4, UR4, RZ ;  /* 0x0000000404037c24 */ /* 0x001fc8000f8e02ff */
[----:B------:R-:W-:-:S05]  /*1730*/  IMAD R2, R3, -0x1000, R2 ;  /* 0xfffff00003027824 */ /* 0x000fca00078e0202 */
[C---:B------:R-:W-:Y:S02]  /*1740*/  ISETP.GE.U32.AND P0, PT, R2.reuse, 0xf00, PT ;  /* 0x00000f000200780c */ /* 0x040fe40003f06070 */
[----:B------:R-:W-:Y:S01]  /*1750*/  LEA.HI R20, R2, 0x1, RZ, 0x18 ;  /* 0x0000000102147811 */ /* 0x000fe200078fc0ff */
[----:B------:R-:W-:-:S03]  /*1760*/  IMAD.MOV.U32 R2, RZ, RZ, R0 ;  /* 0x000000ffff027224 */ /* 0x000fc600078e0000 */
[----:B------:R-:W-:-:S04]  /*1770*/  LOP3.LUT R21, R20, 0xf, RZ, 0xc0, !PT ;  /* 0x0000000f14157812 */ /* 0x000fc800078ec0ff */
[----:B------:R-:W-:-:S03]  /*1780*/  ISETP.NE.AND P1, PT, R21, RZ, PT ;  /* 0x000000ff1500720c */ /* 0x000fc60003f25270 */
[----:B------:R-:W-:Y:S10]  /*1790*/  @!P0 BRA `(.L_x_78) ;  /* 0x00000000008c8947 */ /* 0x000ff40003800000 */
[----:B------:R-:W-:-:S04]  /*17a0*/  LEA.HI R2, R7, 0x1, RZ, 0x18 ;  /* 0x0000000107027811 */ /* 0x000fc800078fc0ff */
[----:B------:R-:W-:Y:S01]  /*17b0*/  LOP3.LUT R3, R2, 0x1fffff0, RZ, 0xc0, !PT ;  /* 0x01fffff002037812 */ /* 0x000fe200078ec0ff */
[----:B------:R-:W-:-:S04]  /*17c0*/  IMAD.MOV.U32 R2, RZ, RZ, R0 ;  /* 0x000000ffff027224 */ /* 0x000fc800078e0000 */
[----:B------:R-:W-:-:S07]  /*17d0*/  IMAD.MOV R3, RZ, RZ, -R3 ;  /* 0x000000ffff037224 */ /* 0x000fce00078e0a03 */
.L_x_79:
[----:B------:R-:W-:-:S05]  /*17e0*/  IMAD.MOV.U32 R10, RZ, RZ, R6 ;  /* 0x000000ffff0a7224 */ /* 0x000fca00078e0006 */
        /* <DEDUP_REMOVED lines=16> */
[----:B------:R-:W-:-:S02]  /*18f0*/  VIADD R3, R3, 0x10 ;  /* 0x0000001003037836 */ /* 0x000fc40000000000 */
[----:B------:R-:W-:-:S03]  /*1900*/  VIADD R2, R2, 0x1000 ;  /* 0x0000100002027836 */ /* 0x000fc60000000000 */
[----:B------:R-:W-:Y:S02]  /*1910*/  ISETP.NE.AND P0, PT, R3, RZ, PT ;  /* 0x000000ff0300720c */ /* 0x000fe40003f05270 */
[----:B--2---:R-:W-:-:S04]  /*1920*/  IADD3 R14, PT, PT, R14, R15, R8 ;  /* 0x0000000f0e0e7210 */ /* 0x004fc80007ffe008 */
[----:B---3--:R-:W-:-:S04]  /*1930*/  IADD3 R14, PT, PT, R16, R17, R14 ;  /* 0x00000011100e7210 */ /* 0x008fc80007ffe00e */
[----:B----4-:R-:W-:-:S04]  /*1940*/  IADD3 R14, PT, PT, R18, R19, R14 ;  /* 0x00000013120e7210 */ /* 0x010fc80007ffe00e */
[----:B-----5:R-:W-:-:S04]  /*1950*/  IADD3 R14, PT, PT, R22, R23, R14 ;  /* 0x00000017160e7210 */ /* 0x020fc80007ffe00e */
[----:B------:R-:W-:-:S04]  /*1960*/  IADD3 R14, PT, PT, R24, R25, R14 ;  /* 0x00000019180e7210 */ /* 0x000fc80007ffe00e */
[----:B------:R-:W-:Y:S02]  /*1970*/  IADD3 R13, PT, PT, R6, R13, R14 ;  /* 0x0000000d060d7210 */ /* 0x000fe40007ffe00e */
[----:B------:R-:W-:-:S05]  /*1980*/  IADD3 R6, P2, PT, R10, 0x4000, RZ ;  /* 0x000040000a067810 */ /* 0x000fca0007f5e0ff */
[----:B0-----:R-:W-:Y:S01]  /*1990*/  IMAD.X R11, RZ, RZ, R11, P2 ;  /* 0x000000ffff0b7224 */ /* 0x001fe200010e060b */
[----:B------:R-:W-:-:S04]  /*19a0*/  IADD3 R9, PT, PT, R12, R9, R13 ;  /* 0x000000090c097210 */ /* 0x000fc80007ffe00d */
[----:B------:R-:W-:Y:S01]  /*19b0*/  IADD3 R8, PT, PT, R5, R4, R9 ;  /* 0x0000000405087210 */ /* 0x000fe20007ffe009 */
[----:B------:R-:W-:Y:S06]  /*19c0*/  @P0 BRA `(.L_x_79) ;  /* 0xfffffffc00840947 */ /* 0x000fec000383ffff */
.L_x_78:
[----:B------:R-:W-:Y:S05]  /*19d0*/  BSYNC.RECONVERGENT B2 ;  /* 0x0000000000027941 */ /* 0x000fea0003800200 */
.L_x_77:
[----:B------:R-:W-:Y:S05]  /*19e0*/  @!P1 BRA `(.L_x_76) ;  /* 0x0000000000e89947 */ /* 0x000fea0003800000 */
[----:B------:R-:W-:Y:S01]  /*19f0*/  ISETP.GE.U32.AND P0, PT, R21, 0x8, PT ;  /* 0x000000081500780c */ /* 0x000fe20003f06070 */
[----:B------:R-:W-:Y:S01]  /*1a00*/  BSSY.RECONVERGENT B2, `(.L_x_80) ;  /* 0x0000015000027945 */ /* 0x000fe20003800200 */
[----:B------:R-:W-:-:S04]  /*1a10*/  LOP3.LUT R15, R20, 0x7, RZ, 0xc0, !PT ;  /* 0x00000007140f7812 */ /* 0x000fc800078ec0ff */
[----:B------:R-:W-:-:S07]  /*1a20*/  ISETP.NE.AND P1, PT, R15, RZ, PT ;  /* 0x000000ff0f00720c */ /* 0x000fce0003f25270 */
[----:B------:R-:W-:Y:S06]  /*1a30*/  @!P0 BRA `(.L_x_81) ;  /* 0x0000000000448947 */ /* 0x000fec0003800000 */
[----:B------:R-:W-:-:S05]  /*1a40*/  IADD3 R3, P0, PT, R2, UR8, RZ ;  /* 0x0000000802037c10 */ /* 0x000fca000ff1e0ff */
[----:B------:R-:W-:Y:S01]  /*1a50*/  IMAD.X R6, RZ, RZ, UR9, P0 ;  /* 0x00000009ff067e24 */ /* 0x000fe200080e06ff */
[----:B------:R-:W-:-:S04]  /*1a60*/  LEA R4, P0, R3, UR12, 0x2 ;  /* 0x0000000c03047c11 */ /* 0x000fc8000f8010ff */
        /* <DEDUP_REMOVED lines=8> */
[----:B------:R-:W5:Y:S01]  /*1af0*/  LDG.E R13, desc[UR14][R4.64+0x1c00] ;  /* 0x001c000e040d7981 */ /* 0x000f62000c1e1900 */
[----:B------:R-:W-:Y:S01]  /*1b00*/  VIADD R2, R2, 0x800 ;  /* 0x0000080002027836 */ /* 0x000fe20000000000 */
[----:B--2---:R-:W-:-:S04]  /*1b10*/  IADD3 R3, PT, PT, R6, R3, R8 ;  /* 0x0000000306037210 */ /* 0x004fc80007ffe008 */
[----:B---3--:R-:W-:-:S04]  /*1b20*/  IADD3 R3, PT, PT, R9, R10, R3 ;  /* 0x0000000a09037210 */ /* 0x008fc80007ffe003 */
[----:B----4-:R-:W-:-:S04]  /*1b30*/  IADD3 R3, PT, PT, R11, R12, R3 ;  /* 0x0000000c0b037210 */ /* 0x010fc80007ffe003 */
[----:B-----5:R-:W-:-:S07]  /*1b40*/  IADD3 R8, PT, PT, R13, R14, R3 ;  /* 0x0000000e0d087210 */ /* 0x020fce0007ffe003 */
.L_x_81:
[----:B------:R-:W-:Y:S05]  /*1b50*/  BSYNC.RECONVERGENT B2 ;  /* 0x0000000000027941 */ /* 0x000fea0003800200 */
.L_x_80:
[----:B------:R-:W-:Y:S05]  /*1b60*/  @!P1 BRA `(.L_x_76) ;  /* 0x0000000000889947 */ /* 0x000fea0003800000 */
[----:B------:R-:W-:Y:S01]  /*1b70*/  ISETP.GE.U32.AND P0, PT, R15, 0x4, PT ;  /* 0x000000040f00780c */ /* 0x000fe20003f06070 */
[----:B------:R-:W-:Y:S01]  /*1b80*/  BSSY.RECONVERGENT B2, `(.L_x_82) ;  /* 0x000000e000027945 */ /* 0x000fe20003800200 */
[----:B------:R-:W-:-:S11]  /*1b90*/  LOP3.LUT P1, RZ, R20, 0x3, RZ, 0xc0, !PT ;  /* 0x0000000314ff7812 */ /* 0x000fd6000782c0ff */
[----:B------:R-:W-:Y:S05]  /*1ba0*/  @!P0 BRA `(.L_x_83) ;  /* 0x00000000002c8947 */ /* 0x000fea0003800000 */
[----:B------:R-:W-:-:S05]  /*1bb0*/  IADD3 R3, P0, PT, R2, UR8, RZ ;  /* 0x0000000802037c10 */ /* 0x000fca000ff1e0ff */
[----:B------:R-:W-:Y:S01]  /*1bc0*/  IMAD.X R6, RZ, RZ, UR9, P0 ;  /* 0x00000009ff067e24 */ /* 0x000fe200080e06ff */
[----:B------:R-:W-:-:S04]  /*1bd0*/  LEA R4, P0, R3, UR12, 0x2 ;  /* 0x0000000c03047c11 */ /* 0x000fc8000f8010ff */
[----:B------:R-:W-:-:S05]  /*1be0*/  LEA.HI.X R5, R3, UR13, R6, 0x2, P0 ;  /* 0x0000000d03057c11 */ /* 0x000fca00080f1406 */
[----:B------:R-:W2:Y:S04]  /*1bf0*/  LDG.E R3, desc[UR14][R4.64] ;  /* 0x0000000e04037981 */ /* 0x000ea8000c1e1900 */
[----:B------:R-:W2:Y:S04]  /*1c00*/  LDG.E R6, desc[UR14][R4.64+0x400] ;  /* 0x0004000e04067981 */ /* 0x000ea8000c1e1900 */
[----:B------:R-:W3:Y:S04]  /*1c10*/  LDG.E R10, desc[UR14][R4.64+0x800] ;  /* 0x0008000e040a7981 */ /* 0x000ee8000c1e1900 */
[----:B------:R-:W3:Y:S01]  /*1c20*/  LDG.E R9, desc[UR14][R4.64+0xc00] ;  /* 0x000c000e04097981 */ /* 0x000ee2000c1e1900 */
[----:B------:R-:W-:Y:S01]  /*1c30*/  VIADD R2, R2, 0x400 ;  /* 0x0000040002027836 */ /* 0x000fe20000000000 */
[----:B--2---:R-:W-:-:S04]  /*1c40*/  IADD3 R3, PT, PT, R6, R3, R8 ;  /* 0x0000000306037210 */ /* 0x004fc80007ffe008 */
[----:B---3--:R-:W-:-:S07]  /*1c50*/  IADD3 R8, PT, PT, R9, R10, R3 ;  /* 0x0000000a09087210 */ /* 0x008fce0007ffe003 */
.L_x_83:
[----:B------:R-:W-:Y:S05]  /*1c60*/  BSYNC.RECONVERGENT B2 ;  /* 0x0000000000027941 */ /* 0x000fea0003800200 */
.L_x_82:
[----:B------:R-:W-:Y:S05]  /*1c70*/  @!P1 BRA `(.L_x_76) ;  /* 0x0000000000449947 */ /* 0x000fea0003800000 */
[----:B------:R-:W-:Y:S02]  /*1c80*/  LOP3.LUT R7, R7, 0xffff, RZ, 0xc0, !PT ;  /* 0x0000ffff07077812 */ /* 0x000fe400078ec0ff */
[----:B------:R-:W-:Y:S02]  /*1c90*/  IADD3 R6, P0, PT, R2, UR10, RZ ;  /* 0x0000000a02067c10 */ /* 0x000fe4000ff1e0ff */
[----:B------:R-:W-:Y:S02]  /*1ca0*/  LEA.HI R2, R7, 0x1, RZ, 0x18 ;  /* 0x0000000107027811 */ /* 0x000fe400078fc0ff */
[----:B------:R-:W-:Y:S01]  /*1cb0*/  LEA R5, P1, R6, UR12, 0x2 ;  /* 0x0000000c06057c11 */ /* 0x000fe2000f8210ff */
[----:B------:R-:W-:Y:S01]  /*1cc0*/  IMAD.X R3, RZ, RZ, UR7, P0 ;  /* 0x00000007ff037e24 */ /* 0x000fe200080e06ff */
[----:B------:R-:W-:-:S04]  /*1cd0*/  LOP3.LUT R2, R2, 0x3, RZ, 0xc0, !PT ;  /* 0x0000000302027812 */ /* 0x000fc800078ec0ff */
[----:B------:R-:W-:Y:S01]  /*1ce0*/  LEA.HI.X R6, R6, UR13, R3, 0x2, P1 ;  /* 0x0000000d06067c11 */ /* 0x000fe200088f1403 */
[----:B------:R-:W-:-:S07]  /*1cf0*/  IMAD.MOV R4, RZ, RZ, -R2 ;  /* 0x000000ffff047224 */ /* 0x000fce00078e0a02 */
.L_x_84:
[----:B------:R-:W-:Y:S02]  /*1d00*/  IMAD.MOV.U32 R3, RZ, RZ, R6 ;  /* 0x000000ffff037224 */ /* 0x000fe400078e0006 */
[----:B------:R-:W-:-:S05]  /*1d10*/  IMAD.MOV.U32 R2, RZ, RZ, R5 ;  /* 0x000000ffff027224 */ /* 0x000fca00078e0005 */
[----:B------:R-:W2:Y:S01]  /*1d20*/  LDG.E R3, desc[UR14][R2.64] ;  /* 0x0000000e02037981 */ /* 0x000ea2000c1e1900 */
[----:B------:R-:W-:Y:S01]  /*1d30*/  VIADD R4, R4, 0x1 ;  /* 0x0000000104047836 */ /* 0x000fe20000000000 */
[----:B------:R-:W-:-:S04]  /*1d40*/  IADD3 R5, P1, PT, R5, 0x400, RZ ;  /* 0x0000040005057810 */ /* 0x000fc80007f3e0ff */
[----:B------:R-:W-:Y:S01]  /*1d50*/  ISETP.NE.AND P0, PT, R4, RZ, PT ;  /* 0x000000ff0400720c */ /* 0x000fe20003f05270 */
[----:B------:R-:W-:Y:S02]  /*1d60*/  IMAD.X R6, RZ, RZ, R6, P1 ;  /* 0x000000ffff067224 */ /* 0x000fe400008e0606 */
[----:B--2---:R-:W-:-:S10]  /*1d70*/  IMAD.IADD R8, R3, 0x1, R8 ;  /* 0x0000000103087824 */ /* 0x004fd400078e0208 */
[----:B------:R-:W-:Y:S05]  /*1d80*/  @P0 BRA `(.L_x_84) ;  /* 0xfffffffc00dc0947 */ /* 0x000fea000383ffff */
.L_x_76:
[----:B------:R-:W-:Y:S05]  /*1d90*/  BSYNC.RECONVERGENT B1 ;  /* 0x0000000000017941 */ /* 0x000fea0003800200 */
.L_x_73:
        /* <DEDUP_REMOVED lines=37> */
[----:B0-----:R-:W0:Y:S01]  /*1ff0*/  LDS.64 R2, [UR4+0x20] ;  /* 0x00002004ff027984 */ /* 0x001e220008000a00 */
[----:B-1----:R-:W-:-:S04]  /*2000*/  IADD3 R0, PT, PT, R4, R0, R9 ;  /* 0x0000000004007210 */ /* 0x002fc80007ffe009 */
[----:B------:R-:W-:-:S04]  /*2010*/  IADD3 R0, PT, PT, R6, R0, R5 ;  /* 0x0000000006007210 */ /* 0x000fc80007ffe005 */
[----:B0-----:R-:W-:-:S05]  /*2020*/  IADD3 R0, PT, PT, R2, R0, R7 ;  /* 0x0000000002007210 */ /* 0x001fca0007ffe007 */
[----:B------:R-:W-:-:S07]  /*2030*/  IMAD.IADD R9, R0, 0x1, R3 ;  /* 0x0000000100097824 */ /* 0x000fce00078e0203 */
.L_x_72:
[----:B------:R-:W-:Y:S05]  /*2040*/  BSYNC.RECONVERGENT B0 ;  /* 0x0000000000007941 */ /* 0x000fea0003800200 */
.L_x_57:
[----:B------:R-:W-:Y:S05]  /*2050*/  @P0 EXIT ;  /* 0x000000000000094d */ /* 0x000fea0003800000 */
[----:B------:R-:W3:Y:S02]  /*2060*/  LDCU.64 UR4, c[0x0][0x388] ;  /* 0x00007100ff0477ac */ /* 0x000ee40008000a00 */
[----:B---3--:R-:W-:-:S06]  /*2070*/  UIMAD.WIDE.U32 UR4, UR16, 0x4, UR4 ;  /* 0x00000004100478a5 */ /* 0x008fcc000f8e0004 */
[----:B0-----:R-:W-:Y:S02]  /*2080*/  IMAD.U32 R2, RZ, RZ, UR4 ;  /* 0x00000004ff027e24 */ /* 0x001fe4000f8e00ff */
[----:B------:R-:W-:-:S05]  /*2090*/  IMAD.U32 R3, RZ, RZ, UR5 ;  /* 0x00000005ff037e24 */ /* 0x000fca000f8e00ff */
[----:B------:R-:W-:Y:S01]  /*20a0*/  STG.E desc[UR14][R2.64], R9 ;  /* 0x0000000902007986 */ /* 0x000fe2000c10190e */
[----:B------:R-:W-:Y:S05]  /*20b0*/  EXIT ;  /* 0x000000000000794d */ /* 0x000fea0003800000 */
.L_x_85:
        /* <DEDUP_REMOVED lines=12> */
.L_x_240:


//--------------------- .text._ZN3cub18CUB_300001_SM_10006detail6reduce28DeviceReduceSingleTileKernelINS2_10policy_hubIiyN4cuda3std3__44plusIiEEE10Policy1000EN6thrust24THRUST_300001_SM_1000_NS6detail15normal_iteratorINSD_10device_ptrIiEEEEPiyS9_iiNS7_10__identityEEEvT0_T1_T2_T3_T4_T6_ --------------------------
	.section	.text._ZN3cub18CUB_300001_SM_10006detail6reduce28DeviceReduceSingleTileKernelINS2_10policy_hubIiyN4cuda3std3__44plusIiEEE10Policy1000EN6thrust24THRUST_300001_SM_1000_NS6detail15normal_iteratorINSD_10device_ptrIiEEEEPiyS9_iiNS7_10__identityEEEvT0_T1_T2_T3_T4_T6_,"ax",@progbits
	.align	128
        .global         _ZN3cub18CUB_300001_SM_10006detail6reduce28DeviceReduceSingleTileKernelINS2_10policy_hubIiyN4cuda3std3__44plusIiEEE10Policy1000EN6thrust24THRUST_300001_SM_1000_NS6detail15normal_iteratorINSD_10device_ptrIiEEEEPiyS9_iiNS7_10__identityEEEvT0_T1_T2_T3_T4_T6_
        .type           _ZN3cub18CUB_300001_SM_10006detail6reduce28DeviceReduceSingleTileKernelINS2_10policy_hubIiyN4cuda3std3__44plusIiEEE10Policy1000EN6thrust24THRUST_300001_SM_1000_NS6detail15normal_iteratorINSD_10device_ptrIiEEEEPiyS9_iiNS7_10__identityEEEvT0_T1_T2_T3_T4_T6_,@function
        .size           _ZN3cub18CUB_300001_SM_10006detail6reduce28DeviceReduceSingleTileKernelINS2_10policy_hubIiyN4cuda3std3__44plusIiEEE10Policy1000EN6thrust24THRUST_300001_SM_1000_NS6detail15normal_iteratorINSD_10device_ptrIiEEEEPiyS9_iiNS7_10__identityEEEvT0_T1_T2_T3_T4_T6_,(.L_x_241 - _ZN3cub18CUB_300001_SM_10006detail6reduce28DeviceReduceSingleTileKernelINS2_10policy_hubIiyN4cuda3std3__44plusIiEEE10Policy1000EN6thrust24THRUST_300001_SM_1000_NS6detail15normal_iteratorINSD_10device_ptrIiEEEEPiyS9_iiNS7_10__identityEEEvT0_T1_T2_T3_T4_T6_)
        .other          _ZN3cub18CUB_300001_SM_10006detail6reduce28DeviceReduceSingleTileKernelINS2_10policy_hubIiyN4cuda3std3__44plusIiEEE10Policy1000EN6thrust24THRUST_300001_SM_1000_NS6detail15normal_iteratorINSD_10device_ptrIiEEEEPiyS9_iiNS7_10__identityEEEvT0_T1_T2_T3_T4_T6_,@"STO_CUDA_ENTRY STV_DEFAULT"
_ZN3cub18CUB_300001_SM_10006detail6reduce28DeviceReduceSingleTileKernelINS2_10policy_hubIiyN4cuda3std3__44plusIiEEE10Policy1000EN6thrust24THRUST_300001_SM_1000_NS6detail15normal_iteratorINSD_10device_ptrIiEEEEPiyS9_iiNS7_10__identityEEEvT0_T1_T2_T3_T4_T6_:
.text._ZN3cub18CUB_300001_SM_10006detail6reduce28DeviceReduceSingleTileKernelINS2_10policy_hubIiyN4cuda3std3__44plusIiEEE10Policy1000EN6thrust24THRUST_300001_SM_1000_NS6detail15normal_iteratorINSD_10device_ptrIiEEEEPiyS9_iiNS7_10__identityEEEvT0_T1_T2_T3_T4_T6_:
[----:B------:R-:W-:Y:S01]  /*0000*/  LDC R1, c[0x0][0x37c] ;  /* 0x0000df00ff017b82 */ /* 0x000fe20000000800 */
[----:B------:R-:W0:Y:S01]  /*0010*/  LDCU.64 UR4, c[0x0][0x390] ;  /* 0x00007200ff0477ac */ /* 0x000e220008000a00 */
[----:B------:R-:W1:Y:S01]  /*0020*/  LDCU.64 UR6, c[0x0][0x358] ;  /* 0x00006b00ff0677ac */ /* 0x000e620008000a00 */
[----:B0-----:R-:W-:Y:S02]  /*0030*/  IMAD.U32 R4, RZ, RZ, UR4 ;  /* 0x00000004ff047e24 */ /* 0x001fe4000f8e00ff */
[----:B------:R-:W-:-:S03]  /*0040*/  IMAD.U32 R0, RZ, RZ, UR5 ;  /* 0x00000005ff007e24 */ /* 0x000fc6000f8e00ff */
[----:B------:R-:W-:-:S04]  /*0050*/  ISETP.NE.U32.AND P0, PT, R4, RZ, PT ;  /* 0x000000ff0400720c */ /* 0x000fc80003f05070 */
[----:B------:R-:W-:-:S13]  /*0060*/  ISETP.NE.AND.EX P0, PT, R0, RZ, PT, P0 ;  /* 0x000000ff0000720c */ /* 0x000fda0003f05300 */
        /* <DEDUP_REMOVED lines=8> */
.L_x_86:
[----:B------:R-:W-:Y:S01]  /*00f0*/  ISETP.GT.U32.AND P0, PT, R4, 0xfff, PT ;  /* 0x00000fff0400780c */ /* 0x000fe20003f04070 */
[----:B------:R-:W-:Y:S03]  /*0100*/  BSSY.RECONVERGENT B0, `(.L_x_87) ;  /* 0x00001d1000007945 */ /* 0x000fe60003800200 */
[----:B------:R-:W-:-:S13]  /*0110*/  ISETP.GT.U32.AND.EX P0, PT, R0, RZ, PT, P0 ;  /* 0x000000ff0000720c */ /* 0x000fda0003f04100 */
[----:B------:R-:W-:Y:S05]  /*0120*/  @P0 BRA `(.L_x_88) ;  /* 0x0000000c00940947 */ /* 0x000fea0003800000 */
[----:B------:R-:W0:Y:S01]  /*0130*/  S2R R5, SR_TID.X ;  /* 0x0000000000057919 */ /* 0x000e220000002100 */
[----:B------:R-:W-:Y:S01]  /*0140*/  BSSY.RECONVERGENT B1, `(.L_x_89) ;  /* 0x0000009000017945 */ /* 0x000fe20003800200 */
[----:B------:R-:W-:Y:S01]  /*0150*/  IMAD.MOV.U32 R6, RZ, RZ, RZ ;  /* 0x000000ffff067224 */ /* 0x000fe200078e00ff */
[----:B0-----:R-:W-:Y:S01]  /*0160*/  ISETP.GE.U32.AND P0, PT, R5, R4, PT ;  /* 0x000000040500720c */ /* 0x001fe20003f06070 */
[----:B------:R-:W-:-:S12]  /*0170*/  IMAD.MOV.U32 R7, RZ, RZ, R5 ;  /* 0x000000ffff077224 */ /* 0x000fd800078e0005 */
[----:B------:R-:W-:Y:S05]  /*0180*/  @P0 BRA `(.L_x_90) ;  /* 0x0000000000100947 */ /* 0x000fea0003800000 */
[----:B------:R-:W0:Y:S02]  /*0190*/  LDC.64 R2, c[0x0][0x380] ;  /* 0x0000e000ff027b82 */ /* 0x000e240000000a00 */
[----:B0-----:R-:W-:-:S05]  /*01a0*/  IMAD.WIDE.U32 R2, R5, 0x4, R2 ;  /* 0x0000000405027825 */ /* 0x001fca00078e0002 */
[----:B------:R0:W5:Y:S01]  /*01b0*/  LDG.E R6, desc[UR6][R2.64] ;  /* 0x0000000602067981 */ /* 0x000162000c1e1900 */
[----:B------:R-:W-:-:S07]  /*01c0*/  VIADD R7, R5, 0x100 ;  /* 0x0000010005077836 */ /* 0x000fce0000000000 */
.L_x_90:
[----:B------:R-:W-:Y:S05]  /*01d0*/  BSYNC.RECONVERGENT B1 ;  /* 0x0000000000017941 */ /* 0x000fea0003800200 */
.L_x_89:
[----:B------:R-:W-:Y:S01]  /*01e0*/  ISETP.GE.U32.AND P0, PT, R7, R4, PT ;  /* 0x000000040700720c */ /* 0x000fe20003f06070 */
[----:B------:R-:W-:-:S12]  /*01f0*/  BSSY.RECONVERGENT B1, `(.L_x_91) ;  /* 0x0000060000017945 */ /* 0x000fd80003800200 */
[----:B------:R-:W-:Y:S05]  /*0200*/  @P0 BRA `(.L_x_92) ;  /* 0x0000000400780947 */ /* 0x000fea0003800000 */
[----:B0-----:R-:W-:Y:S01]  /*0210*/  LOP3.LUT R3, RZ, R7, RZ, 0x33, !PT ;  /* 0x00000007ff037212 */ /* 0x001fe200078e33ff */
[----:B------:R-:W-:Y:S04]  /*0220*/  BSSY.RECONVERGENT B2, `(.L_x_93) ;  /* 0x000002c000027945 */ /* 0x000fe80003800200 */
[----:B------:R-:W-:-:S05]  /*0230*/  IMAD.IADD R3, R3, 0x1, R4 ;  /* 0x0000000103037824 */ /* 0x000fca00078e0204 */
[C---:B------:R-:W-:Y:S02]  /*0240*/  ISETP.GE.U32.AND P0, PT, R3.reuse, 0xf00, PT ;  /* 0x00000f000300780c */ /* 0x040fe40003f06070 */
[----:B------:R-:W-:-:S04]  /*0250*/  LEA.HI R8, R3, 0x1, RZ, 0x18 ;  /* 0x0000000103087811 */ /* 0x000fc800078fc0ff */
[----:B------:R-:W-:-:S04]  /*0260*/  LOP3.LUT R22, R8, 0xf, RZ, 0xc0, !PT ;  /* 0x0000000f08167812 */ /* 0x000fc800078ec0ff */
[----:B------:R-:W-:-:S03]  /*0270*/  ISETP.NE.AND P1, PT, R22, RZ, PT ;  /* 0x000000ff1600720c */ /* 0x000fc60003f25270 */
[----:B------:R-:W-:Y:S10]  /*0280*/  @!P0 BRA `(.L_x_94) ;  /* 0x0000000000948947 */ /* 0x000ff40003800000 */
[----:B------:R-:W0:Y:S01]  /*0290*/  LDC.64 R2, c[0x0][0x380] ;  /* 0x0000e000ff027b82 */ /* 0x000e220000000a00 */
[----:B------:R-:W-:-:S05]  /*02a0*/  LOP3.LUT R9, R8, 0x1fffff0, RZ, 0xc0, !PT ;  /* 0x01fffff008097812 */ /* 0x000fca00078ec0ff */
[----:B------:R-:W-:Y:S02]  /*02b0*/  IMAD.MOV R9, RZ, RZ, -R9 ;  /* 0x000000ffff097224 */ /* 0x000fe400078e0a09 */
[----:B0-----:R-:W-:-:S03]  /*02c0*/  IMAD.WIDE.U32 R2, R7, 0x4, R2 ;  /* 0x0000000407027825 */ /* 0x001fc600078e0002 */
[----:B------:R-:W-:-:S05]  /*02d0*/  IADD3 R15, P0, PT, R2, 0x2000, RZ ;  /* 0x00002000020f7810 */ /* 0x000fca0007f1e0ff */
[----:B------:R-:W-:-:S08]  /*02e0*/  IMAD.X R3, RZ, RZ, R3, P0 ;  /* 0x000000ffff037224 */ /* 0x000fd000000e0603 */
.L_x_95:
        /* <DEDUP_REMOVED lines=31> */
.L_x_94:
[----:B------:R-:W-:Y:S05]  /*04e0*/  BSYNC.RECONVERGENT B2 ;  /* 0x0000000000027941 */ /* 0x000fea0003800200 */
.L_x_93:
[----:B------:R-:W-:Y:S05]  /*04f0*/  @!P1 BRA `(.L_x_92) ;  /* 0x0000000000bc9947 */ /* 0x000fea0003800000 */
[----:B------:R-:W-:Y:S01]  /*0500*/  ISETP.GE.U32.AND P0, PT, R22, 0x8, PT ;  /* 0x000000081600780c */ /* 0x000fe20003f06070 */
[----:B------:R-:W-:Y:S01]  /*0510*/  BSSY.RECONVERGENT B2, `(.L_x_96) ;  /* 0x0000013000027945 */ /* 0x000fe20003800200 */
[----:B------:R-:W-:-:S04]  /*0520*/  LOP3.LUT R17, R8, 0x7, RZ, 0xc0, !PT ;  /* 0x0000000708117812 */ /* 0x000fc800078ec0ff */
[----:B------:R-:W-:-:S07]  /*0530*/  ISETP.NE.AND P1, PT, R17, RZ, PT ;  /* 0x000000ff1100720c */ /* 0x000fce0003f25270 */
[----:B------:R-:W-:Y:S06]  /*0540*/  @!P0 BRA `(.L_x_97) ;  /* 0x00000000003c8947 */ /* 0x000fec0003800000 */
[----:B------:R-:W0:Y:S02]  /*0550*/  LDC.64 R2, c[0x0][0x380] ;  /* 0x0000e000ff027b82 */ /* 0x000e240000000a00 */
[----:B0-----:R-:W-:-:S05]  /*0560*/  IMAD.WIDE R2, R7, 0x4, R2 ;  /* 0x0000000407027825 */ /* 0x001fca00078e0202 */
        /* <DEDUP_REMOVED lines=13> */
.L_x_97:
[----:B------:R-:W-:Y:S05]  /*0640*/  BSYNC.RECONVERGENT B2 ;  /* 0x0000000000027941 */ /* 0x000fea0003800200 */
.L_x_96:
        /* <DEDUP_REMOVED lines=11> */
[----:B------:R-:W3:Y:S01]  /*0700*/  LDG.E R12, desc[UR6][R2.64+0xc00] ;  /* 0x000c0006020c7981 */ /* 0x000ee2000c1e1900 */
[----:B------:R-:W-:Y:S01]  /*0710*/  VIADD R7, R7, 0x400 ;  /* 0x0000040007077836 */ /* 0x000fe20000000000 */
[----:B--2--5:R-:W-:-:S04]  /*0720*/  IADD3 R6, PT, PT, R8, R9, R6 ;  /* 0x0000000908067210 */ /* 0x024fc80007ffe006 */
[----:B---3--:R-:W-:-:S07]  /*0730*/  IADD3 R6, PT, PT, R12, R11, R6 ;  /* 0x0000000b0c067210 */ /* 0x008fce0007ffe006 */
.L_x_99:
[----:B------:R-:W-:Y:S05]  /*0740*/  BSYNC.RECONVERGENT B2 ;  /* 0x0000000000027941 */ /* 0x000fea0003800200 */
.L_x_98:
[----:B------:R-:W-:Y:S05]  /*0750*/  @!P1 BRA `(.L_x_92) ;  /* 0x0000000000249947 */ /* 0x000fea0003800000 */
[----:B------:R-:W0:Y:S01]  /*0760*/  LDC.64 R8, c[0x0][0x380] ;  /* 0x0000e000ff087b82 */ /* 0x000e220000000a00 */
[----:B------:R-:W-:-:S07]  /*0770*/  IMAD.MOV R10, RZ, RZ, -R10 ;  /* 0x000000ffff0a7224 */ /* 0x000fce00078e0a0a */
.L_x_100:
[----:B0-----:R-:W-:-:S06]  /*0780*/  IMAD.WIDE R2, R7, 0x4, R8 ;  /* 0x0000000407027825 */ /* 0x001fcc00078e0208 */
[----:B------:R-:W2:Y:S01]  /*0790*/  LDG.E R3, desc[UR6][R2.64] ;  /* 0x0000000602037981 */ /* 0x000ea2000c1e1900 */
[----:B------:R-:W-:Y:S02]  /*07a0*/  VIADD R10, R10, 0x1 ;  /* 0x000000010a0a7836 */ /* 0x000fe40000000000 */
[----:B------:R-:W-:-:S03]  /*07b0*/  VIADD R7, R7, 0x100 ;  /* 0x0000010007077836 */ /* 0x000fc60000000000 */
[----:B------:R-:W-:Y:S01]  /*07c0*/  ISETP.NE.AND P0, PT, R10, RZ, PT ;  /* 0x000000ff0a00720c */ /* 0x000fe20003f05270 */
[----:B--2--5:R-:W-:-:S12]  /*07d0*/  IMAD.IADD R6, R3, 0x1, R6 ;  /* 0x0000000103067824 */ /* 0x024fd800078e0206 */
[----:B------:R-:W-:Y:S05]  /*07e0*/  @P0 BRA `(.L_x_100) ;  /* 0xfffffffc00e40947 */ /* 0x000fea000383ffff */
.L_x_92:
[----:B------:R-:W-:Y:S05]  /*07f0*/  BSYNC.RECONVERGENT B1 ;  /* 0x0000000000017941 */ /* 0x000fea0003800200 */
.L_x_91:
[----:B------:R-:W-:-:S04]  /*0800*/  ISETP.GE.U32.AND P0, PT, R4, 0x100, PT ;  /* 0x000001000400780c */ /* 0x000fc80003f06070 */
[----:B------:R-:W-:-:S13]  /*0810*/  ISETP.GE.U32.AND.EX P0, PT, R0, RZ, PT, P0 ;  /* 0x000000ff0000720c */ /* 0x000fda0003f06100 */
[----:B------:R-:W-:Y:S05]  /*0820*/  @!P0 BRA `(.L_x_101) ;  /* 0x0000000000ac8947 */ /* 0x000fea0003800000 */
[----:B------:R-:W1:Y:S01]  /*0830*/  S2R R8, SR_LANEID ;  /* 0x0000000000087919 */ /* 0x000e620000000000 */
[----:B------:R-:W-:Y:S01]  /*0840*/  ISETP.NE.AND P5, PT, R5, RZ, PT ;  /* 0x000000ff0500720c */ /* 0x000fe20003fa5270 */
[----:B-----5:R-:W0:Y:S01]  /*0850*/  SHFL.DOWN PT, R0, R6, 0x1, 0x1f ;  /* 0x08201f0006007f89 */ /* 0x020e2200000e0000 */
[C---:B-1----:R-:W-:Y:S02]  /*0860*/  ISETP.GT.AND P0, PT, R8.reuse, 0x1e, PT ;  /* 0x0000001e0800780c */ /* 0x042fe40003f04270 */
[----:B------:R-:W-:Y:S02]  /*0870*/  ISETP.NE.AND P1, PT, R8, RZ, PT ;  /* 0x000000ff0800720c */ /* 0x000fe40003f25270 */
[----:B0-----:R-:W-:Y:S02]  /*0880*/  SEL R3, R0, RZ, !P0 ;  /* 0x000000ff00037207 */ /* 0x001fe40004000000 */
        /* <DEDUP_REMOVED lines=21> */
[----:B0-----:R-:W-:-:S05]  /*09e0*/  SEL R3, R3, RZ, !P0 ;  /* 0x000000ff03037207 */ /* 0x001fca0004000000 */
[----:B------:R-:W-:-:S05]  /*09f0*/  IMAD.IADD R7, R2, 0x1, R3 ;  /* 0x0000000102077824 */ /* 0x000fca00078e0203 */
[----:B------:R1:W-:Y:S01]  /*0a00*/  @!P1 STS [R0+0x8], R7 ;  /* 0x0000080700009388 */ /* 0x0003e20000000800 */
[----:B------:R-:W-:Y:S06]  /*0a10*/  BAR.SYNC.DEFER_BLOCKING 0x0 ;  /* 0x0000000000007b1d */ /* 0x000fec0000010000 */
[----:B------:R-:W-:Y:S05]  /*0a20*/  @P5 BRA `(.L_x_102) ;  /* 0x0000001000f85947 */ /* 0x000fea0003800000 */
[----:B------:R-:W0:Y:S01]  /*0a30*/  S2UR UR5, SR_CgaCtaId ;  /* 0x00000000000579c3 */ /* 0x000e220000008800 */
[----:B------:R-:W-:Y:S02]  /*0a40*/  UMOV UR4, 0x400 ;  /* 0x0000040000047882 */ /* 0x000fe40000000000 */
[----:B0-----:R-:W-:-:S09]  /*0a50*/  ULEA UR4, UR5, UR4, 0x18 ;  /* 0x0000000405047291 */ /* 0x001fd2000f8ec0ff */
[----:B-1----:R-:W-:Y:S04]  /*0a60*/  LDS R0, [UR4+0xc] ;  /* 0x00000c04ff007984 */ /* 0x002fe80008000800 */
[----:B------:R-:W0:Y:S04]  /*0a70*/  LDS.128 R8, [UR4+0x10] ;  /* 0x00001004ff087984 */ /* 0x000e280008000c00 */
[----:B------:R-:W1:Y:S01]  /*0a80*/  LDS.64 R2, [UR4+0x20] ;  /* 0x00002004ff027984 */ /* 0x000e620008000a00 */
[----:B0-----:R-:W-:-:S04]  /*0a90*/  IADD3 R0, PT, PT, R8, R0, R7 ;  /* 0x0000000008007210 */ /* 0x001fc80007ffe007 */
[----:B------:R-:W-:-:S04]  /*0aa0*/  IADD3 R0, PT, PT, R10, R0, R9 ;  /* 0x000000000a007210 */ /* 0x000fc80007ffe009 */
[----:B-1----:R-:W-:-:S05]  /*0ab0*/  IADD3 R0, PT, PT, R2, R0, R11 ;  /* 0x0000000002007210 */ /* 0x002fca0007ffe00b */
[----:B------:R-:W-:Y:S01]  /*0ac0*/  IMAD.IADD R7, R0, 0x1, R3 ;  /* 0x0000000100077824 */ /* 0x000fe200078e0203 */
[----:B------:R-:W-:Y:S06]  /*0ad0*/  BRA `(.L_x_102) ;  /* 0x0000001000cc7947 */ /* 0x000fec0003800000 */
.L_x_101:
[C---:B0-----:R-:W-:Y:S01]  /*0ae0*/  LOP3.LUT R2, R5.reuse, 0x3e0, RZ, 0xc0, !PT ;  /* 0x000003e005027812 */ /* 0x041fe200078ec0ff */
[----:B------:R-:W0:Y:S01]  /*0af0*/  S2R R12, SR_LANEID ;  /* 0x00000000000c7919 */ /* 0x000e220000000000 */
[----:B------:R-:W-:Y:S02]  /*0b00*/  ISETP.NE.AND P5, PT, R5, RZ, PT ;  /* 0x000000ff0500720c */ /* 0x000fe40003fa5270 */
[----:B------:R-:W-:Y:S01]  /*0b10*/  LOP3.LUT R7, RZ, R2, RZ, 0x33, !PT ;  /* 0x00000002ff077212 */ /* 0x000fe200078e33ff */
[----:B------:R-:W-:-:S04]  /*0b20*/  VIADD R3, R2, 0x20 ;  /* 0x0000002002037836 */ /* 0x000fc80000000000 */
[----:B------:R-:W-:Y:S01]  /*0b30*/  IMAD.IADD R7, R7, 0x1, R4 ;  /* 0x0000000107077824 */ /* 0x000fe200078e0204 */
[----:B------:R-:W-:-:S04]  /*0b40*/  ISETP.GT.U32.AND P0, PT, R3, R4, PT ;  /* 0x000000040300720c */ /* 0x000fc80003f04070 */
        /* <DEDUP_REMOVED lines=10> */
[----:B------:R-:W-:Y:S01]  /*0bf0*/  @!P1 SHF.R.U32.HI R9, RZ, 0x3, R5 ;  /* 0x00000003ff099819 */ /* 0x000fe20000011605 */
[----:B------:R-:W1:Y:S03]  /*0c00*/  SHFL.DOWN PT, R7, R2, 0x2, R3 ;  /* 0x0840000002077989 */ /* 0x000e6600000e0003 */
[----:B------:R-:W-:Y:S02]  /*0c10*/  @!P1 LOP3.LUT R9, R9, 0x7c, RZ, 0xc0, !PT ;  /* 0x0000007c09099812 */ /* 0x000fe400078ec0ff */
[----:B-1----:R-:W-:Y:S02]  /*0c20*/  SEL R7, R7, RZ, !P0 ;  /* 0x000000ff07077207 */ /* 0x002fe40004000000 */
[----:B------:R-:W-:Y:S02]  /*0c30*/  ISETP.GT.AND P0, PT, R10, R3, PT ;  /* 0x000000030a00720c */ /* 0x000fe40003f04270 */
[----:B------:R-:W-:Y:S01]  /*0c40*/  @!P1 MOV R10, 0x400 ;  /* 0x00000400000a9802 */ /* 0x000fe20000000f00 */
[----:B------:R-:W-:-:S02]  /*0c50*/  IMAD.IADD R8, R2, 0x1, R7 ;  /* 0x0000000102087824 */ /* 0x000fc400078e0207 */
[----:B------:R-:W-:Y:S01]  /*0c60*/  VIADD R2, R12, 0x8 ;  /* 0x000000080c027836 */ /* 0x000fe20000000000 */
[----:B0-----:R-:W-:Y:S02]  /*0c70*/  @!P1 LEA R10, R11, R10, 0x18 ;  /* 0x0000000a0b0a9211 */ /* 0x001fe400078ec0ff */
        /* <DEDUP_REMOVED lines=11> */
[----:B0-----:R-:W-:-:S05]  /*0d30*/  SEL R7, R7, RZ, !P0 ;  /* 0x000000ff07077207 */ /* 0x001fca0004000000 */
[----:B------:R-:W-:-:S05]  /*0d40*/  IMAD.IADD R7, R2, 0x1, R7 ;  /* 0x0000000102077824 */ /* 0x000fca00078e0207 */
[----:B------:R0:W-:Y:S01]  /*0d50*/  @!P1 STS [R10+0x8], R7 ;  /* 0x000008070a009388 */ /* 0x0001e20000000800 */
[----:B------:R-:W-:Y:S06]  /*0d60*/  BAR.SYNC.DEFER_BLOCKING 0x0 ;  /* 0x0000000000007b1d */ /* 0x000fec0000010000 */
[----:B------:R-:W-:Y:S05]  /*0d70*/  @P5 BRA `(.L_x_102) ;  /* 0x0000001000245947 */ /* 0x000fea0003800000 */
[----:B------:R-:W1:Y:S01]  /*0d80*/  S2UR UR5, SR_CgaCtaId ;  /* 0x00000000000579c3 */ /* 0x000e620000008800 */
[----:B------:R-:W-:Y:S01]  /*0d90*/  UMOV UR4, 0x400 ;  /* 0x0000040000047882 */ /* 0x000fe20000000000 */
[C---:B------:R-:W-:Y:S02]  /*0da0*/  ISETP.GT.U32.AND P0, PT, R4.reuse, 0x40, PT ;  /* 0x000000400400780c */ /* 0x040fe40003f04070 */
[C---:B------:R-:W-:Y:S02]  /*0db0*/  ISETP.GT.U32.AND P6, PT, R4.reuse, 0x20, PT ;  /* 0x000000200400780c */ /* 0x040fe40003fc4070 */
[C---:B------:R-:W-:Y:S02]  /*0dc0*/  ISETP.GT.U32.AND P4, PT, R4.reuse, 0x60, PT ;  /* 0x000000600400780c */ /* 0x040fe40003f84070 */
[----:B------:R-:W-:Y:S02]  /*0dd0*/  ISETP.GT.U32.AND P2, PT, R4, 0x80, PT ;  /* 0x000000800400780c */ /* 0x000fe40003f44070 */
[----:B------:R-:W-:-:S02]  /*0de0*/  ISETP.GT.U32.AND.EX P0, PT, R0, RZ, PT, P0 ;  /* 0x000000ff0000720c */ /* 0x000fc40003f04100 */
[----:B------:R-:W-:Y:S02]  /*0df0*/  ISETP.GT.U32.AND.EX P6, PT, R0, RZ, PT, P6 ;  /* 0x000000ff0000720c */ /* 0x000fe40003fc4160 */
[C---:B------:R-:W-:Y:S02]  /*0e00*/  ISETP.GT.U32.AND P3, PT, R4.reuse, 0xa0, PT ;  /* 0x000000a00400780c */ /* 0x040fe40003f64070 */
[----:B------:R-:W-:Y:S02]  /*0e10*/  ISETP.GT.U32.AND P1, PT, R4, 0xc0, PT ;  /* 0x000000c00400780c */ /* 0x000fe40003f24070 */
[C---:B------:R-:W-:Y:S02]  /*0e20*/  ISETP.GT.U32.AND.EX P4, PT, R0.reuse, RZ, PT, P4 ;  /* 0x000000ff0000720c */ /* 0x040fe40003f84140 */
[C---:B------:R-:W-:Y:S02]  /*0e30*/  ISETP.GT.U32.AND.EX P2, PT, R0.reuse, RZ, PT, P2 ;  /* 0x000000ff0000720c */ /* 0x040fe40003f44120 */
[C---:B------:R-:W-:Y:S01]  /*0e40*/  ISETP.GT.U32.AND.EX P3, PT, R0.reuse, RZ, PT, P3 ;  /* 0x000000ff0000720c */ /* 0x040fe20003f64130 */
[----:B-1----:R-:W-:Y:S01]  /*0e50*/  ULEA UR4, UR5, UR4, 0x18 ;  /* 0x0000000405047291 */ /* 0x002fe2000f8ec0ff */
[----:B------:R-:W-:-:S08]  /*0e60*/  ISETP.GT.U32.AND.EX P1, PT, R0, RZ, PT, P1 ;  /* 0x000000ff0000720c */ /* 0x000fd00003f24110 */
[----:B0-----:R-:W0:Y:S04]  /*0e70*/  LDS.128 R8, [UR4+0x10] ;  /* 0x00001004ff087984 */ /* 0x001e280008000c00 */
[----:B------:R-:W1:Y:S04]  /*0e80*/  LDS R5, [UR4+0xc] ;  /* 0x00000c04ff057984 */ /* 0x000e680008000800 */
[----:B------:R-:W2:Y:S01]  /*0e90*/  LDS.64 R2, [UR4+0x20] ;  /* 0x00002004ff027984 */ /* 0x000ea20008000a00 */
[----:B0-----:R-:W-:Y:S02]  /*0ea0*/  SEL R8, R8, RZ, P0 ;  /* 0x000000ff08087207 */ /* 0x001fe40000000000 */
[----:B------:R-:W-:-:S02]  /*0eb0*/  ISETP.GT.U32.AND P0, PT, R4, 0xe0, PT ;  /* 0x000000e00400780c */ /* 0x000fc40003f04070 */
[----:B-1----:R-:W-:Y:S02]  /*0ec0*/  SEL R6, R5, RZ, P6 ;  /* 0x000000ff05067207 */ /* 0x002fe40003000000 */
[----:B------:R-:W-:Y:S02]  /*0ed0*/  SEL R9, R9, RZ, P4 ;  /* 0x000000ff09097207 */ /* 0x000fe40002000000 */
[----:B------:R-:W-:Y:S02]  /*0ee0*/  IADD3 R6, PT, PT, R8, R6, R7 ;  /* 0x0000000608067210 */ /* 0x000fe40007ffe007 */
[----:B------:R-:W-:Y:S02]  /*0ef0*/  SEL R10, R10, RZ, P2 ;  /* 0x000000ff0a0a7207 */ /* 0x000fe40001000000 */
[----:B------:R-:W-:Y:S02]  /*0f00*/  ISETP.GT.U32.AND.EX P0, PT, R0, RZ, PT, P0 ;  /* 0x000000ff0000720c */ /* 0x000fe40003f04100 */
[----:B------:R-:W-:-:S02]  /*0f10*/  SEL R11, R11, RZ, P3 ;  /* 0x000000ff0b0b7207 */ /* 0x000fc40001800000 */
[----:B------:R-:W-:Y:S02]  /*0f20*/  IADD3 R6, PT, PT, R10, R6, R9 ;  /* 0x000000060a067210 */ /* 0x000fe40007ffe009 */
[----:B--2---:R-:W-:Y:S02]  /*0f30*/  SEL R2, R2, RZ, P1 ;  /* 0x000000ff02027207 */ /* 0x004fe40000800000 */
[----:B------:R-:W-:Y:S02]  /*0f40*/  SEL R3, R3, RZ, P0 ;  /* 0x000000ff03037207 */ /* 0x000fe40000000000 */
[----:B------:R-:W-:-:S05]  /*0f50*/  IADD3 R2, PT, PT, R2, R6, R11 ;  /* 0x0000000602027210 */ /* 0x000fca0007ffe00b */
[----:B------:R-:W-:Y:S01]  /*0f60*/  IMAD.IADD R7, R2, 0x1, R3 ;  /* 0x0000000102077824 */ /* 0x000fe200078e0203 */
[----:B------:R-:W-:Y:S06]  /*0f70*/  BRA `(.L_x_102) ;  /* 0x0000000c00a47947 */ /* 0x000fec0003800000 */
.L_x_88:
[----:B------:R-:W0:Y:S01]  /*0f80*/  S2R R8, SR_TID.X ;  /* 0x0000000000087919 */ /* 0x000e220000002100 */
[----:B------:R-:W0:Y:S02]  /*0f90*/  LDC.64 R2, c[0x0][0x380] ;  /* 0x0000e000ff027b82 */ /* 0x000e240000000a00 */
[----:B0-----:R-:W-:-:S05]  /*0fa0*/  IMAD.WIDE.U32 R2, R8, 0x4, R2 ;  /* 0x0000000408027825 */ /* 0x001fca00078e0002 */
        /* <DEDUP_REMOVED lines=16> */
[----:B--2---:R-:W-:-:S04]  /*10b0*/  IADD3 R5, PT, PT, R7, R6, R5 ;  /* 0x0000000607057210 */ /* 0x004fc80007ffe005 */
[----:B---3--:R-:W-:Y:S01]  /*10c0*/  IADD3 R5, PT, PT, R12, R9, R5 ;  /* 0x000000090c057210 */ /* 0x008fe20007ffe005 */
[----:B------:R-:W-:Y:S01]  /*10d0*/  IMAD.MOV.U32 R9, RZ, RZ, 0x1000 ;  /* 0x00001000ff097424 */ /* 0x000fe200078e00ff */
[----:B------:R-:W-:-:S04]  /*10e0*/  IADD3 R12, P1, PT, R4, -0x1000, RZ ;  /* 0xfffff000040c7810 */ /* 0x000fc80007f3e0ff */
[----:B------:R-:W-:Y:S02]  /*10f0*/  ISETP.GE.U32.AND P0, PT, R12, 0x1000, PT ;  /* 0x000010000c00780c */ /* 0x000fe40003f06070 */
[----:B----4-:R-:W-:Y:S01]  /*1100*/  IADD3 R5, PT, PT, R14, R11, R5 ;  /* 0x0000000b0e057210 */ /* 0x010fe20007ffe005 */
[----:B------:R-:W-:Y:S01]  /*1110*/  IMAD.MOV.U32 R11, RZ, RZ, RZ ;  /* 0x000000ffff0b7224 */ /* 0x000fe200078e00ff */
[----:B------:R-:W-:-:S04]  /*1120*/  IADD3.X R14, PT, PT, R0, -0x1, RZ, P1, !PT ;  /* 0xffffffff000e7810 */ /* 0x000fc80000ffe4ff */
[----:B------:R-:W-:Y:S02]  /*1130*/  ISETP.GE.U32.AND.EX P0, PT, R14, RZ, PT, P0 ;  /* 0x000000ff0e00720c */ /* 0x000fe40003f06100 */
[----:B-----5:R-:W-:-:S04]  /*1140*/  IADD3 R5, PT, PT, R16, R13, R5 ;  /* 0x0000000d10057210 */ /* 0x020fc80007ffe005 */
[----:B------:R-:W-:-:S04]  /*1150*/  IADD3 R5, PT, PT, R18, R15, R5 ;  /* 0x0000000f12057210 */ /* 0x000fc80007ffe005 */
[----:B------:R-:W-:-:S04]  /*1160*/  IADD3 R5, PT, PT, R20, R17, R5 ;  /* 0x0000001114057210 */ /* 0x000fc80007ffe005 */
[----:B------:R-:W-:-:S05]  /*1170*/  IADD3 R5, PT, PT, R22, R19, R5 ;  /* 0x0000001316057210 */ /* 0x000fca0007ffe005 */
[----:B------:R-:W-:Y:S01]  /*1180*/  IMAD.IADD R10, R10, 0x1, R5 ;  /* 0x000000010a0a7824 */ /* 0x000fe200078e0205 */
[----:B------:R-:W-:Y:S06]  /*1190*/  @!P0 BRA `(.L_x_103) ;  /* 0x0000000000a08947 */ /* 0x000fec0003800000 */
[----:B------:R-:W0:Y:S01]  /*11a0*/  LDC.64 R4, c[0x0][0x390] ;  /* 0x0000e400ff047b82 */ /* 0x000e220000000a00 */
[----:B------:R-:W-:Y:S02]  /*11b0*/  IMAD.MOV.U32 R9, RZ, RZ, 0x1000 ;  /* 0x00001000ff097424 */ /* 0x000fe400078e00ff */
[----:B------:R-:W-:-:S07]  /*11c0*/  IMAD.MOV.U32 R11, RZ, RZ, RZ ;  /* 0x000000ffff0b7224 */ /* 0x000fce00078e00ff */
.L_x_105:
[----:B------:R-:W-:-:S04]  /*11d0*/  LEA R6, P0, R9, R2, 0x2 ;  /* 0x0000000209067211 */ /* 0x000fc800078010ff */
[----:B------:R-:W-:-:S05]  /*11e0*/  LEA.HI.X R7, R9, R3, R11, 0x2, P0 ;  /* 0x0000000309077211 */ /* 0x000fca00000f140b */
        /* <DEDUP_REMOVED lines=16> */
[----:B--2---:R-:W-:-:S02]  /*12f0*/  IADD3 R25, PT, PT, R26, R25, R10 ;  /* 0x000000191a197210 */ /* 0x004fc40007ffe00a */
[----:B0-----:R-:W-:-:S04]  /*1300*/  IADD3 R10, P1, PT, -R9, R4, RZ ;  /* 0x00000004090a7210 */ /* 0x001fc80007f3e1ff */
[----:B------:R-:W-:Y:S02]  /*1310*/  ISETP.GE.U32.AND P0, PT, R10, 0x1000, PT ;  /* 0x000010000a00780c */ /* 0x000fe40003f06070 */
[----:B---3--:R-:W-:-:S04]  /*1320*/  IADD3 R25, PT, PT, R28, R27, R25 ;  /* 0x0000001b1c197210 */ /* 0x008fc80007ffe019 */
[----:B----4-:R-:W-:-:S04]  /*1330*/  IADD3 R23, PT, PT, R23, R24, R25 ;  /* 0x0000001817177210 */ /* 0x010fc80007ffe019 */
[----:B-----5:R-:W-:Y:S01]  /*1340*/  IADD3 R21, PT, PT, R21, R0, R23 ;  /* 0x0000000015157210 */ /* 0x020fe20007ffe017 */
[----:B------:R-:W-:-:S04]  /*1350*/  IMAD.MOV.U32 R0, RZ, RZ, R5 ;  /* 0x000000ffff007224 */ /* 0x000fc800078e0005 */
[----:B------:R-:W-:Y:S01]  /*1360*/  IMAD.X R10, R0, 0x1, ~R11, P1 ;  /* 0x00000001000a7824 */ /* 0x000fe200008e0e0b */
[----:B------:R-:W-:-:S04]  /*1370*/  IADD3 R13, PT, PT, R16, R13, R21 ;  /* 0x0000000d100d7210 */ /* 0x000fc80007ffe015 */
[----:B------:R-:W-:Y:S02]  /*1380*/  ISETP.GE.U32.AND.EX P0, PT, R10, RZ, PT, P0 ;  /* 0x000000ff0a00720c */ /* 0x000fe40003f06100 */
[----:B------:R-:W-:-:S04]  /*1390*/  IADD3 R13, PT, PT, R18, R15, R13 ;  /* 0x0000000f120d7210 */ /* 0x000fc80007ffe00d */
[----:B------:R-:W-:-:S04]  /*13a0*/  IADD3 R13, PT, PT, R20, R17, R13 ;  /* 0x00000011140d7210 */ /* 0x000fc80007ffe00d */
[----:B------:R-:W-:-:S03]  /*13b0*/  IADD3 R10, PT, PT, R22, R19, R13 ;  /* 0x00000013160a7210 */ /* 0x000fc60007ffe00d */
[----:B------:R-:W-:Y:S05]  /*13c0*/  @!P0 BRA `(.L_x_104) ;  /* 0x0000000400e88947 */ /* 0x000fea0003800000 */
[----:B------:R-:W-:-:S05]  /*13d0*/  IADD3 R9, P0, PT, R9, 0x1000, RZ ;  /* 0x0000100009097810 */ /* 0x000fca0007f1e0ff */
[----:B------:R-:W-:Y:S01]  /*13e0*/  IMAD.X R11, RZ, RZ, R11, P0 ;  /* 0x000000ffff0b7224 */ /* 0x000fe200000e060b */
[----:B------:R-:W-:-:S04]  /*13f0*/  ISETP.GT.U32.AND P0, PT, R9, R12, PT ;  /* 0x0000000c0900720c */ /* 0x000fc80003f04070 */
[----:B------:R-:W-:-:S13]  /*1400*/  ISETP.GT.U32.AND.EX P0, PT, R11, R14, PT, P0 ;  /* 0x0000000e0b00720c */ /* 0x000fda0003f04100 */
[----:B------:R-:W-:Y:S05]  /*1410*/  @!P0 BRA `(.L_x_105) ;  /* 0xfffffffc006c8947 */ /* 0x000fea000383ffff */
.L_x_103:
[----:B------:R-:W-:Y:S01]  /*1420*/  IMAD.IADD R3, R4, 0x1, -R9 ;  /* 0x0000000104037824 */ /* 0x000fe200078e0a09 */
[----:B------:R-:W-:Y:S01]  /*1430*/  ISETP.GE.U32.AND P1, PT, R9, R4, PT ;  /* 0x000000040900720c */ /* 0x000fe20003f26070 */
[----:B------:R-:W-:Y:S03]  /*1440*/  BSSY.RECONVERGENT B1, `(.L_x_104) ;  /* 0x0000072000017945 */ /* 0x000fe60003800200 */
[----:B------:R-:W-:-:S04]  /*1450*/  ISETP.GE.AND P0, PT, R8, R3, PT ;  /* 0x000000030800720c */ /* 0x000fc80003f06270 */
[----:B------:R-:W-:-:S13]  /*1460*/  ISETP.GE.U32.OR.EX P0, PT, R11, R0, P0, P1 ;  /* 0x000000000b00720c */ /* 0x000fda0000706510 */
[----:B------:R-:W-:Y:S05]  /*1470*/  @P0 BRA `(.L_x_106) ;  /* 0x0000000400b80947 */ /* 0x000fea0003800000 */
[----:B------:R-:W-:Y:S01]  /*1480*/  LOP3.LUT R0, RZ, R8, RZ, 0x33, !PT ;  /* 0x00000008ff007212 */ /* 0x000fe200078e33ff */
[----:B------:R-:W-:Y:S03]  /*1490*/  BSSY.RECONVERGENT B2, `(.L_x_107) ;  /* 0x0000031000027945 */ /* 0x000fe60003800200 */
[----:B------:R-:W-:-:S04]  /*14a0*/  IADD3 R0, PT, PT, -R9, R4, R0 ;  /* 0x0000000409007210 */ /* 0x000fc80007ffe100 */
[C---:B------:R-:W-:Y:S02]  /*14b0*/  ISETP.GE.U32.AND P0, PT, R0.reuse, 0xf00, PT ;  /* 0x00000f000000780c */ /* 0x040fe40003f06070 */
[----:B------:R-:W-:Y:S01]  /*14c0*/  LEA.HI R4, R0, 0x1, RZ, 0x18 ;  /* 0x0000000100047811 */ /* 0x000fe200078fc0ff */
[----:B------:R-:W-:-:S03]  /*14d0*/  IMAD.MOV.U32 R0, RZ, RZ, R8 ;  /* 0x000000ffff007224 */ /* 0x000fc600078e0008 */
[----:B------:R-:W-:-:S04]  /*14e0*/  LOP3.LUT R24, R4, 0xf, RZ, 0xc0, !PT ;  /* 0x0000000f04187812 */ /* 0x000fc800078ec0ff */
[----:B------:R-:W-:-:S03]  /*14f0*/  ISETP.NE.AND P1, PT, R24, RZ, PT ;  /* 0x000000ff1800720c */ /* 0x000fc60003f25270 */
[----:B------:R-:W-:Y:S10]  /*1500*/  @!P0 BRA `(.L_x_108) ;  /* 0x0000000000a48947 */ /* 0x000ff40003800000 */
[----:B------:R-:W0:Y:S01]  /*1510*/  LDCU.64 UR4, c[0x0][0x380] ;  /* 0x00007000ff0477ac */ /* 0x000e220008000a00 */
[----:B------:R-:W-:Y:S02]  /*1520*/  IADD3 R3, P0, PT, R8, R9, RZ ;  /* 0x0000000908037210 */ /* 0x000fe40007f1e0ff */
[----:B------:R-:W-:-:S03]  /*1530*/  LOP3.LUT R6, R4, 0x1fffff0, RZ, 0xc0, !PT ;  /* 0x01fffff004067812 */ /* 0x000fc600078ec0ff */
[----:B------:R-:W-:Y:S02]  /*1540*/  IMAD.X R0, RZ, RZ, R11, P0 ;  /* 0x000000ffff007224 */ /* 0x000fe400000e060b */
[----:B------:R-:W-:Y:S01]  /*1550*/  IMAD.MOV R6, RZ, RZ, -R6 ;  /* 0x000000ffff067224 */ /* 0x000fe200078e0a06 */
[----:B0-----:R-:W-:-:S04]  /*1560*/  LEA R15, P2, R3, UR4, 0x2 ;  /* 0x00000004030f7c11 */ /* 0x001fc8000f8410ff */
[----:B------:R-:W-:Y:S02]  /*1570*/  IADD3 R15, P0, PT, R15, 0x2000, RZ ;  /* 0x000020000f0f7810 */ /* 0x000fe40007f1e0ff */
[----:B------:R-:W-:Y:S01]  /*1580*/  LEA.HI.X R3, R3, UR5, R0, 0x2, P2 ;  /* 0x0000000503037c11 */ /* 0x000fe200090f1400 */
[----:B------:R-:W-:-:S04]  /*1590*/  IMAD.MOV.U32 R0, RZ, RZ, R8 ;  /* 0x000000ffff007224 */ /* 0x000fc800078e0008 */
[----:B------:R-:W-:-:S07]  /*15a0*/  IMAD.X R3, RZ, RZ, R3, P0 ;  /* 0x000000ffff037224 */ /* 0x000fce00000e0603 */
.L_x_109:
        /* <DEDUP_REMOVED lines=31> */
.L_x_108:
[----:B------:R-:W-:Y:S05]  /*17a0*/  BSYNC.RECONVERGENT B2 ;  /* 0x0000000000027941 */ /* 0x000fea0003800200 */
.L_x_107:
[----:B------:R-:W-:Y:S05]  /*17b0*/  @!P1 BRA `(.L_x_106) ;  /* 0x0000000000e89947 */ /* 0x000fea0003800000 */
[----:B------:R-:W-:Y:S01]  /*17c0*/  ISETP.GE.U32.AND P0, PT, R24, 0x8, PT ;  /* 0x000000081800780c */ /* 0x000fe20003f06070 */
[----:B------:R-:W-:Y:S01]  /*17d0*/  BSSY.RECONVERGENT B2, `(.L_x_110) ;  /* 0x0000016000027945 */ /* 0x000fe20003800200 */
[----:B------:R-:W-:-:S04]  /*17e0*/  LOP3.LUT R17, R4, 0x7, RZ, 0xc0, !PT ;  /* 0x0000000704117812 */ /* 0x000fc800078ec0ff */
[----:B------:R-:W-:-:S07]  /*17f0*/  ISETP.NE.AND P1, PT, R17, RZ, PT ;  /* 0x000000ff1100720c */ /* 0x000fce0003f25270 */
[----:B------:R-:W-:Y:S06]  /*1800*/  @!P0 BRA `(.L_x_111) ;  /* 0x0000000000488947 */ /* 0x000fec0003800000 */
[----:B------:R-:W0:Y:S01]  /*1810*/  LDCU.64 UR4, c[0x0][0x380] ;  /* 0x00007000ff0477ac */ /* 0x000e220008000a00 */
[----:B------:R-:W-:-:S05]  /*1820*/  IADD3 R3, P0, PT, R0, R9, RZ ;  /* 0x0000000900037210 */ /* 0x000fca0007f1e0ff */
[----:B------:R-:W-:Y:S01]  /*1830*/  IMAD.X R6, RZ, RZ, R11, P0 ;  /* 0x000000ffff067224 */ /* 0x000fe200000e060b */
        /* <DEDUP_REMOVED lines=15> */
.L_x_111:
[----:B------:R-:W-:Y:S05]  /*1930*/  BSYNC.RECONVERGENT B2 ;  /* 0x0000000000027941 */ /* 0x000fea0003800200 */
.L_x_110:
        /* <DEDUP_REMOVED lines=18> */
.L_x_113:
[----:B------:R-:W-:Y:S05]  /*1a60*/  BSYNC.RECONVERGENT B2 ;  /* 0x0000000000027941 */ /* 0x000fea0003800200 */
.L_x_112:
[----:B------:R-:W-:Y:S05]  /*1a70*/  @!P1 BRA `(.L_x_106) ;  /* 0x0000000000389947 */ /* 0x000fea0003800000 */
[----:B------:R-:W0:Y:S01]  /*1a80*/  LDCU.64 UR4, c[0x0][0x380] ;  /* 0x00007000ff0477ac */ /* 0x000e220008000a00 */
[----:B------:R-:W-:Y:S01]  /*1a90*/  IADD3 R5, P0, PT, R0, R9, RZ ;  /* 0x0000000900057210 */ /* 0x000fe20007f1e0ff */
[----:B------:R-:W-:-:S04]  /*1aa0*/  IMAD.MOV R0, RZ, RZ, -R6 ;  /* 0x000000ffff007224 */ /* 0x000fc800078e0a06 */
[----:B------:R-:W-:Y:S01]  /*1ab0*/  IMAD.X R4, RZ, RZ, R11, P0 ;  /* 0x000000ffff047224 */ /* 0x000fe200000e060b */
[----:B0-----:R-:W-:-:S04]  /*1ac0*/  LEA R2, P1, R5, UR4, 0x2 ;  /* 0x0000000405027c11 */ /* 0x001fc8000f8210ff */
[----:B------:R-:W-:-:S09]  /*1ad0*/  LEA.HI.X R5, R5, UR5, R4, 0x2, P1 ;  /* 0x0000000505057c11 */ /* 0x000fd200088f1404 */
.L_x_114:
[----:B------:R-:W-:-:S06]  /*1ae0*/  IMAD.MOV.U32 R3, RZ, RZ, R5 ;  /* 0x000000ffff037224 */ /* 0x000fcc00078e0005 */
[----:B------:R0:W2:Y:S01]  /*1af0*/  LDG.E R3, desc[UR6][R2.64] ;  /* 0x0000000602037981 */ /* 0x0000a2000c1e1900 */
[----:B------:R-:W-:-:S05]  /*1b00*/  VIADD R0, R0, 0x1 ;  /* 0x0000000100007836 */ /* 0x000fca0000000000 */
[----:B------:R-:W-:Y:S02]  /*1b10*/  ISETP.NE.AND P0, PT, R0, RZ, PT ;  /* 0x000000ff0000720c */ /* 0x000fe40003f05270 */
[----:B0-----:R-:W-:-:S05]  /*1b20*/  IADD3 R2, P1, PT, R2, 0x400, RZ ;  /* 0x0000040002027810 */ /* 0x001fca0007f3e0ff */
[----:B------:R-:W-:Y:S02]  /*1b30*/  IMAD.X R5, RZ, RZ, R5, P1 ;  /* 0x000000ffff057224 */ /* 0x000fe400008e0605 */
[----:B--2---:R-:W-:-:S04]  /*1b40*/  IMAD.IADD R10, R3, 0x1, R10 ;  /* 0x00000001030a7824 */ /* 0x004fc800078e020a */
[----:B------:R-:W-:Y:S05]  /*1b50*/  @P0 BRA `(.L_x_114) ;  /* 0xfffffffc00e00947 */ /* 0x000fea000383ffff */
.L_x_106:
[----:B------:R-:W-:Y:S05]  /*1b60*/  BSYNC.RECONVERGENT B1 ;  /* 0x0000000000017941 */ /* 0x000fea0003800200 */
.L_x_104:
[----:B------:R-:W0:Y:S01]  /*1b70*/  S2R R6, SR_LANEID ;  /* 0x0000000000067919 */ /* 0x000e220000000000 */
[----:B------:R-:W-:Y:S01]  /*1b80*/  ISETP.NE.AND P5, PT, R8, RZ, PT ;  /* 0x000000ff0800720c */ /* 0x000fe20003fa5270 */
        /* <DEDUP_REMOVED lines=39> */
[----:B------:R-:W-:-:S07]  /*1e00*/  IMAD.IADD R7, R0, 0x1, R3 ;  /* 0x0000000100077824 */ /* 0x000fce00078e0203 */
.L_x_102:
[----:B------:R-:W-:Y:S05]  /*1e10*/  BSYNC.RECONVERGENT B0 ;  /* 0x0000000000007941 */ /* 0x000fea0003800200 */
.L_x_87:
[----:B------:R-:W-:Y:S05]  /*1e20*/  @P5 EXIT ;  /* 0x000000000000594d */ /* 0x000fea0003800000 */
[----:B------:R-:W3:Y:S01]  /*1e30*/  LDC.64 R2, c[0x0][0x388] ;  /* 0x0000e200ff027b82 */ /* 0x000ee20000000a00 */
[----:B------:R-:W0:Y:S02]  /*1e40*/  LDCU UR4, c[0x0][0x39c] ;  /* 0x00007380ff0477ac */ /* 0x000e240008000800 */
[----:B012---:R-:W-:-:S05]  /*1e50*/  VIADD R7, R7, UR4 ;  /* 0x0000000407077c36 */ /* 0x007fca0008000000 */
[----:B---3--:R-:W-:Y:S01]  /*1e60*/  STG.E desc[UR6][R2.64], R7 ;  /* 0x0000000702007986 */ /* 0x008fe2000c101906 */
[----:B------:R-:W-:Y:S05]  /*1e70*/  EXIT ;  /* 0x000000000000794d */ /* 0x000fea0003800000 */
.L_x_115:
        /* <DEDUP_REMOVED lines=16> */
.L_x_241:


//--------------------- .text._ZN3cub18CUB_300001_SM_10006detail6reduce28DeviceReduceSingleTileKernelINS2_10policy_hubIijN4cuda3std3__44plusIiEEE10Policy1000EPiSC_iS9_iiNS7_10__identityEEEvT0_T1_T2_T3_T4_T6_ --------------------------
	.section	.text._ZN3cub18CUB_300001_SM_10006detail6reduce28DeviceReduceSingleTileKernelINS2_10policy_hubIijN4cuda3std3__44plusIiEEE10Policy1000EPiSC_iS9_iiNS7_10__identityEEEvT0_T1_T2_T3_T4_T6_,"ax",@progbits
	.align	128
        .global         _ZN3cub18CUB_300001_SM_10006detail6reduce28DeviceReduceSingleTileKernelINS2_10policy_hubIijN4cuda3std3__44plusIiEEE10Policy1000EPiSC_iS9_iiNS7_10__identityEEEvT0_T1_T2_T3_T4_T6_
        .type           _ZN3cub18CUB_300001_SM_10006detail6reduce28DeviceReduceSingleTileKernelINS2_10policy_hubIijN4cuda3std3__44plusIiEEE10Policy1000EPiSC_iS9_iiNS7_10__identityEEEvT0_T1_T2_T3_T4_T6_,@function
        .size           _ZN3cub18CUB_300001_SM_10006detail6reduce28DeviceReduceSingleTileKernelINS2_10policy_hubIijN4cuda3std3__44plusIiEEE10Policy1000EPiSC_iS9_iiNS7_10__identityEEEvT0_T1_T2_T3_T4_T6_,(.L_x_242 - _ZN3cub18CUB_300001_SM_10006detail6reduce28DeviceReduceSingleTileKernelINS2_10policy_hubIijN4cuda3std3__44plusIiEEE10Policy1000EPiSC_iS9_iiNS7_10__identityEEEvT0_T1_T2_T3_T4_T6_)
        .other          _ZN3cub18CUB_300001_SM_10006detail6reduce28DeviceReduceSingleTileKernelINS2_10policy_hubIijN4cuda3std3__44plusIiEEE10Policy1000EPiSC_iS9_iiNS7_10__identityEEEvT0_T1_T2_T3_T4_T6_,@"STO_CUDA_ENTRY STV_DEFAULT"
_ZN3cub18CUB_300001_SM_10006detail6reduce28DeviceReduceSingleTileKernelINS2_10policy_hubIijN4cuda3std3__44plusIiEEE10Policy1000EPiSC_iS9_iiNS7_10__identityEEEvT0_T1_T2_T3_T4_T6_:
.text._ZN3cub18CUB_300001_SM_10006detail6reduce28DeviceReduceSingleTileKernelINS2_10policy_hubIijN4cuda3std3__44plusIiEEE10Policy1000EPiSC_iS9_iiNS7_10__identityEEEvT0_T1_T2_T3_T4_T6_:
        /* <DEDUP_REMOVED lines=13> */
.L_x_116:
        /* <DEDUP_REMOVED lines=16> */
.L_x_121:
[----:B------:R-:W-:Y:S05]  /*01d0*/  BSYNC.RECONVERGENT B1 ;  /* 0x0000000000017941 */ /* 0x000fea0003800200 */
.L_x_120:
        /* <DEDUP_REMOVED lines=16> */
.L_x_126:
        /* <DEDUP_REMOVED lines=9> */
.L_x_125:
[----:B------:R-:W-:Y:S05]  /*0370*/  BSYNC.RECONVERGENT B2 ;  /* 0x0000000000027941 */ /* 0x000fea0003800200 */
.L_x_124:
        /* <DEDUP_REMOVED lines=8> */
.L_x_129:
        /* <DEDUP_REMOVED lines=35> */
.L_x_128:
[----:B------:R-:W-:Y:S05]  /*0630*/  BSYNC.RECONVERGENT B2 ;  /* 0x0000000000027941 */ /* 0x000fea0003800200 */
.L_x_127:
        /* <DEDUP_REMOVED lines=22> */
.L_x_131:
[----:B------:R-:W-:Y:S05]  /*07a0*/  BSYNC.RECONVERGENT B2 ;  /* 0x0000000000027941 */ /* 0x000fea0003800200 */
.L_x_130:
        /* <DEDUP_REMOVED lines=10> */
.L_x_123:
[----:B------:R-:W-:Y:S05]  /*0850*/  BSYNC.RECONVERGENT B1 ;  /* 0x0000000000017941 */ /* 0x000fea0003800200 */
.L_x_122:
        /* <DEDUP_REMOVED lines=45> */
.L_x_132:
        /* <DEDUP_REMOVED lines=67> */
.L_x_119:
        /* <DEDUP_REMOVED lines=22> */
.L_x_136:
        /* <DEDUP_REMOVED lines=20> */
.L_x_134:
        /* <DEDUP_REMOVED lines=20> */
.L_x_140:
        /* <DEDUP_REMOVED lines=8> */
.L_x_139:
[----:B------:R-:W-:Y:S05]  /*13c0*/  BSYNC.RECONVERGENT B2 ;  /* 0x0000000000027941 */ /* 0x000fea0003800200 */
.L_x_138:
        /* <DEDUP_REMOVED lines=16> */
.L_x_143:
        /* <DEDUP_REMOVED lines=39> */
.L_x_142:
[----:B------:R-:W-:Y:S05]  /*1740*/  BSYNC.RECONVERGENT B2 ;  /* 0x0000000000027941 */ /* 0x000fea0003800200 */
.L_x_141:
        /* <DEDUP_REMOVED lines=27> */
.L_x_145:
[----:B------:R-:W-:Y:S05]  /*1900*/  BSYNC.RECONVERGENT B2 ;  /* 0x0000000000027941 */ /* 0x000fea0003800200 */
.L_x_144:
        /* <DEDUP_REMOVED lines=10> */
.L_x_137:
[----:B------:R-:W-:Y:S05]  /*19b0*/  BSYNC.RECONVERGENT B1 ;  /* 0x0000000000017941 */ /* 0x000fea0003800200 */
.L_x_135:
        /* <DEDUP_REMOVED lines=43> */
.L_x_118:
        /* <DEDUP_REMOVED lines=12> */
.L_x_148:
[----:B------:R-:W-:Y:S05]  /*1d30*/  BSYNC.RECONVERGENT B1 ;  /* 0x0000000000017941 */ /* 0x000fea0003800200 */
.L_x_147:
        /* <DEDUP_REMOVED lines=16> */
.L_x_153:
        /* <DEDUP_REMOVED lines=9> */
.L_x_152:
[----:B------:R-:W-:Y:S05]  /*1ed0*/  BSYNC.RECONVERGENT B2 ;  /* 0x0000000000027941 */ /* 0x000fea0003800200 */
.L_x_151:
        /* <DEDUP_REMOVED lines=8> */
.L_x_156:
        /* <DEDUP_REMOVED lines=35> */
.L_x_155:
[----:B------:R-:W-:Y:S05]  /*2190*/  BSYNC.RECONVERGENT B2 ;  /* 0x0000000000027941 */ /* 0x000fea0003800200 */
.L_x_154:
        /* <DEDUP_REMOVED lines=22> */
.L_x_158:
[----:B------:R-:W-:Y:S05]  /*2300*/  BSYNC.RECONVERGENT B2 ;  /* 0x0000000000027941 */ /* 0x000fea0003800200 */
.L_x_157:
        /* <DEDUP_REMOVED lines=10> */
.L_x_150:
[----:B------:R-:W-:Y:S05]  /*23b0*/  BSYNC.RECONVERGENT B1 ;  /* 0x0000000000017941 */ /* 0x000fea0003800200 */
.L_x_149:
        /* <DEDUP_REMOVED lines=45> */
.L_x_159:
        /* <DEDUP_REMOVED lines=67> */
.L_x_146:
        /* <DEDUP_REMOVED lines=33> */
.L_x_162:
        /* <DEDUP_REMOVED lines=32> */
.L_x_160:
        /* <DEDUP_REMOVED lines=20> */
.L_x_166:
        /* <DEDUP_REMOVED lines=8> */
.L_x_165:
[----:B------:R-:W-:Y:S05]  /*3090*/  BSYNC.RECONVERGENT B2 ;  /* 0x0000000000027941 */ /* 0x000fea0003800200 */
.L_x_164:
        /* <DEDUP_REMOVED lines=16> */
.L_x_169:
        /* <DEDUP_REMOVED lines=39> */
.L_x_168:
[----:B------:R-:W-:Y:S05]  /*3410*/  BSYNC.RECONVERGENT B2 ;  /* 0x0000000000027941 */ /* 0x000fea0003800200 */
.L_x_167:
        /* <DEDUP_REMOVED lines=27> */
.L_x_171:
[----:B------:R-:W-:Y:S05]  /*35d0*/  BSYNC.RECONVERGENT B2 ;  /* 0x0000000000027941 */ /* 0x000fea0003800200 */
.L_x_170:
        /* <DEDUP_REMOVED lines=10> */
.L_x_163:
[----:B------:R-:W-:Y:S05]  /*3680*/  BSYNC.RECONVERGENT B1 ;  /* 0x0000000000017941 */ /* 0x000fea0003800200 */
.L_x_161:
        /* <DEDUP_REMOVED lines=42> */
.L_x_133:
[----:B------:R-:W-:Y:S05]  /*3930*/  BSYNC.RECONVERGENT B0 ;  /* 0x0000000000007941 */ /* 0x000fea0003800200 */
.L_x_117:
[----:B------:R-:W-:Y:S05]  /*3940*/  @P0 EXIT ;  /* 0x000000000000094d */ /* 0x000fea0003800000 */
[----:B-1----:R-:W1:Y:S01]  /*3950*/  LDC.64 R4, c[0x0][0x388] ;  /* 0x0000e200ff047b82 */ /* 0x002e620000000a00 */
[----:B------:R-:W0:Y:S02]  /*3960*/  LDCU UR4, c[0x0][0x398] ;  /* 0x00007300ff0477ac */ /* 0x000e240008000800 */
[----:B0-234-:R-:W-:-:S05]  /*3970*/  VIADD R3, R3, UR4 ;  /* 0x0000000403037c36 */ /* 0x01dfca0008000000 */
[----:B-1----:R-:W-:Y:S01]  /*3980*/  STG.E desc[UR6][R4.64], R3 ;  /* 0x0000000304007986 */ /* 0x002fe2000c101906 */
[----:B------:R-:W-:Y:S05]  /*3990*/  EXIT ;  /* 0x000000000000794d */ /* 0x000fea0003800000 */
.L_x_172:
        /* <DEDUP_REMOVED lines=14> */
.L_x_242:


//--------------------- .text._ZN3cub18CUB_300001_SM_10006detail6reduce18DeviceReduceKernelINS2_10policy_hubIijN4cuda3std3__44plusIiEEE10Policy1000EN6thrust24THRUST_300001_SM_1000_NS6detail15normal_iteratorINSD_10device_ptrIiEEEEjS9_iNS7_10__identityEEEvT0_PT3_T1_NS0_13GridEvenShareISN_EET2_T4_ --------------------------
	.section	.text._ZN3cub18CUB_300001_SM_10006detail6reduce18DeviceReduceKernelINS2_10policy_hubIijN4cuda3std3__44plusIiEEE10Policy1000EN6thrust24THRUST_300001_SM_1000_NS6detail15normal_iteratorINSD_10device_ptrIiEEEEjS9_iNS7_10__identityEEEvT0_PT3_T1_NS0_13GridEvenShareISN_EET2_T4_,"ax",@progbits
	.align	128
        .global         _ZN3cub18CUB_300001_SM_10006detail6reduce18DeviceReduceKernelINS2_10policy_hubIijN4cuda3std3__44plusIiEEE10Policy1000EN6thrust24THRUST_300001_SM_1000_NS6detail15normal_iteratorINSD_10device_ptrIiEEEEjS9_iNS7_10__identityEEEvT0_PT3_T1_NS0_13GridEvenShareISN_EET2_T4_
        .type           _ZN3cub18CUB_300001_SM_10006detail6reduce18DeviceReduceKernelINS2_10policy_hubIijN4cuda3std3__44plusIiEEE10Policy1000EN6thrust24THRUST_300001_SM_1000_NS6detail15normal_iteratorINSD_10device_ptrIiEEEEjS9_iNS7_10__identityEEEvT0_PT3_T1_NS0_13GridEvenShareISN_EET2_T4_,@function
        .size           _ZN3cub18CUB_300001_SM_10006detail6reduce18DeviceReduceKernelINS2_10policy_hubIijN4cuda3std3__44plusIiEEE10Policy1000EN6thrust24THRUST_300001_SM_1000_NS6detail15normal_iteratorINSD_10device_ptrIiEEEEjS9_iNS7_10__identityEEEvT0_PT3_T1_NS0_13GridEvenShareISN_EET2_T4_,(.L_x_243 - _ZN3cub18CUB_300001_SM_10006detail6reduce18DeviceReduceKernelINS2_10policy_hubIijN4cuda3std3__44plusIiEEE10Policy1000EN6thrust24THRUST_300001_SM_1000_NS6detail15normal_iteratorINSD_10device_ptrIiEEEEjS9_iNS7_10__identityEEEvT0_PT3_T1_NS0_13GridEvenShareISN_EET2_T4_)
        .other          _ZN3cub18CUB_300001_SM_10006detail6reduce18DeviceReduceKernelINS2_10policy_hubIijN4cuda3std3__44plusIiEEE10Policy1000EN6thrust24THRUST_300001_SM_1000_NS6detail15normal_iteratorINSD_10device_ptrIiEEEEjS9_iNS7_10__identityEEEvT0_PT3_T1_NS0_13GridEvenShareISN_EET2_T4_,@"STO_CUDA_ENTRY STV_DEFAULT"
_ZN3cub18CUB_300001_SM_10006detail6reduce18DeviceReduceKernelINS2_10policy_hubIijN4cuda3std3__44plusIiEEE10Policy1000EN6thrust24THRUST_300001_SM_1000_NS6detail15normal_iteratorINSD_10device_ptrIiEEEEjS9_iNS7_10__identityEEEvT0_PT3_T1_NS0_13GridEvenShareISN_EET2_T4_:
.text._ZN3cub18CUB_300001_SM_10006detail6reduce18DeviceReduceKernelINS2_10policy_hubIijN4cuda3std3__44plusIiEEE10Policy1000EN6thrust24THRUST_300001_SM_1000_NS6detail15normal_iteratorINSD_10device_ptrIiEEEEjS9_iNS7_10__identityEEEvT0_PT3_T1_NS0_13GridEvenShareISN_EET2_T4_:
[----:B------:R-:W-:Y:S01]  /*0000*/  LDC R1, c[0x0][0x37c] ;  /* 0x0000df00ff017b82 */ /* 0x000fe20000000800 */
[----:B------:R-:W0:Y:S07]  /*0010*/  S2R R3, SR_CTAID.X ;  /* 0x0000000000037919 */ /* 0x000e2e0000002500 */
[----:B------:R-:W1:Y:S01]  /*0020*/  LDC.64 R8, c[0x0][0x3a8] ;  /* 0x0000ea00ff087b82 */ /* 0x000e620000000a00 */
[----:B------:R-:W2:Y:S01]  /*0030*/  LDCU.64 UR6, c[0x0][0x358] ;  /* 0x00006b00ff0677ac */ /* 0x000ea20008000a00 */
[----:B------:R-:W-:Y:S01]  /*0040*/  BSSY.RECONVERGENT B0, `(.L_x_173) ;  /* 0x0000236000007945 */ /* 0x000fe20003800200 */
[----:B-1----:R-:W-:-:S02]  /*0050*/  IMAD.SHL.U32 R13, R9, 0x1000, RZ ;  /* 0x00001000090d7824 */ /* 0x002fc400078e00ff */
[----:B0-----:R-:W-:-:S05]  /*0060*/  IMAD R0, R3, -0x1000, R8 ;  /* 0xfffff00003007824 */ /* 0x001fca00078e0208 */
[----:B------:R-:W-:-:S13]  /*0070*/  ISETP.GT.U32.AND P0, PT, R0, 0xfff, PT ;  /* 0x00000fff0000780c */ /* 0x000fda0003f04070 */
[----:B--2---:R-:W-:Y:S05]  /*0080*/  @P0 BRA `(.L_x_174) ;  /* 0x0000001000540947 */ /* 0x004fea0003800000 */
[----:B------:R-:W0:Y:S01]  /*0090*/  S2R R2, SR_TID.X ;  /* 0x0000000000027919 */ /* 0x000e220000002100 */
[----:B------:R-:W-:Y:S01]  /*00a0*/  BSSY.RECONVERGENT B1, `(.L_x_175) ;  /* 0x000000a000017945 */ /* 0x000fe20003800200 */
[----:B------:R-:W-:Y:S01]  /*00b0*/  IMAD.MOV.U32 R14, RZ, RZ, RZ ;  /* 0x000000ffff0e7224 */ /* 0x000fe200078e00ff */
[----:B0-----:R-:W-:Y:S01]  /*00c0*/  ISETP.GE.U32.AND P0, PT, R2, R0, PT ;  /* 0x000000000200720c */ /* 0x001fe20003f06070 */
[----:B------:R-:W-:-:S12]  /*00d0*/  IMAD.MOV.U32 R4, RZ, RZ, R2 ;  /* 0x000000ffff047224 */ /* 0x000fd800078e0002 */
[----:B------:R-:W-:Y:S05]  /*00e0*/  @P0 BRA `(.L_x_176) ;  /* 0x0000000000140947 */ /* 0x000fea0003800000 */
[----:B------:R-:W0:Y:S01]  /*00f0*/  LDC.64 R14, c[0x0][0x380] ;  /* 0x0000e000ff0e7b82 */ /* 0x000e220000000a00 */
[----:B------:R-:W-:-:S04]  /*0100*/  IMAD R5, R3, 0x1000, R2 ;  /* 0x0000100003057824 */ /* 0x000fc800078e0202 */
[----:B0-----:R-:W-:-:S06]  /*0110*/  IMAD.WIDE.U32 R14, R5, 0x4, R14 ;  /* 0x00000004050e7825 */ /* 0x001fcc00078e000e */
[----:B------:R0:W5:Y:S01]  /*0120*/  LDG.E R14, desc[UR6][R14.64] ;  /* 0x000000060e0e7981 */ /* 0x000162000c1e1900 */
[----:B------:R-:W-:-:S07]  /*0130*/  VIADD R4, R2, 0x100 ;  /* 0x0000010002047836 */ /* 0x000fce0000000000 */
.L_x_176:
[----:B------:R-:W-:Y:S05]  /*0140*/  BSYNC.RECONVERGENT B1 ;  /* 0x0000000000017941 */ /* 0x000fea0003800200 */
.L_x_175:
[----:B------:R-:W-:Y:S01]  /*0150*/  ISETP.GE.U32.AND P0, PT, R4, R0, PT ;  /* 0x000000000400720c */ /* 0x000fe20003f06070 */
[----:B------:R-:W-:-:S12]  /*0160*/  BSSY.RECONVERGENT B1, `(.L_x_177) ;  /* 0x0000097000017945 */ /* 0x000fd80003800200 */
[----:B------:R-:W-:Y:S05]  /*0170*/  @P0 BRA `(.L_x_178) ;  /* 0x0000000800540947 */ /* 0x000fea0003800000 */
[----:B------:R-:W-:Y:S01]  /*0180*/  LOP3.LUT R5, RZ, R4, RZ, 0x33, !PT ;  /* 0x00000004ff057212 */ /* 0x000fe200078e33ff */
[----:B------:R-:W-:Y:S04]  /*0190*/  BSSY.RECONVERGENT B2, `(.L_x_179) ;  /* 0x000004b000027945 */ /* 0x000fe80003800200 */
[----:B------:R-:W-:-:S04]  /*01a0*/  IMAD.IADD R8, R5, 0x1, R8 ;  /* 0x0000000105087824 */ /* 0x000fc800078e0208 */
[----:B------:R-:W-:-:S05]  /*01b0*/  IMAD R8, R3, -0x1000, R8 ;  /* 0xfffff00003087824 */ /* 0x000fca00078e0208 */
[C---:B------:R-:W-:Y:S02]  /*01c0*/  ISETP.GE.U32.AND P0, PT, R8.reuse, 0xf00, PT ;  /* 0x00000f000800780c */ /* 0x040fe40003f06070 */
[----:B------:R-:W-:-:S04]  /*01d0*/  LEA.HI R5, R8, 0x1, RZ, 0x18 ;  /* 0x0000000108057811 */ /* 0x000fc800078fc0ff */
[----:B------:R-:W-:-:S07]  /*01e0*/  LOP3.LUT R6, R5, 0xf, RZ, 0xc0, !PT ;  /* 0x0000000f05067812 */ /* 0x000fce00078ec0ff */
[----:B------:R-:W-:Y:S05]  /*01f0*/  @!P0 BRA `(.L_x_180) ;  /* 0x0000000400108947 */ /* 0x000fea0003800000 */
[----:B------:R-:W-:Y:S01]  /*0200*/  LOP3.LUT R8, R5, 0x1fffff0, RZ, 0xc0, !PT ;  /* 0x01fffff005087812 */ /* 0x000fe200078ec0ff */
[----:B------:R-:W-:Y:S01]  /*0210*/  BSSY.RECONVERGENT B3, `(.L_x_181) ;  /* 0x0000041000037945 */ /* 0x000fe20003800200 */
[----:B------:R-:W-:Y:S01]  /*0220*/  LOP3.LUT R7, R4, 0x800, RZ, 0xfc, !PT ;  /* 0x0000080004077812 */ /* 0x000fe200078efcff */
[----:B------:R-:W-:Y:S01]  /*0230*/  IMAD R4, R3, 0x1000, R4 ;  /* 0x0000100003047824 */ /* 0x000fe200078e0204 */
[----:B------:R-:W-:-:S07]  /*0240*/  IADD3 R8, PT, PT, -R8, RZ, RZ ;  /* 0x000000ff08087210 */ /* 0x000fce0007ffe1ff */
.L_x_182:
[----:B------:R-:W1:Y:S01]  /*0250*/  LDC.64 R12, c[0x0][0x380] ;  /* 0x0000e000ff0c7b82 */ /* 0x000e620000000a00 */
[----:B------:R-:W-:-:S04]  /*0260*/  VIADD R21, R4, 0x100 ;  /* 0x0000010004157836 */ /* 0x000fc80000000000 */
[----:B-1----:R-:W-:-:S04]  /*0270*/  IMAD.WIDE.U32 R20, R21, 0x4, R12 ;  /* 0x0000000415147825 */ /* 0x002fc800078e000c */
[C---:B------:R-:W-:Y:S01]  /*0280*/  IMAD.WIDE.U32 R16, R4.reuse, 0x4, R12 ;  /* 0x0000000404107825 */ /* 0x040fe200078e000c */
[----:B0-----:R-:W2:Y:S04]  /*0290*/  LDG.E R15, desc[UR6][R20.64] ;  /* 0x00000006140f7981 */ /* 0x001ea8000c1e1900 */
[----:B------:R0:W2:Y:S01]  /*02a0*/  LDG.E R9, desc[UR6][R16.64] ;  /* 0x0000000610097981 */ /* 0x0000a2000c1e1900 */
[C---:B------:R-:W-:Y:S02]  /*02b0*/  VIADD R29, R4.reuse, 0x600 ;  /* 0x00000600041d7836 */ /* 0x040fe40000000000 */
[C---:B------:R-:W-:Y:S01]  /*02c0*/  VIADD R27, R4.reuse, 0x300 ;  /* 0x00000300041b7836 */ /* 0x040fe20000000000 */
[C---:B------:R-:W-:Y:S01]  /*02d0*/  IADD3 R28, PT, PT, R4.reuse, 0x800, RZ ;  /* 0x00000800041c7810 */ /* 0x040fe20007ffe0ff */
[----:B------:R-:W-:-:S02]  /*02e0*/  VIADD R11, R4, 0x200 ;  /* 0x00000200040b7836 */ /* 0x000fc40000000000 */
[----:B------:R-:W-:-:S04]  /*02f0*/  IMAD.WIDE.U32 R26, R27, 0x4, R12 ;  /* 0x000000041b1a7825 */ /* 0x000fc800078e000c */
[--C-:B0-----:R-:W-:Y:S02]  /*0300*/  IMAD.WIDE.U32 R16, R29, 0x4, R12.reuse ;  /* 0x000000041d107825 */ /* 0x101fe400078e000c */
[----:B------:R-:W3:Y:S02]  /*0310*/  LDG.E R26, desc[UR6][R26.64] ;  /* 0x000000061a1a7981 */ /* 0x000ee4000c1e1900 */
[C---:B------:R-:W-:Y:S02]  /*0320*/  VIADD R19, R4.reuse, 0x400 ;  /* 0x0000040004137836 */ /* 0x040fe40000000000 */
[C---:B------:R-:W-:Y:S01]  /*0330*/  VIADD R23, R4.reuse, 0x500 ;  /* 0x0000050004177836 */ /* 0x040fe20000000000 */
[----:B------:R0:W4:Y:S01]  /*0340*/  LDG.E R22, desc[UR6][R16.64] ;  /* 0x0000000610167981 */ /* 0x000122000c1e1900 */
[----:B------:R-:W-:Y:S02]  /*0350*/  VIADD R29, R4, 0x700 ;  /* 0x00000700041d7836 */ /* 0x000fe40000000000 */
[----:B------:R-:W-:-:S04]  /*0360*/  IMAD.WIDE.U32 R10, R11, 0x4, R12 ;  /* 0x000000040b0a7825 */ /* 0x000fc800078e000c */
[--C-:B------:R-:W-:Y:S01]  /*0370*/  IMAD.WIDE.U32 R18, R19, 0x4, R12.reuse ;  /* 0x0000000413127825 */ /* 0x100fe200078e000c */
[----:B------:R1:W3:Y:S03]  /*0380*/  LDG.E R25, desc[UR6][R10.64] ;  /* 0x000000060a197981 */ /* 0x0002e6000c1e1900 */
[--C-:B------:R-:W-:Y:S01]  /*0390*/  IMAD.WIDE.U32 R20, R23, 0x4, R12.reuse ;  /* 0x0000000417147825 */ /* 0x100fe200078e000c */
[----:B------:R-:W4:Y:S03]  /*03a0*/  LDG.E R24, desc[UR6][R18.64] ;  /* 0x0000000612187981 */ /* 0x000f26000c1e1900 */
[--C-:B0-----:R-:W-:Y:S01]  /*03b0*/  IMAD.WIDE.U32 R16, R29, 0x4, R12.reuse ;  /* 0x000000041d107825 */ /* 0x101fe200078e000c */
[----:B------:R0:W4:Y:S03]  /*03c0*/  LDG.E R23, desc[UR6][R20.64] ;  /* 0x0000000614177981 */ /* 0x000126000c1e1900 */
[----:B------:R-:W-:Y:S01]  /*03d0*/  IMAD.WIDE.U32 R28, R28, 0x4, R12 ;  /* 0x000000041c1c7825 */ /* 0x000fe200078e000c */
[----:B------:R-:W4:Y:S03]  /*03e0*/  LDG.E R19, desc[UR6][R16.64] ;  /* 0x0000000610137981 */ /* 0x000f26000c1e1900 */
[----:B------:R-:W-:-:S02]  /*03f0*/  VIADD R27, R4, 0xa00 ;  /* 0x00000a00041b7836 */ /* 0x000fc40000000000 */
[----:B-1----:R-:W-:Y:S01]  /*0400*/  VIADD R11, R4, 0x900 ;  /* 0x00000900040b7836 */ /* 0x002fe20000000000 */
[----:B------:R1:W4:Y:S01]  /*0410*/  LDG.E R18, desc[UR6][R28.64] ;  /* 0x000000061c127981 */ /* 0x000322000c1e1900 */
[----:B0-----:R-:W-:-:S04]  /*0420*/  IMAD.WIDE.U32 R20, R27, 0x4, R12 ;  /* 0x000000041b147825 */ /* 0x001fc800078e000c */
[----:B------:R-:W-:Y:S02]  /*0430*/  VIADD R27, R4, 0xb00 ;  /* 0x00000b00041b7836 */ /* 0x000fe40000000000 */
[----:B------:R-:W-:-:S04]  /*0440*/  IMAD.WIDE.U32 R10, R11, 0x4, R12 ;  /* 0x000000040b0a7825 */ /* 0x000fc800078e000c */
[----:B-1----:R-:W-:Y:S02]  /*0450*/  VIADD R29, R4, 0xc00 ;  /* 0x00000c00041d7836 */ /* 0x002fe40000000000 */
[----:B------:R-:W4:Y:S02]  /*0460*/  LDG.E R11, desc[UR6][R10.64] ;  /* 0x000000060a0b7981 */ /* 0x000f24000c1e1900 */
[----:B------:R-:W-:-:S06]  /*0470*/  IMAD.WIDE.U32 R16, R29, 0x4, R12 ;  /* 0x000000041d107825 */ /* 0x000fcc00078e000c */
[----:B------:R0:W4:Y:S04]  /*0480*/  LDG.E R16, desc[UR6][R16.64] ;  /* 0x0000000610107981 */ /* 0x000128000c1e1900 */
[----:B------:R1:W4:Y:S01]  /*0490*/  LDG.E R10, desc[UR6][R20.64] ;  /* 0x00000006140a7981 */ /* 0x000322000c1e1900 */
[----:B0-----:R-:W-:Y:S01]  /*04a0*/  VIADD R17, R4, 0xf00 ;  /* 0x00000f0004117836 */ /* 0x001fe20000000000 */
[----:B--2--5:R-:W-:Y:S01]  /*04b0*/  IADD3 R9, PT, PT, R15, R9, R14 ;  /* 0x000000090f097210 */ /* 0x024fe20007ffe00e */
[----:B------:R-:W-:-:S04]  /*04c0*/  IMAD.WIDE.U32 R14, R27, 0x4, R12 ;  /* 0x000000041b0e7825 */ /* 0x000fc800078e000c */
[----:B------:R-:W-:Y:S02]  /*04d0*/  VIADD R27, R4, 0xd00 ;  /* 0x00000d00041b7836 */ /* 0x000fe40000000000 */
[----:B------:R-:W2:Y:S02]  /*04e0*/  LDG.E R15, desc[UR6][R14.64] ;  /* 0x000000060e0f7981 */ /* 0x000ea4000c1e1900 */
[----:B------:R-:W-:-:S04]  /*04f0*/  IMAD.WIDE.U32 R28, R27, 0x4, R12 ;  /* 0x000000041b1c7825 */ /* 0x000fc800078e000c */
[----:B------:R-:W-:Y:S02]  /*0500*/  VIADD R27, R4, 0xe00 ;  /* 0x00000e00041b7836 */ /* 0x000fe40000000000 */
[----:B------:R-:W2:Y:S02]  /*0510*/  LDG.E R29, desc[UR6][R28.64] ;  /* 0x000000061c1d7981 */ /* 0x000ea4000c1e1900 */
[----:B-1----:R-:W-:-:S04]  /*0520*/  IMAD.WIDE.U32 R20, R27, 0x4, R12 ;  /* 0x000000041b147825 */ /* 0x002fc800078e000c */
[----:B------:R-:W-:Y:S02]  /*0530*/  IMAD.WIDE.U32 R12, R17, 0x4, R12 ;  /* 0x00000004110c7825 */ /* 0x000fe400078e000c */
[----:B------:R-:W2:Y:S04]  /*0540*/  LDG.E R20, desc[UR6][R20.64] ;  /* 0x0000000614147981 */ /* 0x000ea8000c1e1900 */
[----:B------:R-:W2:Y:S01]  /*0550*/  LDG.E R12, desc[UR6][R12.64] ;  /* 0x000000060c0c7981 */ /* 0x000ea2000c1e1900 */
[----:B---3--:R-:W-:Y:S02]  /*0560*/  IADD3 R9, PT, PT, R26, R25, R9 ;  /* 0x000000191a097210 */ /* 0x008fe40007ffe009 */
[----:B------:R-:W-:Y:S02]  /*0570*/  IADD3 R8, PT, PT, R8, 0x10, RZ ;  /* 0x0000001008087810 */ /* 0x000fe40007ffe0ff */
[----:B----4-:R-:W-:-:S02]  /*0580*/  IADD3 R9, PT, PT, R23, R24, R9 ;  /* 0x0000001817097210 */ /* 0x010fc40007ffe009 */
[----:B------:R-:W-:Y:S02]  /*0590*/  ISETP.NE.AND P0, PT, R8, RZ, PT ;  /* 0x000000ff0800720c */ /* 0x000fe40003f05270 */
[----:B------:R-:W-:Y:S01]  /*05a0*/  IADD3 R9, PT, PT, R19, R22, R9 ;  /* 0x0000001613097210 */ /* 0x000fe20007ffe009 */
[----:B------:R-:W-:Y:S02]  /*05b0*/  VIADD R7, R7, 0x1000 ;  /* 0x0000100007077836 */ /* 0x000fe40000000000 */
[----:B------:R-:W-:Y:S01]  /*05c0*/  VIADD R4, R4, 0x1000 ;  /* 0x0000100004047836 */ /* 0x000fe20000000000 */
[----:B------:R-:W-:-:S04]  /*05d0*/  IADD3 R9, PT, PT, R11, R18, R9 ;  /* 0x000000120b097210 */ /* 0x000fc80007ffe009 */
[----:B--2---:R-:W-:-:S04]  /*05e0*/  IADD3 R9, PT, PT, R15, R10, R9 ;  /* 0x0000000a0f097210 */ /* 0x004fc80007ffe009 */
[----:B------:R-:W-:-:S04]  /*05f0*/  IADD3 R9, PT, PT, R29, R16, R9 ;  /* 0x000000101d097210 */ /* 0x000fc80007ffe009 */
[----:B------:R-:W-:Y:S01]  /*0600*/  IADD3 R14, PT, PT, R12, R20, R9 ;  /* 0x000000140c0e7210 */ /* 0x000fe20007ffe009 */
[----:B------:R-:W-:Y:S06]  /*0610*/  @P0 BRA `(.L_x_182) ;  /* 0xfffffffc000c0947 */ /* 0x000fec000383ffff */
[----:B------:R-:W-:Y:S05]  /*0620*/  BSYNC.RECONVERGENT B3 ;  /* 0x0000000000037941 */ /* 0x000fea0003800200 */
.L_x_181:
[----:B------:R-:W-:-:S07]  /*0630*/  VIADD R4, R7, 0xfffff800 ;  /* 0xfffff80007047836 */ /* 0x000fce0000000000 */
.L_x_180:
[----:B------:R-:W-:Y:S05]  /*0640*/  BSYNC.RECONVERGENT B2 ;  /* 0x0000000000027941 */ /* 0x000fea0003800200 */
.L_x_179:
[----:B------:R-:W-:-:S13]  /*0650*/  ISETP.NE.AND P0, PT, R6, RZ, PT ;  /* 0x000000ff0600720c */ /* 0x000fda0003f05270 */
[----:B------:R-:W-:Y:S05]  /*0660*/  @!P0 BRA `(.L_x_178) ;  /* 0x0000000400188947 */ /* 0x000fea0003800000 */
[----:B------:R-:W-:Y:S01]  /*0670*/  ISETP.GE.U32.AND P0, PT, R6, 0x8, PT ;  /* 0x000000080600780c */ /* 0x000fe20003f06070 */
[----:B------:R-:W-:Y:S01]  /*0680*/  BSSY.RECONVERGENT B2, `(.L_x_183) ;  /* 0x0000022000027945 */ /* 0x000fe20003800200 */
[----:B------:R-:W-:-:S04]  /*0690*/  LOP3.LUT R24, R5, 0x7, RZ, 0xc0, !PT ;  /* 0x0000000705187812 */ /* 0x000fc800078ec0ff */
[----:B------:R-:W-:-:S07]  /*06a0*/  ISETP.NE.AND P1, PT, R24, RZ, PT ;  /* 0x000000ff1800720c */ /* 0x000fce0003f25270 */
[----:B------:R-:W-:Y:S06]  /*06b0*/  @!P0 BRA `(.L_x_184) ;  /* 0x0000000000788947 */ /* 0x000fec0003800000 */
[----:B------:R-:W1:Y:S01]  /*06c0*/  LDC.64 R10, c[0x0][0x380] ;  /* 0x0000e000ff0a7b82 */ /* 0x000e620000000a00 */
[----:B------:R-:W-:-:S04]  /*06d0*/  IMAD R27, R3, 0x1000, R4 ;  /* 0x00001000031b7824 */ /* 0x000fc800078e0204 */
[C---:B------:R-:W-:Y:S02]  /*06e0*/  VIADD R21, R27.reuse, 0x100 ;  /* 0x000001001b157836 */ /* 0x040fe40000000000 */
[C---:B------:R-:W-:Y:S02]  /*06f0*/  VIADD R17, R27.reuse, 0x300 ;  /* 0x000003001b117836 */ /* 0x040fe40000000000 */
[C---:B------:R-:W-:Y:S01]  /*0700*/  VIADD R23, R27.reuse, 0x200 ;  /* 0x000002001b177836 */ /* 0x040fe20000000000 */
[C---:B------:R-:W-:Y:S01]  /*0710*/  IADD3 R7, PT, PT, R27.reuse, 0x400, RZ ;  /* 0x000004001b077810 */ /* 0x040fe20007ffe0ff */
[C---:B------:R-:W-:Y:S02]  /*0720*/  VIADD R9, R27.reuse, 0x500 ;  /* 0x000005001b097836 */ /* 0x040fe40000000000 */
[C---:B------:R-:W-:Y:S02]  /*0730*/  VIADD R25, R27.reuse, 0x600 ;  /* 0x000006001b197836 */ /* 0x040fe40000000000 */
[----:B-1----:R-:W-:-:S04]  /*0740*/  IMAD.WIDE.U32 R12, R27, 0x4, R10 ;  /* 0x000000041b0c7825 */ /* 0x002fc800078e000a */
[--C-:B------:R-:W-:Y:S01]  /*0750*/  IMAD.WIDE.U32 R20, R21, 0x4, R10.reuse ;  /* 0x0000000415147825 */ /* 0x100fe200078e000a */
[----:B0-----:R0:W2:Y:S03]  /*0760*/  LDG.E R15, desc[UR6][R12.64] ;  /* 0x000000060c0f7981 */ /* 0x0010a6000c1e1900 */
[--C-:B------:R-:W-:Y:S01]  /*0770*/  IMAD.WIDE.U32 R16, R17, 0x4, R10.reuse ;  /* 0x0000000411107825 */ /* 0x100fe200078e000a */
[----:B------:R-:W2:Y:S03]  /*0780*/  LDG.E R18, desc[UR6][R20.64] ;  /* 0x0000000614127981 */ /* 0x000ea6000c1e1900 */
[----:B------:R-:W-:Y:S02]  /*0790*/  IMAD.WIDE.U32 R22, R23, 0x4, R10 ;  /* 0x0000000417167825 */ /* 0x000fe400078e000a */
[----:B------:R-:W3:Y:S02]  /*07a0*/  LDG.E R16, desc[UR6][R16.64] ;  /* 0x0000000610107981 */ /* 0x000ee4000c1e1900 */
[----:B------:R-:W-:-:S02]  /*07b0*/  VIADD R27, R27, 0x700 ;  /* 0x000007001b1b7836 */ /* 0x000fc40000000000 */
[--C-:B------:R-:W-:Y:S01]  /*07c0*/  IMAD.WIDE.U32 R6, R7, 0x4, R10.reuse ;  /* 0x0000000407067825 */ /* 0x100fe200078e000a */
[----:B------:R-:W3:Y:S03]  /*07d0*/  LDG.E R19, desc[UR6][R22.64] ;  /* 0x0000000616137981 */ /* 0x000ee6000c1e1900 */
[--C-:B------:R-:W-:Y:S02]  /*07e0*/  IMAD.WIDE.U32 R8, R9, 0x4, R10.reuse ;  /* 0x0000000409087825 */ /* 0x100fe400078e000a */
[----:B------:R-:W4:Y:S02]  /*07f0*/  LDG.E R7, desc[UR6][R6.64] ;  /* 0x0000000606077981 */ /* 0x000f24000c1e1900 */
[--C-:B0-----:R-:W-:Y:S02]  /*0800*/  IMAD.WIDE.U32 R12, R25, 0x4, R10.reuse ;  /* 0x00000004190c7825 */ /* 0x101fe400078e000a */
[----:B------:R-:W4:Y:S02]  /*0810*/  LDG.E R8, desc[UR6][R8.64] ;  /* 0x0000000608087981 */ /* 0x000f24000c1e1900 */
[----:B------:R-:W-:-:S02]  /*0820*/  IMAD.WIDE.U32 R10, R27, 0x4, R10 ;  /* 0x000000041b0a7825 */ /* 0x000fc400078e000a */
[----:B------:R-:W4:Y:S04]  /*0830*/  LDG.E R13, desc[UR6][R12.64] ;  /* 0x000000060c0d7981 */ /* 0x000f28000c1e1900 */
[----:B------:R-:W4:Y:S01]  /*0840*/  LDG.E R10, desc[UR6][R10.64] ;  /* 0x000000060a0a7981 */ /* 0x000f22000c1e1900 */
[----:B------:R-:W-:Y:S01]  /*0850*/  VIADD R4, R4, 0x800 ;  /* 0x0000080004047836 */ /* 0x000fe20000000000 */
[----:B--2--5:R-:W-:-:S04]  /*0860*/  IADD3 R18, PT, PT, R18, R15, R14 ;  /* 0x0000000f12127210 */ /* 0x024fc80007ffe00e */
[----:B---3--:R-:W-:-:S04]  /*0870*/  IADD3 R18, PT, PT, R16, R19, R18 ;  /* 0x0000001310127210 */ /* 0x008fc80007ffe012 */
[----:B----4-:R-:W-:-:S04]  /*0880*/  IADD3 R18, PT, PT, R8, R7, R18 ;  /* 0x0000000708127210 */ /* 0x010fc80007ffe012 */
[----:B------:R-:W-:-:S07]  /*0890*/  IADD3 R14, PT, PT, R10, R13, R18 ;  /* 0x0000000d0a0e7210 */ /* 0x000fce0007ffe012 */
.L_x_184:
[----:B------:R-:W-:Y:S05]  /*08a0*/  BSYNC.RECONVERGENT B2 ;  /* 0x0000000000027941 */ /* 0x000fea0003800200 */
.L_x_183:
        /* <DEDUP_REMOVED lines=8> */
[C---:B------:R-:W-:Y:S01]  /*0930*/  VIADD R13, R11.reuse, 0x100 ;  /* 0x000001000b0d7836 */ /* 0x040fe20000000000 */
[C---:B------:R-:W-:Y:S01]  /*0940*/  IADD3 R17, PT, PT, R11.reuse, 0x300, RZ ;  /* 0x000003000b117810 */ /* 0x040fe20007ffe0ff */
[C---:B0-----:R-:W-:Y:S02]  /*0950*/  VIADD R15, R11.reuse, 0x200 ;  /* 0x000002000b0f7836 */ /* 0x041fe40000000000 */
[----:B-1----:R-:W-:-:S04]  /*0960*/  IMAD.WIDE.U32 R8, R11, 0x4, R6 ;  /* 0x000000040b087825 */ /* 0x002fc800078e0006 */
[--C-:B------:R-:W-:Y:S02]  /*0970*/  IMAD.WIDE.U32 R10, R13, 0x4, R6.reuse ;  /* 0x000000040d0a7825 */ /* 0x100fe400078e0006 */
[----:B------:R-:W2:Y:S02]  /*0980*/  LDG.E R9, desc[UR6][R8.64] ;  /* 0x0000000608097981 */ /* 0x000ea4000c1e1900 */
[--C-:B------:R-:W-:Y:S02]  /*0990*/  IMAD.WIDE.U32 R12, R15, 0x4, R6.reuse ;  /* 0x000000040f0c7825 */ /* 0x100fe400078e0006 */
[----:B------:R-:W2:Y:S02]  /*09a0*/  LDG.E R10, desc[UR6][R10.64] ;  /* 0x000000060a0a7981 */ /* 0x000ea4000c1e1900 */
[----:B------:R-:W-:Y:S02]  /*09b0*/  IMAD.WIDE.U32 R6, R17, 0x4, R6 ;  /* 0x0000000411067825 */ /* 0x000fe400078e0006 */
[----:B------:R-:W3:Y:S04]  /*09c0*/  LDG.E R13, desc[UR6][R12.64] ;  /* 0x000000060c0d7981 */ /* 0x000ee8000c1e1900 */
[----:B------:R-:W3:Y:S01]  /*09d0*/  LDG.E R6, desc[UR6][R6.64] ;  /* 0x0000000606067981 */ /* 0x000ee2000c1e1900 */
[----:B------:R-:W-:Y:S01]  /*09e0*/  VIADD R4, R4, 0x400 ;  /* 0x0000040004047836 */ /* 0x000fe20000000000 */
[----:B--2--5:R-:W-:-:S04]  /*09f0*/  IADD3 R14, PT, PT, R10, R9, R14 ;  /* 0x000000090a0e7210 */ /* 0x024fc80007ffe00e */
[----:B---3--:R-:W-:-:S07]  /*0a00*/  IADD3 R14, PT, PT, R6, R13, R14 ;  /* 0x0000000d060e7210 */ /* 0x008fce0007ffe00e */
.L_x_186:
[----:B------:R-:W-:Y:S05]  /*0a10*/  BSYNC.RECONVERGENT B2 ;  /* 0x0000000000027941 */ /* 0x000fea0003800200 */
.L_x_185:
[----:B------:R-:W-:Y:S05]  /*0a20*/  @!P1 BRA `(.L_x_178) ;  /* 0x0000000000289947 */ /* 0x000fea0003800000 */
[----:B------:R-:W1:Y:S01]  /*0a30*/  LDC.64 R6, c[0x0][0x380] ;  /* 0x0000e000ff067b82 */ /* 0x000e620000000a00 */
[----:B------:R-:W-:Y:S02]  /*0a40*/  IMAD R9, R3, 0x1000, R4 ;  /* 0x0000100003097824 */ /* 0x000fe400078e0204 */
[----:B------:R-:W-:-:S07]  /*0a50*/  IMAD.MOV R8, RZ, RZ, -R5 ;  /* 0x000000ffff087224 */ /* 0x000fce00078e0a05 */
.L_x_187:
[----:B-1----:R-:W-:-:S06]  /*0a60*/  IMAD.WIDE.U32 R4, R9, 0x4, R6 ;  /* 0x0000000409047825 */ /* 0x002fcc00078e0006 */
[----:B------:R-:W2:Y:S01]  /*0a70*/  LDG.E R5, desc[UR6][R4.64] ;  /* 0x0000000604057981 */ /* 0x000ea2000c1e1900 */
[----:B------:R-:W-:Y:S02]  /*0a80*/  VIADD R8, R8, 0x1 ;  /* 0x0000000108087836 */ /* 0x000fe40000000000 */
[----:B------:R-:W-:-:S03]  /*0a90*/  VIADD R9, R9, 0x100 ;  /* 0x0000010009097836 */ /* 0x000fc60000000000 */
[----:B------:R-:W-:Y:S01]  /*0aa0*/  ISETP.NE.AND P0, PT, R8, RZ, PT ;  /* 0x000000ff0800720c */ /* 0x000fe20003f05270 */
[----:B--2--5:R-:W-:-:S12]  /*0ab0*/  IMAD.IADD R14, R5, 0x1, R14 ;  /* 0x00000001050e7824 */ /* 0x024fd800078e020e */
[----:B------:R-:W-:Y:S05]  /*0ac0*/  @P0 BRA `(.L_x_187) ;  /* 0xfffffffc00e40947 */ /* 0x000fea000383ffff */
.L_x_178:
[----:B------:R-:W-:Y:S05]  /*0ad0*/  BSYNC.RECONVERGENT B1 ;  /* 0x0000000000017941 */ /* 0x000fea0003800200 */
.L_x_177:
[----:B------:R-:W-:-:S13]  /*0ae0*/  ISETP.GE.U32.AND P0, PT, R0, 0x100, PT ;  /* 0x000001000000780c */ /* 0x000fda0003f06070 */
[----:B------:R-:W-:Y:S05]  /*0af0*/  @!P0 BRA `(.L_x_188) ;  /* 0x0000000000ac8947 */ /* 0x000fea0003800000 */
[----:B------:R-:W1:Y:S01]  /*0b00*/  S2R R8, SR_LANEID ;  /* 0x0000000000087919 */ /* 0x000e620000000000 */
[----:B-----5:R-:W2:Y:S01]  /*0b10*/  SHFL.DOWN PT, R0, R14, 0x1, 0x1f ;  /* 0x08201f000e007f89 */ /* 0x020ea200000e0000 */
[C---:B-1----:R-:W-:Y:S02]  /*0b20*/  ISETP.GT.AND P0, PT, R8.reuse, 0x1e, PT ;  /* 0x0000001e0800780c */ /* 0x042fe40003f04270 */
[----:B------:R-:W-:Y:S02]  /*0b30*/  ISETP.NE.AND P1, PT, R8, RZ, PT ;  /* 0x000000ff0800720c */ /* 0x000fe40003f25270 */
[----:B--2---:R-:W-:Y:S02]  /*0b40*/  SEL R5, R0, RZ, !P0 ;  /* 0x000000ff00057207 */ /* 0x004fe40004000000 */
[----:B------:R-:W-:Y:S02]  /*0b50*/  ISETP.GT.AND P0, PT, R8, 0x1d, PT ;  /* 0x0000001d0800780c */ /* 0x000fe40003f04270 */
[----:B------:R-:W-:-:S05]  /*0b60*/  IADD3 R5, PT, PT, R5, R14, RZ ;  /* 0x0000000e05057210 */ /* 0x000fca0007ffe0ff */
[----:B------:R-:W1:Y:S02]  /*0b70*/  SHFL.DOWN PT, R0, R5, 0x2, 0x1f ;  /* 0x08401f0005007f89 */ /* 0x000e6400000e0000 */
[----:B------:R-:W-:Y:S01]  /*0b80*/  @!P1 MOV R6, 0x400 ;  /* 0x0000040000069802 */ /* 0x000fe20000000f00 */
[----:B------:R-:W2:Y:S01]  /*0b90*/  @!P1 S2R R9, SR_CgaCtaId ;  /* 0x0000000000099919 */ /* 0x000ea20000008800 */
[----:B-1----:R-:W-:Y:S02]  /*0ba0*/  SEL R0, R0, RZ, !P0 ;  /* 0x000000ff00007207 */ /* 0x002fe40004000000 */
[----:B------:R-:W-:-:S03]  /*0bb0*/  ISETP.GT.AND P0, PT, R8, 0x1b, PT ;  /* 0x0000001b0800780c */ /* 0x000fc60003f04270 */
[----:B------:R-:W-:-:S05]  /*0bc0*/  IMAD.IADD R0, R5, 0x1, R0 ;  /* 0x0000000105007824 */ /* 0x000fca00078e0200 */
[----:B------:R-:W1:Y:S01]  /*0bd0*/  SHFL.DOWN PT, R4, R0, 0x4, 0x1f ;  /* 0x08801f0000047f89 */ /* 0x000e6200000e0000 */
[----:B--2---:R-:W-:Y:S02]  /*0be0*/  @!P1 LEA R9, R9, R6, 0x18 ;  /* 0x0000000609099211 */ /* 0x004fe400078ec0ff */
[----:B-1----:R-:W-:Y:S02]  /*0bf0*/  SEL R7, R4, RZ, !P0 ;  /* 0x000000ff04077207 */ /* 0x002fe40004000000 */
[----:B------:R-:W-:-:S03]  /*0c00*/  ISETP.GT.AND P0, PT, R8, 0x17, PT ;  /* 0x000000170800780c */ /* 0x000fc60003f04270 */
[----:B------:R-:W-:Y:S01]  /*0c10*/  IMAD.IADD R7, R0, 0x1, R7 ;  /* 0x0000000100077824 */ /* 0x000fe200078e0207 */
[----:B------:R-:W-:-:S04]  /*0c20*/  @!P1 SHF.R.U32.HI R0, RZ, 0x3, R2 ;  /* 0x00000003ff009819 */ /* 0x000fc80000011602 */
[----:B------:R-:W1:Y:S01]  /*0c30*/  SHFL.DOWN PT, R4, R7, 0x8, 0x1f ;  /* 0x09001f0007047f89 */ /* 0x000e6200000e0000 */
[----:B------:R-:W-:-:S05]  /*0c40*/  @!P1 LOP3.LUT R0, R0, 0x7c, RZ, 0xc0, !PT ;  /* 0x0000007c00009812 */ /* 0x000fca00078ec0ff */
[----:B------:R-:W-:Y:S01]  /*0c50*/  @!P1 IMAD.IADD R0, R0, 0x1, R9 ;  /* 0x0000000100009824 */ /* 0x000fe200078e0209 */
[----:B-1----:R-:W-:Y:S02]  /*0c60*/  SEL R4, R4, RZ, !P0 ;  /* 0x000000ff04047207 */ /* 0x002fe40004000000 */
[----:B------:R-:W-:-:S03]  /*0c70*/  ISETP.GT.AND P0, PT, R8, 0xf, PT ;  /* 0x0000000f0800780c */ /* 0x000fc60003f04270 */
[----:B------:R-:W-:-:S05]  /*0c80*/  IMAD.IADD R4, R7, 0x1, R4 ;  /* 0x0000000107047824 */ /* 0x000fca00078e0204 */
[----:B------:R-:W1:Y:S02]  /*0c90*/  SHFL.DOWN PT, R5, R4, 0x10, 0x1f ;  /* 0x0a001f0004057f89 */ /* 0x000e6400000e0000 */
[----:B-1----:R-:W-:Y:S02]  /*0ca0*/  SEL R5, R5, RZ, !P0 ;  /* 0x000000ff05057207 */ /* 0x002fe40004000000 */
        /* <DEDUP_REMOVED lines=8> */
[----:B--2---:R-:W-:Y:S04]  /*0d30*/  LDS R0, [UR4+0xc] ;  /* 0x00000c04ff007984 */ /* 0x004fe80008000800 */
[----:B------:R-:W1:Y:S04]  /*0d40*/  LDS.128 R4, [UR4+0x10] ;  /* 0x00001004ff047984 */ /* 0x000e680008000c00 */
[----:B------:R-:W2:Y:S01]  /*0d50*/  LDS.64 R8, [UR4+0x20] ;  /* 0x00002004ff087984 */ /* 0x000ea20008000a00 */
[----:B-1----:R-:W-:-:S04]  /*0d60*/  IADD3 R0, PT, PT, R4, R0, R11 ;  /* 0x0000000004007210 */ /* 0x002fc80007ffe00b */
[----:B------:R-:W-:-:S04]  /*0d70*/  IADD3 R0, PT, PT, R6, R0, R5 ;  /* 0x0000000006007210 */ /* 0x000fc80007ffe005 */
[----:B--2---:R-:W-:-:S05]  /*0d80*/  IADD3 R0, PT, PT, R8, R0, R7 ;  /* 0x0000000008007210 */ /* 0x004fca0007ffe007 */
[----:B------:R-:W-:Y:S01]  /*0d90*/  IMAD.IADD R11, R0, 0x1, R9 ;  /* 0x00000001000b7824 */ /* 0x000fe200078e0209 */
[----:B------:R-:W-:Y:S06]  /*0da0*/  BRA `(.L_x_189) ;  /* 0x00000014007c7947 */ /* 0x000fec0003800000 */
.L_x_188:
[----:B------:R-:W-:Y:S01]  /*0db0*/  LOP3.LUT R4, R2, 0x3e0, RZ, 0xc0, !PT ;  /* 0x000003e002047812 */ /* 0x000fe200078ec0ff */
[----:B------:R-:W1:Y:S03]  /*0dc0*/  S2R R10, SR_LANEID ;  /* 0x00000000000a7919 */ /* 0x000e660000000000 */
[----:B------:R-:W-:Y:S02]  /*0dd0*/  LOP3.LUT R7, RZ, R4, RZ, 0x33, !PT ;  /* 0x00000004ff077212 */ /* 0x000fe400078e33ff */
[----:B------:R-:W-:-:S03]  /*0de0*/  IADD3 R5, PT, PT, R4, 0x20, RZ ;  /* 0x0000002004057810 */ /* 0x000fc60007ffe0ff */
[----:B------:R-:W-:Y:S01]  /*0df0*/  IMAD.IADD R7, R0, 0x1, R7 ;  /* 0x0000000100077824 */ /* 0x000fe200078e0207 */
[----:B------:R-:W-:-:S04]  /*0e00*/  ISETP.GT.U32.AND P0, PT, R5, R0, PT ;  /* 0x000000000500720c */ /* 0x000fc80003f04070 */
[----:B------:R-:W-:-:S05]  /*0e10*/  SEL R7, R7, 0x1f, P0 ;  /* 0x0000001f07077807 */ /* 0x000fca0000000000 */
[----:B-----5:R-:W2:Y:S01]  /*0e20*/  SHFL.DOWN PT, R4, R14, 0x1, R7 ;  /* 0x082000000e047989 */ /* 0x020ea200000e0007 */
[CC--:B-1----:R-:W-:Y:S01]  /*0e30*/  ISETP.GE.AND P0, PT, R10.reuse, R7.reuse, PT ;  /* 0x000000070a00720c */ /* 0x0c2fe20003f06270 */
[C---:B------:R-:W-:Y:S01]  /*0e40*/  VIADD R6, R10.reuse, 0x2 ;  /* 0x000000020a067836 */ /* 0x040fe20000000000 */
[C---:B------:R-:W-:Y:S01]  /*0e50*/  ISETP.NE.AND P1, PT, R10.reuse, RZ, PT ;  /* 0x000000ff0a00720c */ /* 0x040fe20003f25270 */
[----:B------:R-:W-:Y:S01]  /*0e60*/  VIADD R8, R10, 0x4 ;  /* 0x000000040a087836 */ /* 0x000fe20000000000 */
[----:B--2---:R-:W-:Y:S02]  /*0e70*/  SEL R5, R4, RZ, !P0 ;  /* 0x000000ff04057207 */ /* 0x004fe40004000000 */
[----:B------:R-:W-:-:S03]  /*0e80*/  ISETP.GT.AND P0, PT, R6, R7, PT ;  /* 0x000000070600720c */ /* 0x000fc60003f04270 */
[----:B------:R-:W-:-:S06]  /*0e90*/  IMAD.IADD R4, R5, 0x1, R14 ;  /* 0x0000000105047824 */ /* 0x000fcc00078e020e */
[----:B------:R-:W1:Y:S01]  /*0ea0*/  @!P1 S2R R11, SR_CgaCtaId ;  /* 0x00000000000b9919 */ /* 0x000e620000008800 */
[----:B------:R-:W-:Y:S01]  /*0eb0*/  @!P1 SHF.R.U32.HI R9, RZ, 0x3, R2 ;  /* 0x00000003ff099819 */ /* 0x000fe20000011602 */
[----:B------:R-:W2:Y:S03]  /*0ec0*/  SHFL.DOWN PT, R5, R4, 0x2, R7 ;  /* 0x0840000004057989 */ /* 0x000ea600000e0007 */
[----:B------:R-:W-:Y:S02]  /*0ed0*/  @!P1 LOP3.LUT R9, R9, 0x7c, RZ, 0xc0, !PT ;  /* 0x0000007c09099812 */ /* 0x000fe400078ec0ff */
[----:B--2---:R-:W-:Y:S02]  /*0ee0*/  SEL R5, R5, RZ, !P0 ;  /* 0x000000ff05057207 */ /* 0x004fe40004000000 */
[----:B------:R-:W-:-:S03]  /*0ef0*/  ISETP.GT.AND P0, PT, R8, R7, PT ;  /* 0x000000070800720c */ /* 0x000fc60003f04270 */
[----:B------:R-:W-:Y:S01]  /*0f00*/  IMAD.IADD R6, R4, 0x1, R5 ;  /* 0x0000000104067824 */ /* 0x000fe200078e0205 */
[----:B------:R-:W-:-:S04]  /*0f10*/  IADD3 R4, PT, PT, R10, 0x8, RZ ;  /* 0x000000080a047810 */ /* 0x000fc80007ffe0ff */
[----:B------:R-:W2:Y:S02]  /*0f20*/  SHFL.DOWN PT, R5, R6, 0x4, R7 ;  /* 0x0880000006057989 */ /* 0x000ea400000e0007 */
[----:B--2---:R-:W-:Y:S02]  /*0f30*/  SEL R5, R5, RZ, !P0 ;  /* 0x000000ff05057207 */ /* 0x004fe40004000000 */
[----:B------:R-:W-:-:S03]  /*0f40*/  ISETP.GT.AND P0, PT, R4, R7, PT ;  /* 0x000000070400720c */ /* 0x000fc60003f04270 */
[----:B------:R-:W-:Y:S02]  /*0f50*/  IMAD.IADD R8, R6, 0x1, R5 ;  /* 0x0000000106087824 */ /* 0x000fe400078e0205 */
[----:B------:R-:W-:Y:S01]  /*0f60*/  VIADD R6, R10, 0x10 ;  /* 0x000000100a067836 */ /* 0x000fe20000000000 */
[----:B------:R-:W-:Y:S02]  /*0f70*/  @!P1 MOV R10, 0x400 ;  /* 0x00000400000a9802 */ /* 0x000fe40000000f00 */
[----:B------:R-:W2:Y:S02]  /*0f80*/  SHFL.DOWN PT, R5, R8, 0x8, R7 ;  /* 0x0900000008057989 */ /* 0x000ea400000e0007 */
[----:B-1----:R-:W-:-:S05]  /*0f90*/  @!P1 LEA R10, R11, R10, 0x18 ;  /* 0x0000000a0b0a9211 */ /* 0x002fca00078ec0ff */
[----:B------:R-:W-:Y:S01]  /*0fa0*/  @!P1 IMAD.IADD R10, R9, 0x1, R10 ;  /* 0x00000001090a9824 */ /* 0x000fe200078e020a */
[----:B--2---:R-:W-:Y:S02]  /*0fb0*/  SEL R5, R5, RZ, !P0 ;  /* 0x000000ff05057207 */ /* 0x004fe40004000000 */
[----:B------:R-:W-:-:S03]  /*0fc0*/  ISETP.GT.AND P0, PT, R6, R7, PT ;  /* 0x000000070600720c */ /* 0x000fc60003f04270 */
[----:B------:R-:W-:-:S05]  /*0fd0*/  IMAD.IADD R4, R8, 0x1, R5 ;  /* 0x0000000108047824 */ /* 0x000fca00078e0205 */
[----:B------:R-:W1:Y:S02]  /*0fe0*/  SHFL.DOWN PT, R5, R4, 0x10, R7 ;  /* 0x0a00000004057989 */ /* 0x000e6400000e0007 */
[----:B-1----:R-:W-:Y:S02]  /*0ff0*/  SEL R5, R5, RZ, !P0 ;  /* 0x000000ff05057207 */ /* 0x002fe40004000000 */
[----:B------:R-:W-:-:S03]  /*1000*/  ISETP.NE.AND P0, PT, R2, RZ, PT ;  /* 0x000000ff0200720c */ /* 0x000fc60003f05270 */
[----:B------:R-:W-:-:S05]  /*1010*/  IMAD.IADD R11, R4, 0x1, R5 ;  /* 0x00000001040b7824 */ /* 0x000fca00078e0205 */
[----:B------:R1:W-:Y:S01]  /*1020*/  @!P1 STS [R10+0x8], R11 ;  /* 0x0000080b0a009388 */ /* 0x0003e20000000800 */
[----:B------:R-:W-:Y:S06]  /*1030*/  BAR.SYNC.DEFER_BLOCKING 0x0 ;  /* 0x0000000000007b1d */ /* 0x000fec0000010000 */
[----:B------:R-:W-:Y:S05]  /*1040*/  @P0 BRA `(.L_x_189) ;  /* 0x0000001000d40947 */ /* 0x000fea0003800000 */
[----:B------:R-:W2:Y:S01]  /*1050*/  S2UR UR5, SR_CgaCtaId ;  /* 0x00000000000579c3 */ /* 0x000ea20000008800 */
[----:B------:R-:W-:Y:S01]  /*1060*/  UMOV UR4, 0x400 ;  /* 0x0000040000047882 */ /* 0x000fe20000000000 */
[C---:B------:R-:W-:Y:S02]  /*1070*/  ISETP.GT.U32.AND P2, PT, R0.reuse, 0x40, PT ;  /* 0x000000400000780c */ /* 0x040fe40003f44070 */
[C---:B------:R-:W-:Y:S02]  /*1080*/  ISETP.GT.U32.AND P1, PT, R0.reuse, 0x20, PT ;  /* 0x000000200000780c */ /* 0x040fe40003f24070 */
[----:B------:R-:W-:Y:S01]  /*1090*/  ISETP.GT.U32.AND P3, PT, R0, 0x80, PT ;  /* 0x000000800000780c */ /* 0x000fe20003f64070 */
[----:B--2---:R-:W-:-:S09]  /*10a0*/  ULEA UR4, UR5, UR4, 0x18 ;  /* 0x0000000405047291 */ /* 0x004fd2000f8ec0ff */
[----:B------:R-:W2:Y:S04]  /*10b0*/  LDS.128 R4, [UR4+0x10] ;  /* 0x00001004ff047984 */ /* 0x000ea80008000c00 */
[----:B------:R-:W3:Y:S04]  /*10c0*/  LDS R2, [UR4+0xc] ;  /* 0x00000c04ff027984 */ /* 0x000ee80008000800 */
[----:B------:R-:W4:Y:S01]  /*10d0*/  LDS.64 R8, [UR4+0x20] ;  /* 0x00002004ff087984 */ /* 0x000f220008000a00 */
[----:B--2---:R-:W-:Y:S02]  /*10e0*/  SEL R4, R4, RZ, P2 ;  /* 0x000000ff04047207 */ /* 0x004fe40001000000 */
[----:B------:R-:W-:-:S02]  /*10f0*/  ISETP.GT.U32.AND P2, PT, R0, 0x60, PT ;  /* 0x000000600000780c */ /* 0x000fc40003f44070 */
[----:B---3--:R-:W-:Y:S02]  /*1100*/  SEL R2, R2, RZ, P1 ;  /* 0x000000ff02027207 */ /* 0x008fe40000800000 */
[----:B------:R-:W-:Y:S02]  /*1110*/  SEL R5, R5, RZ, P2 ;  /* 0x000000ff05057207 */ /* 0x000fe40001000000 */
[----:B------:R-:W-:Y:S02]  /*1120*/  IADD3 R2, PT, PT, R4, R2, R11 ;  /* 0x0000000204027210 */ /* 0x000fe40007ffe00b */
[----:B------:R-:W-:Y:S02]  /*1130*/  ISETP.GT.U32.AND P1, PT, R0, 0xa0, PT ;  /* 0x000000a00000780c */ /* 0x000fe40003f24070 */
[----:B------:R-:W-:Y:S02]  /*1140*/  SEL R6, R6, RZ, P3 ;  /* 0x000000ff06067207 */ /* 0x000fe40001800000 */
[----:B------:R-:W-:-:S02]  /*1150*/  ISETP.GT.U32.AND P2, PT, R0, 0xc0, PT ;  /* 0x000000c00000780c */ /* 0x000fc40003f44070 */
[----:B------:R-:W-:Y:S02]  /*1160*/  ISETP.GT.U32.AND P3, PT, R0, 0xe0, PT ;  /* 0x000000e00000780c */ /* 0x000fe40003f64070 */
[----:B------:R-:W-:Y:S02]  /*1170*/  SEL R7, R7, RZ, P1 ;  /* 0x000000ff07077207 */ /* 0x000fe40000800000 */
[----:B------:R-:W-:Y:S02]  /*1180*/  IADD3 R2, PT, PT, R6, R2, R5 ;  /* 0x0000000206027210 */ /* 0x000fe40007ffe005 */
[----:B----4-:R-:W-:Y:S02]  /*1190*/  SEL R8, R8, RZ, P2 ;  /* 0x000000ff08087207 */ /* 0x010fe40001000000 */
[----:B------:R-:W-:Y:S02]  /*11a0*/  SEL R9, R9, RZ, P3 ;  /* 0x000000ff09097207 */ /* 0x000fe40001800000 */
[----:B------:R-:W-:-:S05]  /*11b0*/  IADD3 R2, PT, PT, R8, R2, R7 ;  /* 0x0000000208027210 */ /* 0x000fca0007ffe007 */
[----:B-1----:R-:W-:Y:S01]  /*11c0*/  IMAD.IADD R11, R2, 0x1, R9 ;  /* 0x00000001020b7824 */ /* 0x002fe200078e0209 */
[----:B------:R-:W-:Y:S06]  /*11d0*/  BRA `(.L_x_189) ;  /* 0x0000001000707947 */ /* 0x000fec0003800000 */
.L_x_174:
[----:B------:R-:W0:Y:S01]  /*11e0*/  S2R R2, SR_TID.X ;  /* 0x0000000000027919 */ /* 0x000e220000002100 */
[----:B------:R-:W1:Y:S02]  /*11f0*/  LDCU.64 UR4, c[0x0][0x380] ;  /* 0x00007000ff0477ac */ /* 0x000e640008000a00 */
[----:B-1----:R-:W-:Y:S01]  /*1200*/  MOV R4, UR4 ;  /* 0x0000000400047c02 */ /* 0x002fe20008000f00 */
[----:B------:R-:W-:Y:S02]  /*1210*/  IMAD.U32 R5, RZ, RZ, UR5 ;  /* 0x00000005ff057e24 */ /* 0x000fe4000f8e00ff */
[----:B0-----:R-:W-:-:S04]  /*1220*/  IMAD R7, R3, 0x1000, R2 ;  /* 0x0000100003077824 */ /* 0x001fc800078e0202 */
[----:B------:R-:W-:-:S05]  /*1230*/  IMAD.WIDE.U32 R6, R7, 0x4, R4 ;  /* 0x0000000407067825 */ /* 0x000fca00078e0004 */
        /* <DEDUP_REMOVED lines=16> */
[----:B------:R-:W-:-:S02]  /*1340*/  ISETP.GE.U32.AND P0, PT, R0, R13, PT ;  /* 0x0000000d0000720c */ /* 0x000fc40003f06070 */
        /* <DEDUP_REMOVED lines=9> */
[----:B------:R-:W-:Y:S01]  /*13e0*/  IMAD R9, R3, 0x1000, R13 ;  /* 0x0000100003097824 */ /* 0x000fe200078e020d */
[----:B------:R-:W-:Y:S01]  /*13f0*/  LOP3.LUT R6, RZ, R2, RZ, 0x33, !PT ;  /* 0x00000002ff067212 */ /* 0x000fe200078e33ff */
[----:B------:R-:W-:Y:S01]  /*1400*/  VIADD R0, R8, 0xfffff000 ;  /* 0xfffff00008007836 */ /* 0x000fe20000000000 */
[----:B------:R-:W-:Y:S02]  /*1410*/  UMOV UR4, URZ ;  /* 0x000000ff00047c82 */ /* 0x000fe40008000000 */
[----:B------:R-:W-:Y:S02]  /*1420*/  IADD3 R6, PT, PT, -R13, R8, R6 ;  /* 0x000000080d067210 */ /* 0x000fe40007ffe106 */
[C---:B------:R-:W-:Y:S02]  /*1430*/  ISETP.GT.U32.AND P0, PT, R9.reuse, R0, PT ;  /* 0x000000000900720c */ /* 0x040fe40003f04070 */
[----:B------:R-:W-:Y:S01]  /*1440*/  IADD3 R7, PT, PT, R9, 0x800, R2 ;  /* 0x0000080009077810 */ /* 0x000fe20007ffe002 */
[----:B------:R-:W-:-:S02]  /*1450*/  IMAD.MOV.U32 R2, RZ, RZ, R9 ;  /* 0x000000ffff027224 */ /* 0x000fc400078e0009 */
[----:B------:R-:W-:-:S08]  /*1460*/  IMAD R6, R3, -0x1000, R6 ;  /* 0xfffff00003067824 */ /* 0x000fd000078e0206 */
[----:B------:R-:W-:Y:S05]  /*1470*/  @P0 BRA `(.L_x_191) ;  /* 0x00000000009c0947 */ /* 0x000fea0003800000 */
[----:B------:R-:W0:Y:S08]  /*1480*/  LDC R8, c[0x0][0x3a8] ;  /* 0x0000ea00ff087b82 */ /* 0x000e300000000800 */
[----:B------:R-:W1:Y:S02]  /*1490*/  LDC.64 R4, c[0x0][0x380] ;  /* 0x0000e000ff047b82 */ /* 0x000e640000000a00 */
.L_x_192:
[----:B------:R-:W2:Y:S02]  /*14a0*/  S2R R10, SR_TID.X ;  /* 0x00000000000a7919 */ /* 0x000ea40000002100 */
[----:B--2---:R-:W-:-:S04]  /*14b0*/  IMAD.IADD R11, R10, 0x1, R9 ;  /* 0x000000010a0b7824 */ /* 0x004fc800078e0209 */
[----:B-1----:R-:W-:-:S05]  /*14c0*/  IMAD.WIDE.U32 R10, R11, 0x4, R4 ;  /* 0x000000040b0a7825 */ /* 0x002fca00078e0004 */
        /* <DEDUP_REMOVED lines=10> */
[----:B------:R-:W5:Y:S01]  /*1570*/  LDG.E R21, desc[UR6][R10.64+0x2c00] ;  /* 0x002c00060a157981 */ /* 0x000f62000c1e1900 */
[----:B--2---:R-:W-:-:S03]  /*1580*/  IADD3 R20, PT, PT, R20, R18, R27 ;  /* 0x0000001214147210 */ /* 0x004fc60007ffe01b */
[----:B------:R-:W2:Y:S04]  /*1590*/  LDG.E R18, desc[UR6][R10.64+0x2800] ;  /* 0x002800060a127981 */ /* 0x000ea8000c1e1900 */
[----:B------:R-:W2:Y:S01]  /*15a0*/  LDG.E R27, desc[UR6][R10.64+0x3800] ;  /* 0x003800060a1b7981 */ /* 0x000ea2000c1e1900 */
[----:B---3--:R-:W-:-:S03]  /*15b0*/  IADD3 R24, PT, PT, R23, R22, R20 ;  /* 0x0000001617187210 */ /* 0x008fc60007ffe014 */
[----:B------:R-:W3:Y:S04]  /*15c0*/  LDG.E R23, desc[UR6][R10.64+0x3000] ;  /* 0x003000060a177981 */ /* 0x000ee8000c1e1900 */
[----:B------:R-:W3:Y:S04]  /*15d0*/  LDG.E R20, desc[UR6][R10.64+0x3400] ;  /* 0x003400060a147981 */ /* 0x000ee8000c1e1900 */
[----:B------:R-:W3:Y:S01]  /*15e0*/  LDG.E R22, desc[UR6][R10.64+0x3c00] ;  /* 0x003c00060a167981 */ /* 0x000ee2000c1e1900 */
[----:B----4-:R-:W-:-:S04]  /*15f0*/  IADD3 R14, PT, PT, R17, R14, R24 ;  /* 0x0000000e110e7210 */ /* 0x010fc80007ffe018 */
[----:B-----5:R-:W-:-:S04]  /*1600*/  IADD3 R14, PT, PT, R19, R16, R14 ;  /* 0x00000010130e7210 */ /* 0x020fc80007ffe00e */
[----:B------:R-:W-:Y:S02]  /*1610*/  IADD3 R12, PT, PT, R15, R12, R14 ;  /* 0x0000000c0f0c7210 */ /* 0x000fe40007ffe00e */
[----:B0-----:R-:W-:-:S04]  /*1620*/  IADD3 R14, PT, PT, -R9, R8, RZ ;  /* 0x00000008090e7210 */ /* 0x001fc80007ffe1ff */
[----:B------:R-:W-:Y:S02]  /*1630*/  ISETP.GE.U32.AND P0, PT, R14, R13, PT ;  /* 0x0000000d0e00720c */ /* 0x000fe40003f06070 */
[----:B--2---:R-:W-:-:S04]  /*1640*/  IADD3 R12, PT, PT, R21, R18, R12 ;  /* 0x00000012150c7210 */ /* 0x004fc80007ffe00c */
[----:B---3--:R-:W-:-:S04]  /*1650*/  IADD3 R12, PT, PT, R20, R23, R12 ;  /* 0x00000017140c7210 */ /* 0x008fc80007ffe00c */
[----:B------:R-:W-:-:S03]  /*1660*/  IADD3 R27, PT, PT, R22, R27, R12 ;  /* 0x0000001b161b7210 */ /* 0x000fc60007ffe00c */
[----:B------:R-:W-:Y:S05]  /*1670*/  @!P0 BRA `(.L_x_190) ;  /* 0x00000008009c8947 */ /* 0x000fea0003800000 */
[C---:B------:R-:W-:Y:S01]  /*1680*/  IMAD.IADD R9, R13.reuse, 0x1, R9 ;  /* 0x000000010d097824 */ /* 0x040fe200078e0209 */
[----:B------:R-:W-:Y:S01]  /*1690*/  UIADD3 UR4, UPT, UPT, UR4, 0x1, URZ ;  /* 0x0000000104047890 */ /* 0x000fe2000fffe0ff */
[----:B------:R-:W-:Y:S02]  /*16a0*/  IMAD.IADD R2, R13, 0x1, R2 ;  /* 0x000000010d027824 */ /* 0x000fe400078e0202 */
[----:B------:R-:W-:Y:S01]  /*16b0*/  IMAD.IADD R6, R6, 0x1, -R13 ;  /* 0x0000000106067824 */ /* 0x000fe200078e0a0d */
[----:B------:R-:W-:Y:S01]  /*16c0*/  ISETP.GT.U32.AND P0, PT, R9, R0, PT ;  /* 0x000000000900720c */ /* 0x000fe20003f04070 */
[----:B------:R-:W-:-:S12]  /*16d0*/  IMAD.IADD R7, R13, 0x1, R7 ;  /* 0x000000010d077824 */ /* 0x000fd800078e0207 */
[----:B------:R-:W-:Y:S05]  /*16e0*/  @!P0 BRA `(.L_x_192) ;  /* 0xfffffffc006c8947 */ /* 0x000fea000383ffff */
.L_x_191:
[----:B------:R-:W0:Y:S01]  /*16f0*/  S2R R13, SR_TID.X ;  /* 0x00000000000d7919 */ /* 0x000e220000002100 */
[----:B------:R-:W-:Y:S01]  /*1700*/  IMAD.IADD R0, R8, 0x1, -R9 ;  /* 0x0000000108007824 */ /* 0x000fe200078e0a09 */
[----:B------:R-:W-:Y:S04]  /*1710*/  BSSY.RECONVERGENT B1, `(.L_x_190) ;  /* 0x000009d000017945 */ /* 0x000fe80003800200 */
[----:B0-----:R-:W-:-:S04]  /*1720*/  ISETP.GE.AND P0, PT, R13, R0, PT ;  /* 0x000000000d00720c */ /* 0x001fc80003f06270 */
[----:B------:R-:W-:-:S13]  /*1730*/  ISETP.GE.U32.OR P0, PT, R9, R8, P0 ;  /* 0x000000080900720c */ /* 0x000fda0000706470 */
[----:B------:R-:W-:Y:S05]  /*1740*/  @P0 BRA `(.L_x_193) ;  /* 0x0000000800640947 */ /* 0x000fea0003800000 */
[----:B------:R-:W0:Y:S01]  /*1750*/  LDC R10, c[0x0][0x3ac] ;  /* 0x0000eb00ff0a7b82 */ /* 0x000e220000000800 */
[----:B------:R-:W-:Y:S01]  /*1760*/  LOP3.LUT R11, RZ, R13, RZ, 0x33, !PT ;  /* 0x0000000dff0b7212 */ /* 0x000fe200078e33ff */
[----:B------:R-:W-:Y:S06]  /*1770*/  BSSY.RECONVERGENT B2, `(.L_x_194) ;  /* 0x000004f000027945 */ /* 0x000fec0003800200 */
[----:B------:R-:W1:Y:S01]  /*1780*/  LDC R0, c[0x0][0x3ac] ;  /* 0x0000eb00ff007b82 */ /* 0x000e620000000800 */
[----:B0-----:R-:W-:-:S05]  /*1790*/  IMAD.SHL.U32 R10, R10, 0x1000, RZ ;  /* 0x000010000a0a7824 */ /* 0x001fca00078e00ff */
[----:B------:R-:W-:-:S04]  /*17a0*/  LEA R10, R3, R10, 0xc ;  /* 0x0000000a030a7211 */ /* 0x000fc800078e60ff */
[----:B------:R-:W-:Y:S01]  /*17b0*/  IADD3 R8, PT, PT, -R10, R8, R11 ;  /* 0x000000080a087210 */ /* 0x000fe20007ffe10b */
[----:B-1----:R-:W-:Y:S02]  /*17c0*/  IMAD R11, R0, UR4, RZ ;  /* 0x00000004000b7c24 */ /* 0x002fe4000f8e02ff */
[----:B------:R-:W-:Y:S02]  /*17d0*/  IMAD.MOV.U32 R0, RZ, RZ, R13 ;  /* 0x000000ffff007224 */ /* 0x000fe400078e000d */
[----:B------:R-:W-:-:S05]  /*17e0*/  IMAD R8, R11, -0x1000, R8 ;  /* 0xfffff0000b087824 */ /* 0x000fca00078e0208 */
[C---:B------:R-:W-:Y:S02]  /*17f0*/  ISETP.GE.U32.AND P0, PT, R8.reuse, 0xf00, PT ;  /* 0x00000f000800780c */ /* 0x040fe40003f06070 */
[----:B------:R-:W-:-:S04]  /*1800*/  LEA.HI R8, R8, 0x1, RZ, 0x18 ;  /* 0x0000000108087811 */ /* 0x000fc800078fc0ff */
[----:B------:R-:W-:-:S07]  /*1810*/  LOP3.LUT R10, R8, 0xf, RZ, 0xc0, !PT ;  /* 0x0000000f080a7812 */ /* 0x000fce00078ec0ff */
[----:B------:R-:W-:Y:S05]  /*1820*/  @!P0 BRA `(.L_x_195) ;  /* 0x00000004000c8947 */ /* 0x000fea0003800000 */
[----:B------:R-:W-:Y:S01]  /*1830*/  LEA.HI R0, R6, 0x1, RZ, 0x18 ;  /* 0x0000000106007811 */ /* 0x000fe200078fc0ff */
[----:B------:R-:W-:Y:S01]  /*1840*/  BSSY.RECONVERGENT B3, `(.L_x_196) ;  /* 0x0000040000037945 */ /* 0x000fe20003800200 */
[----:B------:R-:W-:Y:S02]  /*1850*/  LOP3.LUT R11, R13, 0x800, RZ, 0xfc, !PT ;  /* 0x000008000d0b7812 */ /* 0x000fe400078efcff */
[----:B------:R-:W-:-:S05]  /*1860*/  LOP3.LUT R0, R0, 0x1fffff0, RZ, 0xc0, !PT ;  /* 0x01fffff000007812 */ /* 0x000fca00078ec0ff */
[----:B------:R-:W-:-:S07]  /*1870*/  IMAD.MOV R0, RZ, RZ, -R0 ;  /* 0x000000ffff007224 */ /* 0x000fce00078e0a00 */
.L_x_197:
[C---:B------:R-:W-:Y:S02]  /*1880*/  VIADD R15, R7.reuse, 0xfffff800 ;  /* 0xfffff800070f7836 */ /* 0x040fe40000000000 */
[----:B------:R-:W-:Y:S02]  /*1890*/  VIADD R21, R7, 0xfffff900 ;  /* 0xfffff90007157836 */ /* 0x000fe40000000000 */
[----:B------:R-:W-:-:S04]  /*18a0*/  IMAD.WIDE.U32 R14, R15, 0x4, R4 ;  /* 0x000000040f0e7825 */ /* 0x000fc800078e0004 */
[--C-:B------:R-:W-:Y:S01]  /*18b0*/  IMAD.WIDE.U32 R20, R21, 0x4, R4.reuse ;  /* 0x0000000415147825 */ /* 0x100fe200078e0004 */
[----:B------:R0:W2:Y:S04]  /*18c0*/  LDG.E R28, desc[UR6][R14.64] ;  /* 0x000000060e1c7981 */ /* 0x0000a8000c1e1900 */
[----:B------:R-:W2:Y:S01]  /*18d0*/  LDG.E R29, desc[UR6][R20.64] ;  /* 0x00000006141d7981 */ /* 0x000ea2000c1e1900 */
[C---:B------:R-:W-:Y:S02]  /*18e0*/  VIADD R17, R7.reuse, 0xfffffa00 ;  /* 0xfffffa0007117836 */ /* 0x040fe40000000000 */
[----:B------:R-:W-:Y:S02]  /*18f0*/  VIADD R19, R7, 0xfffffb00 ;  /* 0xfffffb0007137836 */ /* 0x000fe40000000000 */
[----:B------:R-:W-:-:S04]  /*1900*/  IMAD.WIDE.U32 R16, R17, 0x4, R4 ;  /* 0x0000000411107825 */ /* 0x000fc800078e0004 */
[--C-:B------:R-:W-:Y:S01]  /*1910*/  IMAD.WIDE.U32 R18, R19, 0x4, R4.reuse ;  /* 0x0000000413127825 */ /* 0x100fe200078e0004 */
[----:B------:R1:W3:Y:S04]  /*1920*/  LDG.E R13, desc[UR6][R16.64] ;  /* 0x00000006100d7981 */ /* 0x0002e8000c1e1900 */
[----:B------:R4:W3:Y:S01]  /*1930*/  LDG.E R12, desc[UR6][R18.64] ;  /* 0x00000006120c7981 */ /* 0x0008e2000c1e1900 */
[C---:B------:R-:W-:Y:S01]  /*1940*/  VIADD R22, R7.reuse, 0xfffffd00 ;  /* 0xfffffd0007167836 */ /* 0x040fe20000000000 */
[C---:B------:R-:W-:Y:S01]  /*1950*/  IADD3 R23, PT, PT, R7.reuse, -0x400, RZ ;  /* 0xfffffc0007177810 */ /* 0x040fe20007ffe0ff */
[----:B------:R-:W-:Y:S02]  /*1960*/  VIADD R26, R7, 0xfffffe00 ;  /* 0xfffffe00071a7836 */ /* 0x000fe40000000000 */
[----:B0-----:R-:W-:-:S04]  /*1970*/  IMAD.WIDE.U32 R14, R22, 0x4, R4 ;  /* 0x00000004160e7825 */ /* 0x001fc800078e0004 */
[--C-:B-1----:R-:W-:Y:S02]  /*1980*/  IMAD.WIDE.U32 R16, R26, 0x4, R4.reuse ;  /* 0x000000041a107825 */ /* 0x102fe400078e0004 */
[----:B------:R0:W5:Y:S02]  /*1990*/  LDG.E R26, desc[UR6][R14.64] ;  /* 0x000000060e1a7981 */ /* 0x000164000c1e1900 */
[C-C-:B------:R-:W-:Y:S02]  /*19a0*/  IMAD.WIDE.U32 R24, R7.reuse, 0x4, R4.reuse ;  /* 0x0000000407187825 */ /* 0x140fe400078e0004 */
[----:B------:R-:W5:Y:S02]  /*19b0*/  LDG.E R16, desc[UR6][R16.64] ;  /* 0x0000000610107981 */ /* 0x000f64000c1e1900 */
[----:B----4-:R-:W-:Y:S02]  /*19c0*/  VIADD R19, R7, 0xffffff00 ;  /* 0xffffff0007137836 */ /* 0x010fe40000000000 */
[----:B------:R-:W-:Y:S01]  /*19d0*/  IMAD.WIDE.U32 R20, R23, 0x4, R4 ;  /* 0x0000000417147825 */ /* 0x000fe200078e0004 */
[----:B------:R-:W4:Y:S03]  /*19e0*/  LDG.E R24, desc[UR6][R24.64] ;  /* 0x0000000618187981 */ /* 0x000f26000c1e1900 */
[----:B0-----:R-:W-:-:S02]  /*19f0*/  VIADD R15, R7, 0x200 ;  /* 0x00000200070f7836 */ /* 0x001fc40000000000 */
[----:B------:R-:W-:Y:S02]  /*1a00*/  VIADD R23, R7, 0x100 ;  /* 0x0000010007177836 */ /* 0x000fe40000000000 */
[--C-:B------:R-:W-:Y:S01]  /*1a10*/  IMAD.WIDE.U32 R18, R19, 0x4, R4.reuse ;  /* 0x0000000413127825 */ /* 0x100fe200078e0004 */
[----:B------:R0:W5:Y:S03]  /*1a20*/  LDG.E R25, desc[UR6][R20.64] ;  /* 0x0000000614197981 */ /* 0x000166000c1e1900 */
[----:B------:R-:W-:Y:S02]  /*1a30*/  IMAD.WIDE.U32 R22, R23, 0x4, R4 ;  /* 0x0000000417167825 */ /* 0x000fe400078e0004 */
[----:B------:R-:W4:Y:S04]  /*1a40*/  LDG.E R19, desc[UR6][R18.64] ;  /* 0x0000000612137981 */ /* 0x000f28000c1e1900 */
[----:B------:R1:W4:Y:S01]  /*1a50*/  LDG.E R23, desc[UR6][R22.64] ;  /* 0x0000000616177981 */ /* 0x000322000c1e1900 */
[----:B0-----:R-:W-:-:S04]  /*1a60*/  VIADD R21, R7, 0x300 ;  /* 0x0000030007157836 */ /* 0x001fc80000000000 */
[----:B------:R-:W-:-:S04]  /*1a70*/  IMAD.WIDE.U32 R20, R21, 0x4, R4 ;  /* 0x0000000415147825 */ /* 0x000fc800078e0004 */
[----:B-1----:R-:W-:Y:S02]  /*1a80*/  VIADD R22, R7, 0x700 ;  /* 0x0000070007167836 */ /* 0x002fe40000000000 */
[----:B------:R-:W4:Y:S01]  /*1a90*/  LDG.E R21, desc[UR6][R20.64] ;  /* 0x0000000614157981 */ /* 0x000f22000c1e1900 */
[----:B--2---:R-:W-:Y:S01]  /*1aa0*/  IADD3 R27, PT, PT, R29, R28, R27 ;  /* 0x0000001c1d1b7210 */ /* 0x004fe20007ffe01b */
[----:B------:R-:W-:Y:S01]  /*1ab0*/  IMAD.WIDE.U32 R28, R15, 0x4, R4 ;  /* 0x000000040f1c7825 */ /* 0x000fe200078e0004 */
[----:B------:R-:W-:-:S05]  /*1ac0*/  IADD3 R15, PT, PT, R7, 0x400, RZ ;  /* 0x00000400070f7810 */ /* 0x000fca0007ffe0ff */
[----:B------:R0:W2:Y:S01]  /*1ad0*/  LDG.E R28, desc[UR6][R28.64] ;  /* 0x000000061c1c7981 */ /* 0x0000a2000c1e1900 */
[----:B------:R-:W-:-:S05]  /*1ae0*/  IMAD.WIDE.U32 R14, R15, 0x4, R4 ;  /* 0x000000040f0e7825 */ /* 0x000fca00078e0004 */
[----:B------:R1:W2:Y:S01]  /*1af0*/  LDG.E R17, desc[UR6][R14.64] ;  /* 0x000000060e117981 */ /* 0x0002a2000c1e1900 */
[----:B---3--:R-:W-:Y:S01]  /*1b00*/  IADD3 R27, PT, PT, R12, R13, R27 ;  /* 0x0000000d0c1b7210 */ /* 0x008fe20007ffe01b */
[----:B0-----:R-:W-:-:S04]  /*1b10*/  VIADD R29, R7, 0x500 ;  /* 0x00000500071d7836 */ /* 0x001fc80000000000 */
[----:B------:R-:W-:-:S04]  /*1b20*/  IMAD.WIDE.U32 R12, R29, 0x4, R4 ;  /* 0x000000041d0c7825 */ /* 0x000fc800078e0004 */
[----:B-1----:R-:W-:Y:S01]  /*1b30*/  VIADD R15, R7, 0x600 ;  /* 0x00000600070f7836 */ /* 0x002fe20000000000 */
[----:B------:R0:W3:Y:S03]  /*1b40*/  LDG.E R18, desc[UR6][R12.64] ;  /* 0x000000060c127981 */ /* 0x0000e6000c1e1900 */
[----:B------:R-:W-:-:S04]  /*1b50*/  IMAD.WIDE.U32 R14, R15, 0x4, R4 ;  /* 0x000000040f0e7825 */ /* 0x000fc800078e0004 */
[----:B0-----:R-:W-:Y:S02]  /*1b60*/  IMAD.WIDE.U32 R12, R22, 0x4, R4 ;  /* 0x00000004160c7825 */ /* 0x001fe400078e0004 */
[----:B------:R-:W3:Y:S04]  /*1b70*/  LDG.E R22, desc[UR6][R14.64] ;  /* 0x000000060e167981 */ /* 0x000ee8000c1e1900 */
[----:B------:R-:W3:Y:S01]  /*1b80*/  LDG.E R20, desc[UR6][R12.64] ;  /* 0x000000060c147981 */ /* 0x000ee2000c1e1900 */
[----:B------:R-:W-:Y:S01]  /*1b90*/  VIADD R0, R0, 0x10 ;  /* 0x0000001000007836 */ /* 0x000fe20000000000 */
[----:B-----5:R-:W-:-:S04]  /*1ba0*/  IADD3 R25, PT, PT, R26, R25, R27 ;  /* 0x000000191a197210 */ /* 0x020fc80007ffe01b */
[----:B----4-:R-:W-:Y:S02]  /*1bb0*/  IADD3 R16, PT, PT, R19, R16, R25 ;  /* 0x0000001013107210 */ /* 0x010fe40007ffe019 */
[----:B------:R-:W-:Y:S02]  /*1bc0*/  ISETP.NE.AND P0, PT, R0, RZ, PT ;  /* 0x000000ff0000720c */ /* 0x000fe40003f05270 */
[----:B------:R-:W-:Y:S01]  /*1bd0*/  IADD3 R16, PT, PT, R23, R24, R16 ;  /* 0x0000001817107210 */ /* 0x000fe20007ffe010 */
[----:B------:R-:W-:Y:S02]  /*1be0*/  VIADD R11, R11, 0x1000 ;  /* 0x000010000b0b7836 */ /* 0x000fe40000000000 */
[----:B------:R-:W-:Y:S01]  /*1bf0*/  VIADD R7, R7, 0x1000 ;  /* 0x0000100007077836 */ /* 0x000fe20000000000 */
[----:B--2---:R-:W-:-:S04]  /*1c00*/  IADD3 R16, PT, PT, R21, R28, R16 ;  /* 0x0000001c15107210 */ /* 0x004fc80007ffe010 */
[----:B---3--:R-:W-:-:S04]  /*1c10*/  IADD3 R17, PT, PT, R18, R17, R16 ;  /* 0x0000001112117210 */ /* 0x008fc80007ffe010 */
[----:B------:R-:W-:Y:S01]  /*1c20*/  IADD3 R27, PT, PT, R20, R22, R17 ;  /* 0x00000016141b7210 */ /* 0x000fe20007ffe011 */
[----:B------:R-:W-:Y:S06]  /*1c30*/  @P0 BRA `(.L_x_197) ;  /* 0xfffffffc00100947 */ /* 0x000fec000383ffff */
[----:B------:R-:W-:Y:S05]  /*1c40*/  BSYNC.RECONVERGENT B3 ;  /* 0x0000000000037941 */ /* 0x000fea0003800200 */
.L_x_196:
[----:B------:R-:W-:-:S07]  /*1c50*/  IADD3 R0, PT, PT, R11, -0x800, RZ ;  /* 0xfffff8000b007810 */ /* 0x000fce0007ffe0ff */
.L_x_195:
[----:B------:R-:W-:Y:S05]  /*1c60*/  BSYNC.RECONVERGENT B2 ;  /* 0x0000000000027941 */ /* 0x000fea0003800200 */
.L_x_194:
[----:B------:R-:W-:-:S13]  /*1c70*/  ISETP.NE.AND P0, PT, R10, RZ, PT ;  /* 0x000000ff0a00720c */ /* 0x000fda0003f05270 */
[----:B------:R-:W-:Y:S05]  /*1c80*/  @!P0 BRA `(.L_x_193) ;  /* 0x0000000400148947 */ /* 0x000fea0003800000 */
[----:B------:R-:W-:Y:S01]  /*1c90*/  ISETP.GE.U32.AND P0, PT, R10, 0x8, PT ;  /* 0x000000080a00780c */ /* 0x000fe20003f06070 */
[----:B------:R-:W-:Y:S01]  /*1ca0*/  BSSY.RECONVERGENT B2, `(.L_x_198) ;  /* 0x0000021000027945 */ /* 0x000fe20003800200 */
[----:B------:R-:W-:-:S04]  /*1cb0*/  LOP3.LUT R23, R8, 0x7, RZ, 0xc0, !PT ;  /* 0x0000000708177812 */ /* 0x000fc800078ec0ff */
[----:B------:R-:W-:-:S07]  /*1cc0*/  ISETP.NE.AND P1, PT, R23, RZ, PT ;  /* 0x000000ff1700720c */ /* 0x000fce0003f25270 */
[----:B------:R-:W-:Y:S06]  /*1cd0*/  @!P0 BRA `(.L_x_199) ;  /* 0x0000000000748947 */ /* 0x000fec0003800000 */
[----:B------:R-:W-:-:S04]  /*1ce0*/  IMAD.IADD R11, R0, 0x1, R9 ;  /* 0x00000001000b7824 */ /* 0x000fc800078e0209 */
[C---:B------:R-:W-:Y:S02]  /*1cf0*/  VIADD R19, R11.reuse, 0x100 ;  /* 0x000001000b137836 */ /* 0x040fe40000000000 */
[C---:B------:R-:W-:Y:S02]  /*1d00*/  VIADD R21, R11.reuse, 0x200 ;  /* 0x000002000b157836 */ /* 0x040fe40000000000 */
[C---:B------:R-:W-:Y:S02]  /*1d10*/  VIADD R13, R11.reuse, 0x300 ;  /* 0x000003000b0d7836 */ /* 0x040fe40000000000 */
[----:B------:R-:W-:-:S04]  /*1d20*/  IMAD.WIDE.U32 R16, R11, 0x4, R4 ;  /* 0x000000040b107825 */ /* 0x000fc800078e0004 */
[--C-:B------:R-:W-:Y:S01]  /*1d30*/  IMAD.WIDE.U32 R18, R19, 0x4, R4.reuse ;  /* 0x0000000413127825 */ /* 0x100fe200078e0004 */
[----:B------:R0:W2:Y:S03]  /*1d40*/  LDG.E R22, desc[UR6][R16.64] ;  /* 0x0000000610167981 */ /* 0x0000a6000c1e1900 */
[--C-:B------:R-:W-:Y:S01]  /*1d50*/  IMAD.WIDE.U32 R20, R21, 0x4, R4.reuse ;  /* 0x0000000415147825 */ /* 0x100fe200078e0004 */
[----:B------:R1:W2:Y:S03]  /*1d60*/  LDG.E R7, desc[UR6][R18.64] ;  /* 0x0000000612077981 */ /* 0x0002a6000c1e1900 */
[C---:B------:R-:W-:Y:S02]  /*1d70*/  VIADD R15, R11.reuse, 0x400 ;  /* 0x000004000b0f7836 */ /* 0x040fe40000000000 */
[C---:B------:R-:W-:Y:S01]  /*1d80*/  VIADD R25, R11.reuse, 0x500 ;  /* 0x000005000b197836 */ /* 0x040fe20000000000 */
[----:B------:R-:W-:Y:S01]  /*1d90*/  IADD3 R29, PT, PT, R11, 0x600, RZ ;  /* 0x000006000b1d7810 */ /* 0x000fe20007ffe0ff */
[----:B------:R-:W-:Y:S01]  /*1da0*/  IMAD.WIDE.U32 R12, R13, 0x4, R4 ;  /* 0x000000040d0c7825 */ /* 0x000fe200078e0004 */
[----:B------:R-:W3:Y:S03]  /*1db0*/  LDG.E R20, desc[UR6][R20.64] ;  /* 0x0000000614147981 */ /* 0x000ee6000c1e1900 */
[----:B------:R-:W-:-:S02]  /*1dc0*/  VIADD R24, R11, 0x700 ;  /* 0x000007000b187836 */ /* 0x000fc40000000000 */
[--C-:B------:R-:W-:Y:S01]  /*1dd0*/  IMAD.WIDE.U32 R14, R15, 0x4, R4.reuse ;  /* 0x000000040f0e7825 */ /* 0x100fe200078e0004 */
[----:B------:R-:W3:Y:S03]  /*1de0*/  LDG.E R12, desc[UR6][R12.64] ;  /* 0x000000060c0c7981 */ /* 0x000ee6000c1e1900 */
[--C-:B------:R-:W-:Y:S02]  /*1df0*/  IMAD.WIDE.U32 R10, R25, 0x4, R4.reuse ;  /* 0x00000004190a7825 */ /* 0x100fe400078e0004 */
[----:B------:R-:W4:Y:S02]  /*1e00*/  LDG.E R14, desc[UR6][R14.64] ;  /* 0x000000060e0e7981 */ /* 0x000f24000c1e1900 */
[--C-:B0-----:R-:W-:Y:S02]  /*1e10*/  IMAD.WIDE.U32 R16, R29, 0x4, R4.reuse ;  /* 0x000000041d107825 */ /* 0x101fe400078e0004 */
[----:B------:R-:W4:Y:S02]  /*1e20*/  LDG.E R10, desc[UR6][R10.64] ;  /* 0x000000060a0a7981 */ /* 0x000f24000c1e1900 */
[----:B-1----:R-:W-:-:S02]  /*1e30*/  IMAD.WIDE.U32 R18, R24, 0x4, R4 ;  /* 0x0000000418127825 */ /* 0x002fc400078e0004 */
[----:B------:R-:W5:Y:S04]  /*1e40*/  LDG.E R16, desc[UR6][R16.64] ;  /* 0x0000000610107981 */ /* 0x000f68000c1e1900 */
[----:B------:R-:W5:Y:S01]  /*1e50*/  LDG.E R18, desc[UR6][R18.64] ;  /* 0x0000000612127981 */ /* 0x000f62000c1e1900 */
[----:B------:R-:W-:Y:S01]  /*1e60*/  VIADD R0, R0, 0x800 ;  /* 0x0000080000007836 */ /* 0x000fe20000000000 */
[----:B--2---:R-:W-:-:S04]  /*1e70*/  IADD3 R7, PT, PT, R7, R22, R27 ;  /* 0x0000001607077210 */ /* 0x004fc80007ffe01b */
[----:B---3--:R-:W-:-:S04]  /*1e80*/  IADD3 R7, PT, PT, R12, R20, R7 ;  /* 0x000000140c077210 */ /* 0x008fc80007ffe007 */
[----:B----4-:R-:W-:-:S04]  /*1e90*/  IADD3 R7, PT, PT, R10, R14, R7 ;  /* 0x0000000e0a077210 */ /* 0x010fc80007ffe007 */
[----:B-----5:R-:W-:-:S07]  /*1ea0*/  IADD3 R27, PT, PT, R18, R16, R7 ;  /* 0x00000010121b7210 */ /* 0x020fce0007ffe007 */
.L_x_199:
[----:B------:R-:W-:Y:S05]  /*1eb0*/  BSYNC.RECONVERGENT B2 ;  /* 0x0000000000027941 */ /* 0x000fea0003800200 */
.L_x_198:
[----:B------:R-:W-:Y:S05]  /*1ec0*/  @!P1 BRA `(.L_x_193) ;  /* 0x0000000000849947 */ /* 0x000fea0003800000 */
[----:B------:R-:W-:Y:S01]  /*1ed0*/  ISETP.GE.U32.AND P0, PT, R23, 0x4, PT ;  /* 0x000000041700780c */ /* 0x000fe20003f06070 */
[----:B------:R-:W-:Y:S01]  /*1ee0*/  BSSY.RECONVERGENT B2, `(.L_x_200) ;  /* 0x0000012000027945 */ /* 0x000fe20003800200 */
[----:B------:R-:W-:-:S11]  /*1ef0*/  LOP3.LUT P1, RZ, R8, 0x3, RZ, 0xc0, !PT ;  /* 0x0000000308ff7812 */ /* 0x000fd6000782c0ff */
[----:B------:R-:W-:Y:S05]  /*1f00*/  @!P0 BRA `(.L_x_201) ;  /* 0x00000000003c8947 */ /* 0x000fea0003800000 */
[----:B------:R-:W-:-:S04]  /*1f10*/  IMAD.IADD R7, R0, 0x1, R9 ;  /* 0x0000000100077824 */ /* 0x000fc800078e0209 */
[C---:B------:R-:W-:Y:S02]  /*1f20*/  VIADD R11, R7.reuse, 0x100 ;  /* 0x00000100070b7836 */ /* 0x040fe40000000000 */
[----:B------:R-:W-:-:S04]  /*1f30*/  IMAD.WIDE.U32 R8, R7, 0x4, R4 ;  /* 0x0000000407087825 */ /* 0x000fc800078e0004 */
[C---:B------:R-:W-:Y:S02]  /*1f40*/  VIADD R13, R7.reuse, 0x200 ;  /* 0x00000200070d7836 */ /* 0x040fe40000000000 */
[----:B------:R-:W-:Y:S01]  /*1f50*/  VIADD R15, R7, 0x300 ;  /* 0x00000300070f7836 */ /* 0x000fe20000000000 */
[----:B------:R-:W2:Y:S01]  /*1f60*/  LDG.E R8, desc[UR6][R8.64] ;  /* 0x0000000608087981 */ /* 0x000ea2000c1e1900 */
[----:B------:R-:W-:-:S04]  /*1f70*/  IMAD.WIDE.U32 R10, R11, 0x4, R4 ;  /* 0x000000040b0a7825 */ /* 0x000fc800078e0004 */
[--C-:B------:R-:W-:Y:S02]  /*1f80*/  IMAD.WIDE.U32 R12, R13, 0x4, R4.reuse ;  /* 0x000000040d0c7825 */ /* 0x100fe400078e0004 */
[----:B------:R-:W2:Y:S02]  /*1f90*/  LDG.E R10, desc[UR6][R10.64] ;  /* 0x000000060a0a7981 */ /* 0x000ea4000c1e1900 */
[----:B------:R-:W-:Y:S02]  /*1fa0*/  IMAD.WIDE.U32 R14, R15, 0x4, R4 ;  /* 0x000000040f0e7825 */ /* 0x000fe400078e0004 */
[----:B------:R-:W3:Y:S04]  /*1fb0*/  LDG.E R12, desc[UR6][R12.64] ;  /* 0x000000060c0c7981 */ /* 0x000ee8000c1e1900 */
[----:B------:R-:W3:Y:S01]  /*1fc0*/  LDG.E R14, desc[UR6][R14.64] ;  /* 0x000000060e0e7981 */ /* 0x000ee2000c1e1900 */
[----:B------:R-:W-:-:S02]  /*1fd0*/  IADD3 R0, PT, PT, R0, 0x400, RZ ;  /* 0x0000040000007810 */ /* 0x000fc40007ffe0ff */
[----:B--2---:R-:W-:-:S04]  /*1fe0*/  IADD3 R27, PT, PT, R10, R8, R27 ;  /* 0x000000080a1b7210 */ /* 0x004fc80007ffe01b */
[----:B---3--:R-:W-:-:S07]  /*1ff0*/  IADD3 R27, PT, PT, R14, R12, R27 ;  /* 0x0000000c0e1b7210 */ /* 0x008fce0007ffe01b */
.L_x_201:
[----:B------:R-:W-:Y:S05]  /*2000*/  BSYNC.RECONVERGENT B2 ;  /* 0x0000000000027941 */ /* 0x000fea0003800200 */
.L_x_200:
[----:B------:R-:W-:Y:S05]  /*2010*/  @!P1 BRA `(.L_x_193) ;  /* 0x0000000000309947 */ /* 0x000fea0003800000 */
[----:B------:R-:W-:Y:S01]  /*2020*/  LOP3.LUT R6, R6, 0xffff, RZ, 0xc0, !PT ;  /* 0x0000ffff06067812 */ /* 0x000fe200078ec0ff */
[----:B------:R-:W-:-:S03]  /*2030*/  IMAD.IADD R9, R0, 0x1, R2 ;  /* 0x0000000100097824 */ /* 0x000fc600078e0202 */
[----:B------:R-:W-:-:S04]  /*2040*/  LEA.HI R6, R6, 0x1, RZ, 0x18 ;  /* 0x0000000106067811 */ /* 0x000fc800078fc0ff */
[----:B------:R-:W-:-:S05]  /*2050*/  LOP3.LUT R6, R6, 0x3, RZ, 0xc0, !PT ;  /* 0x0000000306067812 */ /* 0x000fca00078ec0ff */
[----:B------:R-:W-:-:S07]  /*2060*/  IMAD.MOV R0, RZ, RZ, -R6 ;  /* 0x000000ffff007224 */ /* 0x000fce00078e0a06 */
.L_x_202:
[----:B------:R-:W-:-:S06]  /*2070*/  IMAD.WIDE.U32 R6, R9, 0x4, R4 ;  /* 0x0000000409067825 */ /* 0x000fcc00078e0004 */
[----:B------:R-:W2:Y:S01]  /*2080*/  LDG.E R6, desc[UR6][R6.64] ;  /* 0x0000000606067981 */ /* 0x000ea2000c1e1900 */
[----:B------:R-:W-:Y:S02]  /*2090*/  VIADD R0, R0, 0x1 ;  /* 0x0000000100007836 */ /* 0x000fe40000000000 */
[----:B------:R-:W-:-:S03]  /*20a0*/  VIADD R9, R9, 0x100 ;  /* 0x0000010009097836 */ /* 0x000fc60000000000 */
[----:B------:R-:W-:Y:S01]  /*20b0*/  ISETP.NE.AND P0, PT, R0, RZ, PT ;  /* 0x000000ff0000720c */ /* 0x000fe20003f05270 */
[----:B--2---:R-:W-:-:S12]  /*20c0*/  IMAD.IADD R27, R6, 0x1, R27 ;  /* 0x00000001061b7824 */ /* 0x004fd800078e021b */
[----:B------:R-:W-:Y:S05]  /*20d0*/  @P0 BRA `(.L_x_202) ;  /* 0xfffffffc00e40947 */ /* 0x000fea000383ffff */
.L_x_193:
[----:B------:R-:W-:Y:S05]  /*20e0*/  BSYNC.RECONVERGENT B1 ;  /* 0x0000000000017941 */ /* 0x000fea0003800200 */
.L_x_190:
[----:B------:R-:W0:Y:S01]  /*20f0*/  S2R R9, SR_LANEID ;  /* 0x0000000000097919 */ /* 0x000e220000000000 */
[----:B------:R-:W1:Y:S01]  /*2100*/  SHFL.DOWN PT, R0, R27, 0x1, 0x1f ;  /* 0x08201f001b007f89 */ /* 0x000e6200000e0000 */
[----:B------:R-:W2:Y:S01]  /*2110*/  S2R R8, SR_TID.X ;  /* 0x0000000000087919 */ /* 0x000ea20000002100 */
[C---:B0-----:R-:W-:Y:S02]  /*2120*/  ISETP.GT.AND P0, PT, R9.reuse, 0x1e, PT ;  /* 0x0000001e0900780c */ /* 0x041fe40003f04270 */
[C---:B------:R-:W-:Y:S02]  /*2130*/  ISETP.NE.AND P1, PT, R9.reuse, RZ, PT ;  /* 0x000000ff0900720c */ /* 0x040fe40003f25270 */
[----:B-1----:R-:W-:Y:S02]  /*2140*/  SEL R0, R0, RZ, !P0 ;  /* 0x000000ff00007207 */ /* 0x002fe40004000000 */
[----:B------:R-:W-:-:S03]  /*2150*/  ISETP.GT.AND P0, PT, R9, 0x1d, PT ;  /* 0x0000001d0900780c */ /* 0x000fc60003f04270 */
[----:B------:R-:W-:-:S05]  /*2160*/  IMAD.IADD R0, R0, 0x1, R27 ;  /* 0x0000000100007824 */ /* 0x000fca00078e021b */
[----:B------:R-:W0:Y:S01]  /*2170*/  SHFL.DOWN PT, R2, R0, 0x2, 0x1f ;  /* 0x08401f0000027f89 */ /* 0x000e2200000e0000 */
[----:B------:R-:W1:Y:S01]  /*2180*/  @!P1 S2R R6, SR_CgaCtaId ;  /* 0x0000000000069919 */ /* 0x000e620000008800 */
[----:B0-----:R-:W-:Y:S02]  /*2190*/  SEL R5, R2, RZ, !P0 ;  /* 0x000000ff02057207 */ /* 0x001fe40004000000 */
[----:B------:R-:W-:Y:S02]  /*21a0*/  ISETP.GT.AND P0, PT, R9, 0x1b, PT ;  /* 0x0000001b0900780c */ /* 0x000fe40003f04270 */
[----:B------:R-:W-:-:S05]  /*21b0*/  IADD3 R5, PT, PT, R0, R5, RZ ;  /* 0x0000000500057210 */ /* 0x000fca0007ffe0ff */
[----:B------:R-:W0:Y:S02]  /*21c0*/  SHFL.DOWN PT, R2, R5, 0x4, 0x1f ;  /* 0x08801f0005027f89 */ /* 0x000e2400000e0000 */
[----:B0-----:R-:W-:Y:S02]  /*21d0*/  SEL R2, R2, RZ, !P0 ;  /* 0x000000ff02027207 */ /* 0x001fe40004000000 */
[----:B------:R-:W-:-:S03]  /*21e0*/  ISETP.GT.AND P0, PT, R9, 0x17, PT ;  /* 0x000000170900780c */ /* 0x000fc60003f04270 */
[----:B------:R-:W-:Y:S01]  /*21f0*/  IMAD.IADD R2, R5, 0x1, R2 ;  /* 0x0000000105027824 */ /* 0x000fe200078e0202 */
[----:B------:R-:W-:-:S04]  /*2200*/  @!P1 MOV R5, 0x400 ;  /* 0x0000040000059802 */ /* 0x000fc80000000f00 */
[----:B------:R-:W0:Y:S01]  /*2210*/  SHFL.DOWN PT, R4, R2, 0x8, 0x1f ;  /* 0x09001f0002047f89 */ /* 0x000e2200000e0000 */
[----:B-1----:R-:W-:Y:S02]  /*2220*/  @!P1 LEA R5, R6, R5, 0x18 ;  /* 0x0000000506059211 */ /* 0x002fe400078ec0ff */
[----:B0-----:R-:W-:Y:S02]  /*2230*/  SEL R7, R4, RZ, !P0 ;  /* 0x000000ff04077207 */ /* 0x001fe40004000000 */
[----:B------:R-:W-:Y:S02]  /*2240*/  ISETP.GT.AND P0, PT, R9, 0xf, PT ;  /* 0x0000000f0900780c */ /* 0x000fe40003f04270 */
[----:B--2---:R-:W-:Y:S01]  /*2250*/  @!P1 SHF.R.U32.HI R4, RZ, 0x3, R8 ;  /* 0x00000003ff049819 */ /* 0x004fe20000011608 */
[----:B------:R-:W-:-:S03]  /*2260*/  IMAD.IADD R7, R2, 0x1, R7 ;  /* 0x0000000102077824 */ /* 0x000fc600078e0207 */
[----:B------:R-:W-:Y:S02]  /*2270*/  @!P1 LOP3.LUT R4, R4, 0x7c, RZ, 0xc0, !PT ;  /* 0x0000007c04049812 */ /* 0x000fe400078ec0ff */
[----:B------:R-:W0:Y:S03]  /*2280*/  SHFL.DOWN PT, R0, R7, 0x10, 0x1f ;  /* 0x0a001f0007007f89 */ /* 0x000e2600000e0000 */
[----:B------:R-:W-:Y:S01]  /*2290*/  @!P1 IMAD.IADD R4, R4, 0x1, R5 ;  /* 0x0000000104049824 */ /* 0x000fe200078e0205 */
        /* <DEDUP_REMOVED lines=15> */
[----:B------:R-:W-:-:S07]  /*2390*/  IMAD.IADD R11, R0, 0x1, R9 ;  /* 0x00000001000b7824 */ /* 0x000fce00078e0209 */
.L_x_189:
[----:B------:R-:W-:Y:S05]  /*23a0*/  BSYNC.RECONVERGENT B0 ;  /* 0x0000000000007941 */ /* 0x000fea0003800200 */
.L_x_173:
[----:B------:R-:W-:Y:S05]  /*23b0*/  @P0 EXIT ;  /* 0x000000000000094d */ /* 0x000fea0003800000 */
[----:B---3--:R-:W3:Y:S02]  /*23c0*/  LDC.64 R4, c[0x0][0x388] ;  /* 0x0000e200ff047b82 */ /* 0x008ee40000000a00 */
[----:B---3--:R-:W-:-:S05]  /*23d0*/  IMAD.WIDE.U32 R2, R3, 0x4, R4 ;  /* 0x0000000403027825 */ /* 0x008fca00078e0004 */
[----:B------:R-:W-:Y:S01]  /*23e0*/  STG.E desc[UR6][R2.64], R11 ;  /* 0x0000000b02007986 */ /* 0x000fe2000c101906 */
[----:B------:R-:W-:Y:S05]  /*23f0*/  EXIT ;  /* 0x000000000000794d */ /* 0x000fea0003800000 */
.L_x_203:
        /* <DEDUP_REMOVED lines=16> */
.L_x_243:


//--------------------- .text._ZN3cub18CUB_300001_SM_10006detail6reduce28DeviceReduceSingleTileKernelINS2_10policy_hubIijN4cuda3std3__44plusIiEEE10Policy1000EN6thrust24THRUST_300001_SM_1000_NS6detail15normal_iteratorINSD_10device_ptrIiEEEEPijS9_iiNS7_10__identityEEEvT0_T1_T2_T3_T4_T6_ --------------------------
	.section	.text._ZN3cub18CUB_300001_SM_10006detail6reduce28DeviceReduceSingleTileKernelINS2_10policy_hubIijN4cuda3std3__44plusIiEEE10Policy1000EN6thrust24THRUST_300001_SM_1000_NS6detail15normal_iteratorINSD_10device_ptrIiEEEEPijS9_iiNS7_10__identityEEEvT0_T1_T2_T3_T4_T6_,"ax",@progbits
	.align	128
        .global         _ZN3cub18CUB_300001_SM_10006detail6reduce28DeviceReduceSingleTileKernelINS2_10policy_hubIijN4cuda3std3__44plusIiEEE10Policy1000EN6thrust24THRUST_300001_SM_1000_NS6detail15normal_iteratorINSD_10device_ptrIiEEEEPijS9_iiNS7_10__identityEEEvT0_T1_T2_T3_T4_T6_
        .type           _ZN3cub18CUB_300001_SM_10006detail6reduce28DeviceReduceSingleTileKernelINS2_10policy_hubIijN4cuda3std3__44plusIiEEE10Policy1000EN6thrust24THRUST_300001_SM_1000_NS6detail15normal_iteratorINSD_10device_ptrIiEEEEPijS9_iiNS7_10__identityEEEvT0_T1_T2_T3_T4_T6_,@function
        .size           _ZN3cub18CUB_300001_SM_10006detail6reduce28DeviceReduceSingleTileKernelINS2_10policy_hubIijN4cuda3std3__44plusIiEEE10Policy1000EN6thrust24THRUST_300001_SM_1000_NS6detail15normal_iteratorINSD_10device_ptrIiEEEEPijS9_iiNS7_10__identityEEEvT0_T1_T2_T3_T4_T6_,(.L_x_244 - _ZN3cub18CUB_300001_SM_10006detail6reduce28DeviceReduceSingleTileKernelINS2_10policy_hubIijN4cuda3std3__44plusIiEEE10Policy1000EN6thrust24THRUST_300001_SM_1000_NS6detail15normal_iteratorINSD_10device_ptrIiEEEEPijS9_iiNS7_10__identityEEEvT0_T1_T2_T3_T4_T6_)
        .other          _ZN3cub18CUB_300001_SM_10006detail6reduce28DeviceReduceSingleTileKernelINS2_10policy_hubIijN4cuda3std3__44plusIiEEE10Policy1000EN6thrust24THRUST_300001_SM_1000_NS6detail15normal_iteratorINSD_10device_ptrIiEEEEPijS9_iiNS7_10__identityEEEvT0_T1_T2_T3_T4_T6_,@"STO_CUDA_ENTRY STV_DEFAULT"
_ZN3cub18CUB_300001_SM_10006detail6reduce28DeviceReduceSingleTileKernelINS2_10policy_hubIijN4cuda3std3__44plusIiEEE10Policy1000EN6thrust24THRUST_300001_SM_1000_NS6detail15normal_iteratorINSD_10device_ptrIiEEEEPijS9_iiNS7_10__identityEEEvT0_T1_T2_T3_T4_T6_:
.text._ZN3cub18CUB_300001_SM_10006detail6reduce28DeviceReduceSingleTileKernelINS2_10policy_hubIijN4cuda3std3__44plusIiEEE10Policy1000EN6thrust24THRUST_300001_SM_1000_NS6detail15normal_iteratorINSD_10device_ptrIiEEEEPijS9_iiNS7_10__identityEEEvT0_T1_T2_T3_T4_T6_:
        /* <DEDUP_REMOVED lines=13> */
.L_x_204:
[----:B------:R-:W-:Y:S01]  /*00d0*/  ISETP.GT.U32.AND P0, PT, R2, 0xfff, PT ;  /* 0x00000fff0200780c */ /* 0x000fe20003f04070 */
[----:B------:R-:W-:-:S12]  /*00e0*/  BSSY.RECONVERGENT B0, `(.L_x_205) ;  /* 0x00001e7000007945 */ /* 0x000fd80003800200 */
        /* <DEDUP_REMOVED lines=11> */
.L_x_208:
[----:B------:R-:W-:Y:S05]  /*01a0*/  BSYNC.RECONVERGENT B1 ;  /* 0x0000000000017941 */ /* 0x000fea0003800200 */
.L_x_207:
        /* <DEDUP_REMOVED lines=17> */
.L_x_213:
        /* <DEDUP_REMOVED lines=31> */
.L_x_212:
[----:B------:R-:W-:Y:S05]  /*04b0*/  BSYNC.RECONVERGENT B2 ;  /* 0x0000000000027941 */ /* 0x000fea0003800200 */
.L_x_211:
[----:B------:R-:W-:Y:S05]  /*04c0*/  @!P0 BRA `(.L_x_210) ;  /* 0x0000000000c88947 */ /* 0x000fea0003800000 */
[----:B------:R-:W-:Y:S01]  /*04d0*/  ISETP.GE.U32.AND P0, PT, R21, 0x8, PT ;  /* 0x000000081500780c */ /* 0x000fe20003f06070 */
[----:B------:R-:W-:Y:S01]  /*04e0*/  BSSY.RECONVERGENT B2, `(.L_x_214) ;  /* 0x0000013000027945 */ /* 0x000fe20003800200 */
[----:B------:R-:W-:-:S04]  /*04f0*/  LOP3.LUT R16, R4, 0x7, RZ, 0xc0, !PT ;  /* 0x0000000704107812 */ /* 0x000fc800078ec0ff */
[----:B------:R-:W-:-:S07]  /*0500*/  ISETP.NE.AND P1, PT, R16, RZ, PT ;  /* 0x000000ff1000720c */ /* 0x000fce0003f25270 */
[----:B------:R-:W-:Y:S06]  /*0510*/  @!P0 BRA `(.L_x_215) ;  /* 0x00000000003c8947 */ /* 0x000fec0003800000 */
[----:B------:R-:W0:Y:S02]  /*0520*/  LDC.64 R6, c[0x0][0x380] ;  /* 0x0000e000ff067b82 */ /* 0x000e240000000a00 */
[----:B0-----:R-:W-:-:S05]  /*0530*/  IMAD.WIDE.U32 R6, R5, 0x4, R6 ;  /* 0x0000000405067825 */ /* 0x001fca00078e0006 */
        /* <DEDUP_REMOVED lines=13> */
.L_x_215:
[----:B------:R-:W-:Y:S05]  /*0610*/  BSYNC.RECONVERGENT B2 ;  /* 0x0000000000027941 */ /* 0x000fea0003800200 */
.L_x_214:
        /* <DEDUP_REMOVED lines=11> */
[----:B------:R-:W3:Y:S01]  /*06d0*/  LDG.E R10, desc[UR6][R6.64+0xc00] ;  /* 0x000c0006060a7981 */ /* 0x000ee2000c1e1900 */
[----:B------:R-:W-:Y:S01]  /*06e0*/  VIADD R5, R5, 0x400 ;  /* 0x0000040005057836 */ /* 0x000fe20000000000 */
[----:B--2--5:R-:W-:-:S04]  /*06f0*/  IADD3 R0, PT, PT, R4, R9, R0 ;  /* 0x0000000904007210 */ /* 0x024fc80007ffe000 */
[----:B---3--:R-:W-:-:S07]  /*0700*/  IADD3 R0, PT, PT, R10, R11, R0 ;  /* 0x0000000b0a007210 */ /* 0x008fce0007ffe000 */
.L_x_217:
[----:B------:R-:W-:Y:S05]  /*0710*/  BSYNC.RECONVERGENT B2 ;  /* 0x0000000000027941 */ /* 0x000fea0003800200 */
.L_x_216:
[----:B------:R-:W-:Y:S05]  /*0720*/  @!P1 BRA `(.L_x_210) ;  /* 0x0000000000309947 */ /* 0x000fea0003800000 */
[----:B------:R-:W0:Y:S02]  /*0730*/  LDC.64 R6, c[0x0][0x380] ;  /* 0x0000e000ff067b82 */ /* 0x000e240000000a00 */
[----:B0-----:R-:W-:-:S04]  /*0740*/  IMAD.WIDE.U32 R4, R5, 0x4, R6 ;  /* 0x0000000405047825 */ /* 0x001fc800078e0006 */
[----:B------:R-:W-:Y:S02]  /*0750*/  IMAD.MOV R6, RZ, RZ, -R8 ;  /* 0x000000ffff067224 */ /* 0x000fe400078e0a08 */
[----:B------:R-:W-:-:S07]  /*0760*/  IMAD.MOV.U32 R7, RZ, RZ, R5 ;  /* 0x000000ffff077224 */ /* 0x000fce00078e0005 */
.L_x_218:
[----:B------:R-:W-:-:S06]  /*0770*/  IMAD.MOV.U32 R5, RZ, RZ, R7 ;  /* 0x000000ffff057224 */ /* 0x000fcc00078e0007 */
[----:B------:R0:W2:Y:S01]  /*0780*/  LDG.E R5, desc[UR6][R4.64] ;  /* 0x0000000604057981 */ /* 0x0000a2000c1e1900 */
[----:B------:R-:W-:-:S05]  /*0790*/  VIADD R6, R6, 0x1 ;  /* 0x0000000106067836 */ /* 0x000fca0000000000 */
[----:B------:R-:W-:Y:S02]  /*07a0*/  ISETP.NE.AND P0, PT, R6, RZ, PT ;  /* 0x000000ff0600720c */ /* 0x000fe40003f05270 */
[----:B0-----:R-:W-:-:S05]  /*07b0*/  IADD3 R4, P1, PT, R4, 0x400, RZ ;  /* 0x0000040004047810 */ /* 0x001fca0007f3e0ff */
[----:B------:R-:W-:Y:S02]  /*07c0*/  IMAD.X R7, RZ, RZ, R7, P1 ;  /* 0x000000ffff077224 */ /* 0x000fe400008e0607 */
[----:B--2--5:R-:W-:-:S04]  /*07d0*/  IMAD.IADD R0, R5, 0x1, R0 ;  /* 0x0000000105007824 */ /* 0x024fc800078e0200 */
[----:B------:R-:W-:Y:S05]  /*07e0*/  @P0 BRA `(.L_x_218) ;  /* 0xfffffffc00e00947 */ /* 0x000fea000383ffff */
.L_x_210:
[----:B------:R-:W-:Y:S05]  /*07f0*/  BSYNC.RECONVERGENT B1 ;  /* 0x0000000000017941 */ /* 0x000fea0003800200 */
.L_x_209:
[----:B------:R-:W-:-:S13]  /*0800*/  ISETP.GE.U32.AND P0, PT, R2, 0x100, PT ;  /* 0x000001000200780c */ /* 0x000fda0003f06070 */
        /* <DEDUP_REMOVED lines=38> */
[----:B-1----:R-:W1:Y:S01]  /*0a70*/  LDS.64 R2, [UR4+0x20] ;  /* 0x00002004ff027984 */ /* 0x002e620008000a00 */
[----:B0-----:R-:W-:-:S04]  /*0a80*/  IADD3 R0, PT, PT, R4, R0, R9 ;  /* 0x0000000004007210 */ /* 0x001fc80007ffe009 */
[----:B------:R-:W-:-:S04]  /*0a90*/  IADD3 R0, PT, PT, R6, R0, R5 ;  /* 0x0000000006007210 */ /* 0x000fc80007ffe005 */
[----:B-1----:R-:W-:-:S05]  /*0aa0*/  IADD3 R0, PT, PT, R2, R0, R7 ;  /* 0x0000000002007210 */ /* 0x002fca0007ffe007 */
[----:B------:R-:W-:Y:S01]  /*0ab0*/  IMAD.IADD R9, R0, 0x1, R3 ;  /* 0x0000000100097824 */ /* 0x000fe200078e0203 */
[----:B------:R-:W-:Y:S06]  /*0ac0*/  BRA `(.L_x_220) ;  /* 0x0000001400207947 */ /* 0x000fec0003800000 */
.L_x_219:
[----:B------:R-:W-:Y:S01]  /*0ad0*/  LOP3.LUT R4, R3, 0x3e0, RZ, 0xc0, !PT ;  /* 0x000003e003047812 */ /* 0x000fe200078ec0ff */
[----:B------:R-:W1:Y:S03]  /*0ae0*/  S2R R10, SR_LANEID ;  /* 0x00000000000a7919 */ /* 0x000e660000000000 */
[----:B0-----:R-:W-:Y:S01]  /*0af0*/  LOP3.LUT R7, RZ, R4, RZ, 0x33, !PT ;  /* 0x00000004ff077212 */ /* 0x001fe200078e33ff */
[----:B------:R-:W-:-:S04]  /*0b00*/  VIADD R5, R4, 0x20 ;  /* 0x0000002004057836 */ /* 0x000fc80000000000 */
[----:B------:R-:W-:Y:S01]  /*0b10*/  IMAD.IADD R7, R7, 0x1, R2 ;  /* 0x0000000107077824 */ /* 0x000fe200078e0202 */
[----:B------:R-:W-:-:S04]  /*0b20*/  ISETP.GT.U32.AND P0, PT, R5, R2, PT ;  /* 0x000000020500720c */ /* 0x000fc80003f04070 */
        /* <DEDUP_REMOVED lines=40> */
[----:B------:R-:W-:Y:S01]  /*0db0*/  ISETP.GT.U32.AND P3, PT, R2, 0x80, PT ;  /* 0x000000800200780c */ /* 0x000fe20003f64070 */
[----:B-1----:R-:W-:-:S09]  /*0dc0*/  ULEA UR4, UR5, UR4, 0x18 ;  /* 0x0000000405047291 */ /* 0x002fd2000f8ec0ff */
[----:B------:R-:W1:Y:S04]  /*0dd0*/  LDS.128 R4, [UR4+0x10] ;  /* 0x00001004ff047984 */ /* 0x000e680008000c00 */
[----:B------:R-:W2:Y:S04]  /*0de0*/  LDS R0, [UR4+0xc] ;  /* 0x00000c04ff007984 */ /* 0x000ea80008000800 */
[----:B------:R-:W3:Y:S01]  /*0df0*/  LDS.64 R10, [UR4+0x20] ;  /* 0x00002004ff0a7984 */ /* 0x000ee20008000a00 */
[----:B-1----:R-:W-:Y:S02]  /*0e00*/  SEL R4, R4, RZ, P2 ;  /* 0x000000ff04047207 */ /* 0x002fe40001000000 */
[----:B------:R-:W-:-:S02]  /*0e10*/  ISETP.GT.U32.AND P2, PT, R2, 0x60, PT ;  /* 0x000000600200780c */ /* 0x000fc40003f44070 */
[----:B--2---:R-:W-:Y:S02]  /*0e20*/  SEL R0, R0, RZ, P1 ;  /* 0x000000ff00007207 */ /* 0x004fe40000800000 */
        /* <DEDUP_REMOVED lines=8> */
[----:B---3--:R-:W-:Y:S02]  /*0eb0*/  SEL R10, R10, RZ, P2 ;  /* 0x000000ff0a0a7207 */ /* 0x008fe40001000000 */
[----:B------:R-:W-:Y:S02]  /*0ec0*/  SEL R11, R11, RZ, P3 ;  /* 0x000000ff0b0b7207 */ /* 0x000fe40001800000 */
[----:B------:R-:W-:-:S05]  /*0ed0*/  IADD3 R0, PT, PT, R10, R0, R7 ;  /* 0x000000000a007210 */ /* 0x000fca0007ffe007 */
[----:B0-----:R-:W-:Y:S01]  /*0ee0*/  IMAD.IADD R9, R0, 0x1, R11 ;  /* 0x0000000100097824 */ /* 0x001fe200078e020b */
[----:B------:R-:W-:Y:S06]  /*0ef0*/  BRA `(.L_x_220) ;  /* 0x0000001000147947 */ /* 0x000fec0003800000 */
.L_x_206:
[----:B------:R-:W0:Y:S01]  /*0f00*/  S2R R0, SR_TID.X ;  /* 0x0000000000007919 */ /* 0x000e220000002100 */
[----:B------:R-:W1:Y:S02]  /*0f10*/  LDCU.64 UR4, c[0x0][0x380] ;  /* 0x00007000ff0477ac */ /* 0x000e640008000a00 */
[----:B-1----:R-:W-:Y:S02]  /*0f20*/  IMAD.U32 R12, RZ, RZ, UR4 ;  /* 0x00000004ff0c7e24 */ /* 0x002fe4000f8e00ff */
[----:B------:R-:W-:Y:S02]  /*0f30*/  IMAD.U32 R13, RZ, RZ, UR5 ;  /* 0x00000005ff0d7e24 */ /* 0x000fe4000f8e00ff */
        /* <DEDUP_REMOVED lines=17> */
[----:B------:R-:W-:Y:S01]  /*1050*/  UMOV UR4, 0x1000 ;  /* 0x0000100000047882 */ /* 0x000fe20000000000 */
[----:B--2---:R-:W-:-:S04]  /*1060*/  IADD3 R3, PT, PT, R7, R6, R3 ;  /* 0x0000000607037210 */ /* 0x004fc80007ffe003 */
[----:B---3--:R-:W-:-:S04]  /*1070*/  IADD3 R3, PT, PT, R9, R8, R3 ;  /* 0x0000000809037210 */ /* 0x008fc80007ffe003 */
[----:B----4-:R-:W-:-:S04]  /*1080*/  IADD3 R3, PT, PT, R11, R10, R3 ;  /* 0x0000000a0b037210 */ /* 0x010fc80007ffe003 */
[----:B-----5:R-:W-:-:S04]  /*1090*/  IADD3 R3, PT, PT, R15, R14, R3 ;  /* 0x0000000e0f037210 */ /* 0x020fc80007ffe003 */
[----:B------:R-:W-:Y:S01]  /*10a0*/  IADD3 R16, PT, PT, R17, R16, R3 ;  /* 0x0000001011107210 */ /* 0x000fe20007ffe003 */
[----:B------:R-:W-:-:S05]  /*10b0*/  VIADD R3, R2, 0xfffff000 ;  /* 0xfffff00002037836 */ /* 0x000fca0000000000 */
[----:B------:R-:W-:Y:S02]  /*10c0*/  ISETP.GE.U32.AND P0, PT, R3, 0x1000, PT ;  /* 0x000010000300780c */ /* 0x000fe40003f06070 */
[----:B------:R-:W-:-:S04]  /*10d0*/  IADD3 R16, PT, PT, R19, R18, R16 ;  /* 0x0000001213107210 */ /* 0x000fc80007ffe010 */
[----:B------:R-:W-:-:S05]  /*10e0*/  IADD3 R21, PT, PT, R21, R20, R16 ;  /* 0x0000001415157210 */ /* 0x000fca0007ffe010 */
[----:B------:R-:W-:Y:S02]  /*10f0*/  IMAD.IADD R7, R22, 0x1, R21 ;  /* 0x0000000116077824 */ /* 0x000fe400078e0215 */
[----:B------:R-:W-:Y:S05]  /*1100*/  @!P0 BRA `(.L_x_221) ;  /* 0x00000000008c8947 */ /* 0x000fea0003800000 */
[----:B------:R-:W0:Y:S01]  /*1110*/  LDC R2, c[0x0][0x390] ;  /* 0x0000e400ff027b82 */ /* 0x000e220000000800 */
[----:B------:R-:W-:-:S07]  /*1120*/  UMOV UR4, 0x1000 ;  /* 0x0000100000047882 */ /* 0x000fce0000000000 */
[----:B------:R-:W1:Y:S02]  /*1130*/  LDC.64 R12, c[0x0][0x380] ;  /* 0x0000e000ff0c7b82 */ /* 0x000e640000000a00 */
.L_x_223:
[----:B------:R-:W-:-:S04]  /*1140*/  VIADD R5, R0, UR4 ;  /* 0x0000000400057c36 */ /* 0x000fc80008000000 */
        /* <DEDUP_REMOVED lines=17> */
[----:B--2---:R-:W-:Y:S01]  /*1260*/  IADD3 R16, PT, PT, R18, R16, R7 ;  /* 0x0000001012107210 */ /* 0x004fe20007ffe007 */
[----:B0-----:R-:W-:-:S05]  /*1270*/  VIADD R7, R2, -UR4 ;  /* 0x8000000402077c36 */ /* 0x001fca0008000000 */
[----:B------:R-:W-:Y:S02]  /*1280*/  ISETP.GE.U32.AND P0, PT, R7, 0x1000, PT ;  /* 0x000010000700780c */ /* 0x000fe40003f06070 */
        /* <DEDUP_REMOVED lines=8> */
[----:B------:R-:W-:-:S06]  /*1310*/  UIADD3 UR4, UPT, UPT, UR4, 0x1000, URZ ;  /* 0x0000100004047890 */ /* 0x000fcc000fffe0ff */
[----:B------:R-:W-:-:S13]  /*1320*/  ISETP.LT.U32.AND P0, PT, R3, UR4, PT ;  /* 0x0000000403007c0c */ /* 0x000fda000bf01070 */
[----:B------:R-:W-:Y:S05]  /*1330*/  @!P0 BRA `(.L_x_223) ;  /* 0xfffffffc00808947 */ /* 0x000fea000383ffff */
.L_x_221:
[----:B------:R-:W-:Y:S01]  /*1340*/  VIADD R3, R2, -UR4 ;  /* 0x8000000402037c36 */ /* 0x000fe20008000000 */
[----:B------:R-:W-:Y:S04]  /*1350*/  BSSY.RECONVERGENT B1, `(.L_x_222) ;  /* 0x0000095000017945 */ /* 0x000fe80003800200 */
[----:B------:R-:W-:-:S04]  /*1360*/  ISETP.GE.AND P0, PT, R0, R3, PT ;  /* 0x000000030000720c */ /* 0x000fc80003f06270 */
[----:B------:R-:W-:-:S13]  /*1370*/  ISETP.LE.U32.OR P0, PT, R2, UR4, P0 ;  /* 0x0000000402007c0c */ /* 0x000fda0008703470 */
[----:B------:R-:W-:Y:S05]  /*1380*/  @P0 BRA `(.L_x_224) ;  /* 0x0000000800440947 */ /* 0x000fea0003800000 */
[----:B------:R-:W-:Y:S01]  /*1390*/  LOP3.LUT R3, RZ, R0, RZ, 0x33, !PT ;  /* 0x00000000ff037212 */ /* 0x000fe200078e33ff */
[----:B------:R-:W-:Y:S01]  /*13a0*/  BSSY.RECONVERGENT B2, `(.L_x_225) ;  /* 0x000004a000027945 */ /* 0x000fe20003800200 */
[----:B------:R-:W-:Y:S02]  /*13b0*/  IMAD.MOV.U32 R5, RZ, RZ, R0 ;  /* 0x000000ffff057224 */ /* 0x000fe400078e0000 */
[----:B------:R-:W-:-:S04]  /*13c0*/  IADD3 R3, PT, PT, R2, -UR4, R3 ;  /* 0x8000000402037c10 */ /* 0x000fc8000fffe003 */
[C---:B------:R-:W-:Y:S02]  /*13d0*/  ISETP.GE.U32.AND P0, PT, R3.reuse, 0xf00, PT ;  /* 0x00000f000300780c */ /* 0x040fe40003f06070 */
[----:B------:R-:W-:-:S04]  /*13e0*/  LEA.HI R3, R3, 0x1, RZ, 0x18 ;  /* 0x0000000103037811 */ /* 0x000fc800078fc0ff */
[----:B------:R-:W-:-:S07]  /*13f0*/  LOP3.LUT R4, R3, 0xf, RZ, 0xc0, !PT ;  /* 0x0000000f03047812 */ /* 0x000fce00078ec0ff */
[----:B------:R-:W-:Y:S05]  /*1400*/  @!P0 BRA `(.L_x_226) ;  /* 0x00000004000c8947 */ /* 0x000fea0003800000 */
[----:B------:R-:W-:Y:S01]  /*1410*/  LOP3.LUT R6, R3, 0x1fffff0, RZ, 0xc0, !PT ;  /* 0x01fffff003067812 */ /* 0x000fe200078ec0ff */
[----:B------:R-:W-:Y:S01]  /*1420*/  BSSY.RECONVERGENT B3, `(.L_x_227) ;  /* 0x0000040000037945 */ /* 0x000fe20003800200 */
[C---:B------:R-:W-:Y:S01]  /*1430*/  LOP3.LUT R5, R0.reuse, 0x800, RZ, 0xfc, !PT ;  /* 0x0000080000057812 */ /* 0x040fe200078efcff */
[----:B------:R-:W-:Y:S02]  /*1440*/  VIADD R2, R0, UR4 ;  /* 0x0000000400027c36 */ /* 0x000fe40008000000 */
[----:B------:R-:W-:-:S07]  /*1450*/  IMAD.MOV R6, RZ, RZ, -R6 ;  /* 0x000000ffff067224 */ /* 0x000fce00078e0a06 */
.L_x_228:
[----:B------:R-:W-:-:S04]  /*1460*/  IMAD.WIDE.U32 R26, R2, 0x4, R12 ;  /* 0x00000004021a7825 */ /* 0x000fc800078e000c */
[C---:B------:R-:W-:Y:S02]  /*1470*/  VIADD R9, R2.reuse, 0x100 ;  /* 0x0000010002097836 */ /* 0x040fe40000000000 */
[----:B------:R-:W-:Y:S01]  /*1480*/  VIADD R15, R2, 0x400 ;  /* 0x00000400020f7836 */ /* 0x000fe20000000000 */
[----:B------:R0:W2:Y:S01]  /*1490*/  LDG.E R26, desc[UR6][R26.64] ;  /* 0x000000061a1a7981 */ /* 0x0000a2000c1e1900 */
[----:B------:R-:W-:-:S04]  /*14a0*/  IMAD.WIDE.U32 R8, R9, 0x4, R12 ;  /* 0x0000000409087825 */ /* 0x000fc800078e000c */
[C---:B------:R-:W-:Y:S01]  /*14b0*/  VIADD R17, R2.reuse, 0x200 ;  /* 0x0000020002117836 */ /* 0x040fe20000000000 */
[----:B------:R1:W2:Y:S01]  /*14c0*/  LDG.E R25, desc[UR6][R8.64] ;  /* 0x0000000608197981 */ /* 0x0002a2000c1e1900 */
[C---:B------:R-:W-:Y:S02]  /*14d0*/  VIADD R11, R2.reuse, 0x300 ;  /* 0x00000300020b7836 */ /* 0x040fe40000000000 */
[----:B0-----:R-:W-:Y:S02]  /*14e0*/  VIADD R27, R2, 0x700 ;  /* 0x00000700021b7836 */ /* 0x001fe40000000000 */
[----:B------:R-:W-:-:S04]  /*14f0*/  IMAD.WIDE.U32 R14, R15, 0x4, R12 ;  /* 0x000000040f0e7825 */ /* 0x000fc800078e000c */
[--C-:B------:R-:W-:Y:S01]  /*1500*/  IMAD.WIDE.U32 R16, R17, 0x4, R12.reuse ;  /* 0x0000000411107825 */ /* 0x100fe200078e000c */
[----:B------:R0:W3:Y:S03]  /*1510*/  LDG.E R22, desc[UR6][R14.64] ;  /* 0x000000060e167981 */ /* 0x0000e6000c1e1900 */
[----:B------:R-:W-:Y:S01]  /*1520*/  VIADD R29, R2, 0x500 ;  /* 0x00000500021d7836 */ /* 0x000fe20000000000 */
[----:B------:R-:W4:Y:S01]  /*1530*/  LDG.E R24, desc[UR6][R16.64] ;  /* 0x0000000610187981 */ /* 0x000f22000c1e1900 */
[----:B------:R-:W-:-:S04]  /*1540*/  IMAD.WIDE.U32 R10, R11, 0x4, R12 ;  /* 0x000000040b0a7825 */ /* 0x000fc800078e000c */
[--C-:B-1----:R-:W-:Y:S01]  /*1550*/  IMAD.WIDE.U32 R8, R27, 0x4, R12.reuse ;  /* 0x000000041b087825 */ /* 0x102fe200078e000c */
[----:B------:R-:W4:Y:S03]  /*1560*/  LDG.E R23, desc[UR6][R10.64] ;  /* 0x000000060a177981 */ /* 0x000f26000c1e1900 */
[----:B------:R-:W-:Y:S02]  /*1570*/  VIADD R27, R2, 0x900 ;  /* 0x00000900021b7836 */ /* 0x000fe40000000000 */
[----:B------:R-:W-:-:S04]  /*1580*/  IMAD.WIDE.U32 R28, R29, 0x4, R12 ;  /* 0x000000041d1c7825 */ /* 0x000fc800078e000c */
[C---:B------:R-:W-:Y:S01]  /*1590*/  VIADD R19, R2.reuse, 0x600 ;  /* 0x0000060002137836 */ /* 0x040fe20000000000 */
[----:B------:R1:W5:Y:S01]  /*15a0*/  LDG.E R11, desc[UR6][R8.64] ;  /* 0x00000006080b7981 */ /* 0x000362000c1e1900 */
[C---:B0-----:R-:W-:Y:S02]  /*15b0*/  VIADD R15, R2.reuse, 0xa00 ;  /* 0x00000a00020f7836 */ /* 0x041fe40000000000 */
[----:B------:R-:W-:Y:S01]  /*15c0*/  VIADD R20, R2, 0x800 ;  /* 0x0000080002147836 */ /* 0x000fe20000000000 */
[----:B------:R0:W3:Y:S01]  /*15d0*/  LDG.E R21, desc[UR6][R28.64] ;  /* 0x000000061c157981 */ /* 0x0000e2000c1e1900 */
[----:B------:R-:W-:-:S04]  /*15e0*/  IMAD.WIDE.U32 R18, R19, 0x4, R12 ;  /* 0x0000000413127825 */ /* 0x000fc800078e000c */
[----:B-1----:R-:W-:-:S04]  /*15f0*/  IMAD.WIDE.U32 R8, R27, 0x4, R12 ;  /* 0x000000041b087825 */ /* 0x002fc800078e000c */
[--C-:B------:R-:W-:Y:S02]  /*1600*/  IMAD.WIDE.U32 R14, R15, 0x4, R12.reuse ;  /* 0x000000040f0e7825 */ /* 0x100fe400078e000c */
[----:B------:R-:W5:Y:S02]  /*1610*/  LDG.E R9, desc[UR6][R8.64] ;  /* 0x0000000608097981 */ /* 0x000f64000c1e1900 */
[--C-:B------:R-:W-:Y:S02]  /*1620*/  IMAD.WIDE.U32 R16, R20, 0x4, R12.reuse ;  /* 0x0000000414107825 */ /* 0x100fe400078e000c */
[----:B------:R1:W5:Y:S02]  /*1630*/  LDG.E R20, desc[UR6][R18.64] ;  /* 0x0000000612147981 */ /* 0x000364000c1e1900 */
[C---:B0-----:R-:W-:Y:S02]  /*1640*/  VIADD R29, R2.reuse, 0xb00 ;  /* 0x00000b00021d7836 */ /* 0x041fe40000000000 */
[----:B------:R-:W-:Y:S01]  /*1650*/  VIADD R27, R2, 0xc00 ;  /* 0x00000c00021b7836 */ /* 0x000fe20000000000 */
[----:B------:R0:W5:Y:S01]  /*1660*/  LDG.E R10, desc[UR6][R16.64] ;  /* 0x00000006100a7981 */ /* 0x000162000c1e1900 */
[----:B------:R-:W-:-:S03]  /*1670*/  IMAD.WIDE.U32 R28, R29, 0x4, R12 ;  /* 0x000000041d1c7825 */ /* 0x000fc600078e000c */
[----:B------:R0:W5:Y:S01]  /*1680*/  LDG.E R8, desc[UR6][R14.64] ;  /* 0x000000060e087981 */ /* 0x000162000c1e1900 */
[C---:B-1----:R-:W-:Y:S02]  /*1690*/  VIADD R19, R2.reuse, 0xe00 ;  /* 0x00000e0002137836 */ /* 0x042fe40000000000 */
[C---:B------:R-:W-:Y:S02]  /*16a0*/  VIADD R18, R2.reuse, 0xf00 ;  /* 0x00000f0002127836 */ /* 0x040fe40000000000 */
[----:B0-----:R-:W-:Y:S02]  /*16b0*/  IMAD.WIDE.U32 R16, R27, 0x4, R12 ;  /* 0x000000041b107825 */ /* 0x001fe400078e000c */
[----:B------:R-:W5:Y:S02]  /*16c0*/  LDG.E R27, desc[UR6][R28.64] ;  /* 0x000000061c1b7981 */ /* 0x000f64000c1e1900 */
[----:B------:R-:W-:-:S04]  /*16d0*/  VIADD R15, R2, 0xd00 ;  /* 0x00000d00020f7836 */ /* 0x000fc80000000000 */
[--C-:B------:R-:W-:Y:S01]  /*16e0*/  IMAD.WIDE.U32 R14, R15, 0x4, R12.reuse ;  /* 0x000000040f0e7825 */ /* 0x100fe200078e000c */
[----:B------:R0:W5:Y:S05]  /*16f0*/  LDG.E R28, desc[UR6][R16.64] ;  /* 0x00000006101c7981 */ /* 0x00016a000c1e1900 */
[----:B------:R-:W5:Y:S01]  /*1700*/  LDG.E R15, desc[UR6][R14.64] ;  /* 0x000000060e0f7981 */ /* 0x000f62000c1e1900 */
[----:B0-----:R-:W-:-:S04]  /*1710*/  IMAD.WIDE.U32 R16, R19, 0x4, R12 ;  /* 0x0000000413107825 */ /* 0x001fc800078e000c */
[----:B------:R-:W-:Y:S02]  /*1720*/  IMAD.WIDE.U32 R18, R18, 0x4, R12 ;  /* 0x0000000412127825 */ /* 0x000fe400078e000c */
[----:B------:R-:W5:Y:S04]  /*1730*/  LDG.E R16, desc[UR6][R16.64] ;  /* 0x0000000610107981 */ /* 0x000f68000c1e1900 */
[----:B------:R-:W5:Y:S01]  /*1740*/  LDG.E R19, desc[UR6][R18.64] ;  /* 0x0000000612137981 */ /* 0x000f62000c1e1900 */
[----:B------:R-:W-:-:S05]  /*1750*/  VIADD R6, R6, 0x10 ;  /* 0x0000001006067836 */ /* 0x000fca0000000000 */
[----:B------:R-:W-:Y:S01]  /*1760*/  ISETP.NE.AND P0, PT, R6, RZ, PT ;  /* 0x000000ff0600720c */ /* 0x000fe20003f05270 */
[----:B------:R-:W-:Y:S02]  /*1770*/  VIADD R5, R5, 0x1000 ;  /* 0x0000100005057836 */ /* 0x000fe40000000000 */
[----:B------:R-:W-:Y:S01]  /*1780*/  VIADD R2, R2, 0x1000 ;  /* 0x0000100002027836 */ /* 0x000fe20000000000 */
[----:B--2---:R-:W-:-:S04]  /*1790*/  IADD3 R25, PT, PT, R25, R26, R7 ;  /* 0x0000001a19197210 */ /* 0x004fc80007ffe007 */
[----:B----4-:R-:W-:-:S04]  /*17a0*/  IADD3 R23, PT, PT, R23, R24, R25 ;  /* 0x0000001817177210 */ /* 0x010fc80007ffe019 */
[----:B---3--:R-:W-:-:S04]  /*17b0*/  IADD3 R21, PT, PT, R21, R22, R23 ;  /* 0x0000001615157210 */ /* 0x008fc80007ffe017 */
[----:B-----5:R-:W-:-:S04]  /*17c0*/  IADD3 R11, PT, PT, R11, R20, R21 ;  /* 0x000000140b0b7210 */ /* 0x020fc80007ffe015 */
[----:B------:R-:W-:-:S04]  /*17d0*/  IADD3 R9, PT, PT, R9, R10, R11 ;  /* 0x0000000a09097210 */ /* 0x000fc80007ffe00b */
[----:B------:R-:W-:-:S04]  /*17e0*/  IADD3 R8, PT, PT, R27, R8, R9 ;  /* 0x000000081b087210 */ /* 0x000fc80007ffe009 */
[----:B------:R-:W-:-:S04]  /*17f0*/  IADD3 R8, PT, PT, R15, R28, R8 ;  /* 0x0000001c0f087210 */ /* 0x000fc80007ffe008 */
[----:B------:R-:W-:Y:S01]  /*1800*/  IADD3 R7, PT, PT, R19, R16, R8 ;  /* 0x0000001013077210 */ /* 0x000fe20007ffe008 */
[----:B------:R-:W-:Y:S06]  /*1810*/  @P0 BRA `(.L_x_228) ;  /* 0xfffffffc00100947 */ /* 0x000fec000383ffff */
[----:B------:R-:W-:Y:S05]  /*1820*/  BSYNC.RECONVERGENT B3 ;  /* 0x0000000000037941 */ /* 0x000fea0003800200 */
.L_x_227:
[----:B------:R-:W-:-:S07]  /*1830*/  VIADD R5, R5, 0xfffff800 ;  /* 0xfffff80005057836 */ /* 0x000fce0000000000 */
.L_x_226:
[----:B------:R-:W-:Y:S05]  /*1840*/  BSYNC.RECONVERGENT B2 ;  /* 0x0000000000027941 */ /* 0x000fea0003800200 */
.L_x_225:
[----:B------:R-:W-:-:S13]  /*1850*/  ISETP.NE.AND P0, PT, R4, RZ, PT ;  /* 0x000000ff0400720c */ /* 0x000fda0003f05270 */
[----:B------:R-:W-:Y:S05]  /*1860*/  @!P0 BRA `(.L_x_224) ;  /* 0x00000004000c8947 */ /* 0x000fea0003800000 */
[----:B------:R-:W-:Y:S01]  /*1870*/  ISETP.GE.U32.AND P0, PT, R4, 0x8, PT ;  /* 0x000000080400780c */ /* 0x000fe20003f06070 */
[----:B------:R-:W-:Y:S01]  /*1880*/  BSSY.RECONVERGENT B2, `(.L_x_229) ;  /* 0x0000021000027945 */ /* 0x000fe20003800200 */
[----:B------:R-:W-:-:S04]  /*1890*/  LOP3.LUT R24, R3, 0x7, RZ, 0xc0, !PT ;  /* 0x0000000703187812 */ /* 0x000fc800078ec0ff */
[----:B------:R-:W-:-:S07]  /*18a0*/  ISETP.NE.AND P1, PT, R24, RZ, PT ;  /* 0x000000ff1800720c */ /* 0x000fce0003f25270 */
[----:B------:R-:W-:Y:S06]  /*18b0*/  @!P0 BRA `(.L_x_230) ;  /* 0x0000000000748947 */ /* 0x000fec0003800000 */
[----:B------:R-:W-:-:S04]  /*18c0*/  VIADD R9, R5, UR4 ;  /* 0x0000000405097c36 */ /* 0x000fc80008000000 */
[C---:B------:R-:W-:Y:S02]  /*18d0*/  VIADD R21, R9.reuse, 0x100 ;  /* 0x0000010009157836 */ /* 0x040fe40000000000 */
[C---:B------:R-:W-:Y:S02]  /*18e0*/  VIADD R11, R9.reuse, 0x300 ;  /* 0x00000300090b7836 */ /* 0x040fe40000000000 */
[C---:B------:R-:W-:Y:S02]  /*18f0*/  VIADD R23, R9.reuse, 0x200 ;  /* 0x0000020009177836 */ /* 0x040fe40000000000 */
[----:B------:R-:W-:-:S04]  /*1900*/  IMAD.WIDE.U32 R16, R9, 0x4, R12 ;  /* 0x0000000409107825 */ /* 0x000fc800078e000c */
[--C-:B------:R-:W-:Y:S01]  /*1910*/  IMAD.WIDE.U32 R20, R21, 0x4, R12.reuse ;  /* 0x0000000415147825 */ /* 0x100fe200078e000c */
[----:B------:R0:W2:Y:S03]  /*1920*/  LDG.E R2, desc[UR6][R16.64] ;  /* 0x0000000610027981 */ /* 0x0000a6000c1e1900 */
[C---:B------:R-:W-:Y:S01]  /*1930*/  VIADD R15, R9.reuse, 0x400 ;  /* 0x00000400090f7836 */ /* 0x040fe20000000000 */
[----:B------:R-:W2:Y:S01]  /*1940*/  LDG.E R4, desc[UR6][R20.64] ;  /* 0x0000000614047981 */ /* 0x000ea2000c1e1900 */
[----:B------:R-:W-:Y:S02]  /*1950*/  VIADD R19, R9, 0x500 ;  /* 0x0000050009137836 */ /* 0x000fe40000000000 */
[----:B------:R-:W-:-:S04]  /*1960*/  IMAD.WIDE.U32 R10, R11, 0x4, R12 ;  /* 0x000000040b0a7825 */ /* 0x000fc800078e000c */
[--C-:B------:R-:W-:Y:S02]  /*1970*/  IMAD.WIDE.U32 R22, R23, 0x4, R12.reuse ;  /* 0x0000000417167825 */ /* 0x100fe400078e000c */
[----:B------:R-:W3:Y:S02]  /*1980*/  LDG.E R10, desc[UR6][R10.64] ;  /* 0x000000060a0a7981 */ /* 0x000ee4000c1e1900 */
[C---:B------:R-:W-:Y:S02]  /*1990*/  VIADD R25, R9.reuse, 0x600 ;  /* 0x0000060009197836 */ /* 0x040fe40000000000 */
[----:B------:R-:W-:Y:S01]  /*19a0*/  VIADD R27, R9, 0x700 ;  /* 0x00000700091b7836 */ /* 0x000fe20000000000 */
[----:B------:R-:W3:Y:S01]  /*19b0*/  LDG.E R6, desc[UR6][R22.64] ;  /* 0x0000000616067981 */ /* 0x000ee2000c1e1900 */
[----:B------:R-:W-:-:S04]  /*19c0*/  IMAD.WIDE.U32 R14, R15, 0x4, R12 ;  /* 0x000000040f0e7825 */ /* 0x000fc800078e000c */
[--C-:B------:R-:W-:Y:S02]  /*19d0*/  IMAD.WIDE.U32 R8, R19, 0x4, R12.reuse ;  /* 0x0000000413087825 */ /* 0x100fe400078e000c */
[----:B------:R-:W4:Y:S02]  /*19e0*/  LDG.E R15, desc[UR6][R14.64] ;  /* 0x000000060e0f7981 */ /* 0x000f24000c1e1900 */
[--C-:B------:R-:W-:Y:S02]  /*19f0*/  IMAD.WIDE.U32 R18, R25, 0x4, R12.reuse ;  /* 0x0000000419127825 */ /* 0x100fe400078e000c */
[----:B------:R-:W4:Y:S02]  /*1a00*/  LDG.E R8, desc[UR6][R8.64] ;  /* 0x0000000608087981 */ /* 0x000f24000c1e1900 */
[----:B0-----:R-:W-:Y:S02]  /*1a10*/  IMAD.WIDE.U32 R16, R27, 0x4, R12 ;  /* 0x000000041b107825 */ /* 0x001fe400078e000c */
[----:B------:R-:W5:Y:S04]  /*1a20*/  LDG.E R19, desc[UR6][R18.64] ;  /* 0x0000000612137981 */ /* 0x000f68000c1e1900 */
[----:B------:R-:W5:Y:S01]  /*1a30*/  LDG.E R16, desc[UR6][R16.64] ;  /* 0x0000000610107981 */ /* 0x000f62000c1e1900 */
[----:B------:R-:W-:Y:S01]  /*1a40*/  VIADD R5, R5, 0x800 ;  /* 0x0000080005057836 */ /* 0x000fe20000000000 */
[----:B--2---:R-:W-:-:S04]  /*1a50*/  IADD3 R7, PT, PT, R4, R2, R7 ;  /* 0x0000000204077210 */ /* 0x004fc80007ffe007 */
[----:B---3--:R-:W-:-:S04]  /*1a60*/  IADD3 R6, PT, PT, R10, R6, R7 ;  /* 0x000000060a067210 */ /* 0x008fc80007ffe007 */
[----:B----4-:R-:W-:-:S04]  /*1a70*/  IADD3 R6, PT, PT, R8, R15, R6 ;  /* 0x0000000f08067210 */ /* 0x010fc80007ffe006 */
[----:B-----5:R-:W-:-:S07]  /*1a80*/  IADD3 R7, PT, PT, R16, R19, R6 ;  /* 0x0000001310077210 */ /* 0x020fce0007ffe006 */
.L_x_230:
[----:B------:R-:W-:Y:S05]  /*1a90*/  BSYNC.RECONVERGENT B2 ;  /* 0x0000000000027941 */ /* 0x000fea0003800200 */
.L_x_229:
        /* <DEDUP_REMOVED lines=18> */
[----:B------:R-:W-:Y:S01]  /*1bc0*/  VIADD R5, R5, 0x400 ;  /* 0x0000040005057836 */ /* 0x000fe20000000000 */
[----:B--2---:R-:W-:-:S04]  /*1bd0*/  IADD3 R7, PT, PT, R8, R2, R7 ;  /* 0x0000000208077210 */ /* 0x004fc80007ffe007 */
[----:B---3--:R-:W-:-:S07]  /*1be0*/  IADD3 R7, PT, PT, R14, R10, R7 ;  /* 0x0000000a0e077210 */ /* 0x008fce0007ffe007 */
.L_x_232:
[----:B------:R-:W-:Y:S05]  /*1bf0*/  BSYNC.RECONVERGENT B2 ;  /* 0x0000000000027941 */ /* 0x000fea0003800200 */
.L_x_231:
[----:B------:R-:W-:Y:S05]  /*1c00*/  @!P1 BRA `(.L_x_224) ;  /* 0x0000000000249947 */ /* 0x000fea0003800000 */
[----:B------:R-:W-:Y:S02]  /*1c10*/  VIADD R5, R5, UR4 ;  /* 0x0000000405057c36 */ /* 0x000fe40008000000 */
[----:B------:R-:W-:-:S07]  /*1c20*/  IMAD.MOV R4, RZ, RZ, -R4 ;  /* 0x000000ffff047224 */ /* 0x000fce00078e0a04 */
.L_x_233:
[----:B------:R-:W-:-:S06]  /*1c30*/  IMAD.WIDE.U32 R2, R5, 0x4, R12 ;  /* 0x0000000405027825 */ /* 0x000fcc00078e000c */
[----:B------:R-:W2:Y:S01]  /*1c40*/  LDG.E R2, desc[UR6][R2.64] ;  /* 0x0000000602027981 */ /* 0x000ea2000c1e1900 */
[----:B------:R-:W-:Y:S02]  /*1c50*/  VIADD R4, R4, 0x1 ;  /* 0x0000000104047836 */ /* 0x000fe40000000000 */
[----:B------:R-:W-:-:S03]  /*1c60*/  VIADD R5, R5, 0x100 ;  /* 0x0000010005057836 */ /* 0x000fc60000000000 */
[----:B------:R-:W-:Y:S01]  /*1c70*/  ISETP.NE.AND P0, PT, R4, RZ, PT ;  /* 0x000000ff0400720c */ /* 0x000fe20003f05270 */
[----:B--2---:R-:W-:-:S12]  /*1c80*/  IMAD.IADD R7, R2, 0x1, R7 ;  /* 0x0000000102077824 */ /* 0x004fd800078e0207 */
[----:B------:R-:W-:Y:S05]  /*1c90*/  @P0 BRA `(.L_x_233) ;  /* 0xfffffffc00e40947 */ /* 0x000fea000383ffff */
.L_x_224:
[----:B------:R-:W-:Y:S05]  /*1ca0*/  BSYNC.RECONVERGENT B1 ;  /* 0x0000000000017941 */ /* 0x000fea0003800200 */
.L_x_222:
        /* <DEDUP_REMOVED lines=36> */
[----:B--2---:R-:W0:Y:S04]  /*1ef0*/  LDS.128 R4, [UR4+0x10] ;  /* 0x00001004ff047984 */ /* 0x004e280008000c00 */
[----:B------:R-:W1:Y:S01]  /*1f00*/  LDS.64 R2, [UR4+0x20] ;  /* 0x00002004ff027984 */ /* 0x000e620008000a00 */
[----:B0-----:R-:W-:-:S04]  /*1f10*/  IADD3 R0, PT, PT, R4, R0, R9 ;  /* 0x0000000004007210 */ /* 0x001fc80007ffe009 */
[----:B------:R-:W-:-:S04]  /*1f20*/  IADD3 R0, PT, PT, R6, R0, R5 ;  /* 0x0000000006007210 */ /* 0x000fc80007ffe005 */
[----:B-1----:R-:W-:-:S05]  /*1f30*/  IADD3 R0, PT, PT, R2, R0, R7 ;  /* 0x0000000002007210 */ /* 0x002fca0007ffe007 */
[----:B------:R-:W-:-:S07]  /*1f40*/  IMAD.IADD R9, R0, 0x1, R3 ;  /* 0x0000000100097824 */ /* 0x000fce00078e0203 */
.L_x_220:
[----:B------:R-:W-:Y:S05]  /*1f50*/  BSYNC.RECONVERGENT B0 ;  /* 0x0000000000007941 */ /* 0x000fea0003800200 */
.L_x_205:
[----:B------:R-:W-:Y:S05]  /*1f60*/  @P0 EXIT ;  /* 0x000000000000094d */ /* 0x000fea0003800000 */
[----:B-1----:R-:W1:Y:S01]  /*1f70*/  LDC.64 R2, c[0x0][0x388] ;  /* 0x0000e200ff027b82 */ /* 0x002e620000000a00 */
[----:B------:R-:W0:Y:S02]  /*1f80*/  LDCU UR4, c[0x0][0x398] ;  /* 0x00007300ff0477ac */ /* 0x000e240008000800 */
[----:B0-2---:R-:W-:-:S05]  /*1f90*/  VIADD R9, R9, UR4 ;  /* 0x0000000409097c36 */ /* 0x005fca0008000000 */
[----:B-1----:R-:W-:Y:S01]  /*1fa0*/  STG.E desc[UR6][R2.64], R9 ;  /* 0x0000000902007986 */ /* 0x002fe2000c101906 */
[----:B------:R-:W-:Y:S05]  /*1fb0*/  EXIT ;  /* 0x000000000000794d */ /* 0x000fea0003800000 */
.L_x_234:
        /* <DEDUP_REMOVED lines=12> */
.L_x_244:


//--------------------- .text._ZN3cub18CUB_300001_SM_10006detail8for_each13static_kernelINS2_12policy_hub_t12policy_500_tEmN6thrust24THRUST_300001_SM_1000_NS8cuda_cub20__uninitialized_fill7functorINS7_10device_ptrIiEEiEEEEvT0_T1_ --------------------------
	.section	.text._ZN3cub18CUB_300001_SM_10006detail8for_each13static_kernelINS2_12policy_hub_t12policy_500_tEmN6thrust24THRUST_300001_SM_1000_NS8cuda_cub20__uninitialized_fill7functorINS7_10device_ptrIiEEiEEEEvT0_T1_,"ax",@progbits
	.align	128
        .global         _ZN3cub18CUB_300001_SM_10006detail8for_each13static_kernelINS2_12policy_hub_t12policy_500_tEmN6thrust24THRUST_300001_SM_1000_NS8cuda_cub20__uninitialized_fill7functorINS7_10device_ptrIiEEiEEEEvT0_T1_
        .type           _ZN3cub18CUB_300001_SM_10006detail8for_each13static_kernelINS2_12policy_hub_t12policy_500_tEmN6thrust24THRUST_300001_SM_1000_NS8cuda_cub20__uninitialized_fill7functorINS7_10device_ptrIiEEiEEEEvT0_T1_,@function
        .size           _ZN3cub18CUB_300001_SM_10006detail8for_each13static_kernelINS2_12policy_hub_t12policy_500_tEmN6thrust24THRUST_300001_SM_1000_NS8cuda_cub20__uninitialized_fill7functorINS7_10device_ptrIiEEiEEEEvT0_T1_,(.L_x_245 - _ZN3cub18CUB_300001_SM_10006detail8for_each13static_kernelINS2_12policy_hub_t12policy_500_tEmN6thrust24THRUST_300001_SM_1000_NS8cuda_cub20__uninitialized_fill7functorINS7_10device_ptrIiEEiEEEEvT0_T1_)
        .other          _ZN3cub18CUB_300001_SM_10006detail8for_each13static_kernelINS2_12policy_hub_t12policy_500_tEmN6thrust24THRUST_300001_SM_1000_NS8cuda_cub20__uninitialized_fill7functorINS7_10device_ptrIiEEiEEEEvT0_T1_,@"STO_CUDA_ENTRY STV_DEFAULT"
_ZN3cub18CUB_300001_SM_10006detail8for_each13static_kernelINS2_12policy_hub_t12policy_500_tEmN6thrust24THRUST_300001_SM_1000_NS8cuda_cub20__uninitialized_fill7functorINS7_10device_ptrIiEEiEEEEvT0_T1_:
.text._ZN3cub18CUB_300001_SM_10006detail8for_each13static_kernelINS2_12policy_hub_t12policy_500_tEmN6thrust24THRUST_300001_SM_1000_NS8cuda_cub20__uninitialized_fill7functorINS7_10device_ptrIiEEiEEEEvT0_T1_:
[----:B------:R-:W-:Y:S08]  /*0000*/  LDC R1, c[0x0][0x37c] ;  /* 0x0000df00ff017b82 */ /* 0x000ff00000000800 */
[----:B------:R-:W0:Y:S01]  /*0010*/  S2UR UR4, SR_CTAID.X ;  /* 0x00000000000479c3 */ /* 0x000e220000002500 */
[----:B------:R-:W1:Y:S01]  /*0020*/  LDCU.64 UR6, c[0x0][0x380] ;  /* 0x00007000ff0677ac */ /* 0x000e620008000a00 */
[----:B------:R-:W2:Y:S01]  /*0030*/  LDCU.64 UR8, c[0x0][0x358] ;  /* 0x00006b00ff0877ac */ /* 0x000ea20008000a00 */
[----:B0-----:R-:W-:-:S04]  /*0040*/  UIMAD.WIDE.U32 UR4, UR4, 0x200, URZ ;  /* 0x00000200040478a5 */ /* 0x001fc8000f8e00ff */
[----:B-1----:R-:W-:-:S04]  /*0050*/  UIADD3 UR6, UP0, UPT, -UR4, UR6, URZ ;  /* 0x0000000604067290 */ /* 0x002fc8000ff1e1ff */
[----:B------:R-:W-:Y:S02]  /*0060*/  UIADD3.X UR7, UPT, UPT, ~UR5, UR7, URZ, UP0, !UPT ;  /* 0x0000000705077290 */ /* 0x000fe400087fe5ff */
[----:B------:R-:W-:-:S04]  /*0070*/  UISETP.GE.U32.AND UP0, UPT, UR6, 0x200, UPT ;  /* 0x000002000600788c */ /* 0x000fc8000bf06070 */
[----:B------:R-:W-:-:S09]  /*0080*/  UISETP.GE.U32.AND.EX UP0, UPT, UR7, URZ, UPT, UP0 ;  /* 0x000000ff0700728c */ /* 0x000fd2000bf06100 */
[----:B--2---:R-:W-:Y:S05]  /*0090*/  BRA.U !UP0, `(.L_x_235) ;  /* 0x0000000108287547 */ /* 0x004fea000b800000 */
[----:B------:R-:W0:Y:S01]  /*00a0*/  S2R R0, SR_TID.X ;  /* 0x0000000000007919 */ /* 0x000e220000002100 */
[----:B------:R-:W1:Y:S01]  /*00b0*/  LDCU.64 UR6, c[0x0][0x388] ;  /* 0x00007100ff0677ac */ /* 0x000e620008000a00 */
[----:B------:R-:W2:Y:S01]  /*00c0*/  LDC R5, c[0x0][0x390] ;  /* 0x0000e400ff057b82 */ /* 0x000ea20000000800 */
[----:B0-----:R-:W-:-:S05]  /*00d0*/  IADD3 R0, P0, PT, R0, UR4, RZ ;  /* 0x0000000400007c10 */ /* 0x001fca000ff1e0ff */
[----:B------:R-:W-:Y:S01]  /*00e0*/  IMAD.X R3, RZ, RZ, UR5, P0 ;  /* 0x00000005ff037e24 */ /* 0x000fe200080e06ff */
[----:B-1----:R-:W-:-:S04]  /*00f0*/  LEA R2, P0, R0, UR6, 0x2 ;  /* 0x0000000600027c11 */ /* 0x002fc8000f8010ff */
[----:B------:R-:W-:-:S05]  /*0100*/  LEA.HI.X R3, R0, UR7, R3, 0x2, P0 ;  /* 0x0000000700037c11 */ /* 0x000fca00080f1403 */
[----:B--2---:R-:W-:Y:S04]  /*0110*/  STG.E desc[UR8][R2.64], R5 ;  /* 0x0000000502007986 */ /* 0x004fe8000c101908 */
[----:B------:R-:W-:Y:S01]  /*0120*/  STG.E desc[UR8][R2.64+0x400], R5 ;  /* 0x0004000502007986 */ /* 0x000fe2000c101908 */
[----:B------:R-:W-:Y:S05]  /*0130*/  EXIT ;  /* 0x000000000000794d */ /* 0x000fea0003800000 */
.L_x_235:
[----:B------:R-:W0:Y:S01]  /*0140*/  S2R R0, SR_TID.X ;  /* 0x0000000000007919 */ /* 0x000e220000002100 */
[----:B------:R-:W-:Y:S01]  /*0150*/  IMAD.U32 R2, RZ, RZ, UR7 ;  /* 0x00000007ff027e24 */ /* 0x000fe2000f8e00ff */
[----:B------:R-:W1:Y:S01]  /*0160*/  LDCU.64 UR10, c[0x0][0x388] ;  /* 0x00007100ff0a77ac */ /* 0x000e620008000a00 */
[----:B------:R-:W-:Y:S01]  /*0170*/  IMAD.U32 R4, RZ, RZ, UR7 ;  /* 0x00000007ff047e24 */ /* 0x000fe2000f8e00ff */
[----:B0-----:R-:W-:-:S04]  /*0180*/  ISETP.LT.U32.AND P0, PT, R0, UR6, PT ;  /* 0x0000000600007c0c */ /* 0x001fc8000bf01070 */
[----:B------:R-:W-:Y:S01]  /*0190*/  ISETP.GT.U32.AND.EX P0, PT, R2, RZ, PT, P0 ;  /* 0x000000ff0200720c */ /* 0x000fe20003f04100 */
[C---:B------:R-:W-:Y:S01]  /*01a0*/  VIADD R2, R0.reuse, 0x100 ;  /* 0x0000010000027836 */ /* 0x040fe20000000000 */
[----:B------:R-:W-:-:S04]  /*01b0*/  IADD3 R0, P2, PT, R0, UR4, RZ ;  /* 0x0000000400007c10 */ /* 0x000fc8000ff5e0ff */
[----:B------:R-:W-:Y:S01]  /*01c0*/  ISETP.LT.U32.AND P1, PT, R2, UR6, PT ;  /* 0x0000000602007c0c */ /* 0x000fe2000bf21070 */
[----:B------:R-:W-:Y:S01]  /*01d0*/  IMAD.X R3, RZ, RZ, UR5, P2 ;  /* 0x00000005ff037e24 */ /* 0x000fe200090e06ff */
[----:B-1----:R-:W-:Y:S02]  /*01e0*/  LEA R2, P2, R0, UR10, 0x2 ;  /* 0x0000000a00027c11 */ /* 0x002fe4000f8410ff */
[----:B------:R-:W-:Y:S02]  /*01f0*/  ISETP.GT.U32.AND.EX P1, PT, R4, RZ, PT, P1 ;  /* 0x000000ff0400720c */ /* 0x000fe40003f24110 */
[----:B------:R-:W-:Y:S01]  /*0200*/  LEA.HI.X R3, R0, UR11, R3, 0x2, P2 ;  /* 0x0000000b00037c11 */ /* 0x000fe200090f1403 */
[----:B------:R-:W0:Y:S04]  /*0210*/  @P0 LDC R5, c[0x0][0x390] ;  /* 0x0000e400ff050b82 */ /* 0x000e280000000800 */
[----:B0-----:R0:W-:Y:S06]  /*0220*/  @P0 STG.E desc[UR8][R2.64], R5 ;  /* 0x0000000502000986 */ /* 0x0011ec000c101908 */
[----:B------:R-:W-:Y:S05]  /*0230*/  @!P1 EXIT ;  /* 0x000000000000994d */ /* 0x000fea0003800000 */
[----:B0-----:R-:W0:Y:S02]  /*0240*/  LDC R5, c[0x0][0x390] ;  /* 0x0000e400ff057b82 */ /* 0x001e240000000800 */
[----:B0-----:R-:W-:Y:S01]  /*0250*/  STG.E desc[UR8][R2.64+0x400], R5 ;  /* 0x0004000502007986 */ /* 0x001fe2000c101908 */
[----:B------:R-:W-:Y:S05]  /*0260*/  EXIT ;  /* 0x000000000000794d */ /* 0x000fea0003800000 */
.L_x_236:
        /* <DEDUP_REMOVED lines=9> */
.L_x_245:


//--------------------- .text._ZN3cub18CUB_300001_SM_10006detail11EmptyKernelIvEEvv --------------------------
	.section	.text._ZN3cub18CUB_300001_SM_10006detail11EmptyKernelIvEEvv,"ax",@progbits
	.align	128
        .global         _ZN3cub18CUB_300001_SM_10006detail11EmptyKernelIvEEvv
        .type           _ZN3cub18CUB_300001_SM_10006detail11EmptyKernelIvEEvv,@function
        .size           _ZN3cub18CUB_300001_SM_10006detail11EmptyKernelIvEEvv,(.L_x_246 - _ZN3cub18CUB_300001_SM_10006detail11EmptyKernelIvEEvv)
        .other          _ZN3cub18CUB_300001_SM_10006detail11EmptyKernelIvEEvv,@"STO_CUDA_ENTRY STV_DEFAULT"
_ZN3cub18CUB_300001_SM_10006detail11EmptyKernelIvEEvv:
.text._ZN3cub18CUB_300001_SM_10006detail11EmptyKernelIvEEvv:
[----:B------:R-:W-:Y:S01]  /*0000*/  LDC R1, c[0x0][0x37c] ;  /* 0x0000df00ff017b82 */ /* 0x000fe20000000800 */
[----:B------:R-:W-:Y:S05]  /*0010*/  EXIT ;  /* 0x000000000000794d */ /* 0x000fea0003800000 */
.L_x_237:
        /* <DEDUP_REMOVED lines=14> */
.L_x_246:


//--------------------- .text._Z17checkForIntersect4EdgeiPS_Pi --------------------------
	.section	.text._Z17checkForIntersect4EdgeiPS_Pi,"ax",@progbits
	.align	128
        .global         _Z17checkForIntersect4EdgeiPS_Pi
        .type           _Z17checkForIntersect4EdgeiPS_Pi,@function
        .size           _Z17checkForIntersect4EdgeiPS_Pi,(.L_x_247 - _Z17checkForIntersect4EdgeiPS_Pi)
        .other          _Z17checkForIntersect4EdgeiPS_Pi,@"STO_CUDA_ENTRY STV_DEFAULT"
_Z17checkForIntersect4EdgeiPS_Pi:
.text._Z17checkForIntersect4EdgeiPS_Pi:
[----:B------:R-:W-:Y:S01]  /*0000*/  LDC R1, c[0x0][0x37c] ;  /* 0x0000df00ff017b82 */ /* 0x000fe20000000800 */
[----:B------:R-:W0:Y:S07]  /*0010*/  S2R R3, SR_TID.X ;  /* 0x0000000000037919 */ /* 0x000e2e0000002100 */
[----:B------:R-:W0:Y:S01]  /*0020*/  S2UR UR4, SR_CTAID.X ;  /* 0x00000000000479c3 */ /* 0x000e220000002500 */
[----:B------:R-:W1:Y:S07]  /*0030*/  LDCU UR5, c[0x0][0x390] ;  /* 0x00007200ff0577ac */ /* 0x000e6e0008000800 */
[----:B------:R-:W0:Y:S02]  /*0040*/  LDC R0, c[0x0][0x360] ;  /* 0x0000d800ff007b82 */ /* 0x000e240000000800 */
[----:B0-----:R-:W-:-:S05]  /*0050*/  IMAD R0, R0, UR4, R3 ;  /* 0x0000000400007c24 */ /* 0x001fca000f8e0203 */
[----:B-1----:R-:W-:-:S13]  /*0060*/  ISETP.GE.AND P0, PT, R0, UR5, PT ;  /* 0x0000000500007c0c */ /* 0x002fda000bf06270 */
[----:B------:R-:W-:Y:S05]  /*0070*/  @P0 EXIT ;  /* 0x000000000000094d */ /* 0x000fea0003800000 */
[----:B------:R-:W0:Y:S01]  /*0080*/  LDC.64 R4, c[0x0][0x398] ;  /* 0x0000e600ff047b82 */ /* 0x000e220000000a00 */
[----:B------:R-:W1:Y:S01]  /*0090*/  LDCU.64 UR4, c[0x0][0x358] ;  /* 0x00006b00ff0477ac */ /* 0x000e620008000a00 */
[----:B------:R-:W2:Y:S01]  /*00a0*/  LDCU.64 UR6, c[0x0][0x380] ;  /* 0x00007000ff0677ac */ /* 0x000ea20008000a00 */
[----:B0-----:R-:W-:-:S05]  /*00b0*/  IMAD.WIDE R4, R0, 0x10, R4 ;  /* 0x0000001000047825 */ /* 0x001fca00078e0204 */
[----:B-1----:R-:W2:Y:S04]  /*00c0*/  LDG.E R8, desc[UR4][R4.64+0x8] ;  /* 0x0000080404087981 */ /* 0x002ea8000c1e1900 */
[----:B------:R-:W3:Y:S04]  /*00d0*/  LDG.E R7, desc[UR4][R4.64] ;  /* 0x0000000404077981 */ /* 0x000ee8000c1e1900 */
[----:B------:R-:W4:Y:S01]  /*00e0*/  LDG.E R6, desc[UR4][R4.64+0x4] ;  /* 0x0000040404067981 */ /* 0x000f22000c1e1900 */
[----:B--2---:R-:W-:-:S04]  /*00f0*/  FSETP.NEU.AND P0, PT, R8, UR6, PT ;  /* 0x0000000608007c0b */ /* 0x004fc8000bf0d000 */
[----:B---3--:R-:W-:-:S04]  /*0100*/  FSETP.EQ.AND P0, PT, R7, UR6, !P0 ;  /* 0x0000000607007c0b */ /* 0x008fc8000c702000 */
[----:B----4-:R-:W-:-:S13]  /*0110*/  FSETP.EQ.OR P0, PT, R6, UR7, P0 ;  /* 0x0000000706007c0b */ /* 0x010fda0008702400 */
[----:B------:R-:W-:Y:S05]  /*0120*/  @P0 EXIT ;  /* 0x000000000000094d */ /* 0x000fea0003800000 */
[----:B------:R-:W2:Y:S01]  /*0130*/  LDG.E R5, desc[UR4][R4.64+0xc] ;  /* 0x00000c0404057981 */ /* 0x000ea2000c1e1900 */
[----:B------:R-:W0:Y:S01]  /*0140*/  LDC.64 R2, c[0x0][0x388] ;  /* 0x0000e200ff027b82 */ /* 0x000e220000000a00 */
[----:B------:R-:W-:Y:S01]  /*0150*/  FADD R10, R6, -UR7 ;  /* 0x80000007060a7e21 */ /* 0x000fe20008000000 */
[----:B------:R-:W-:Y:S01]  /*0160*/  FADD R9, R7, -UR6 ;  /* 0x8000000607097e21 */ /* 0x000fe20008000000 */
[----:B0-----:R-:W-:-:S04]  /*0170*/  FADD R11, R2, -UR6 ;  /* 0x80000006020b7e21 */ /* 0x001fc80008000000 */
[----:B------:R-:W-:Y:S01]  /*0180*/  FMUL R12, R10, R11 ;  /* 0x0000000b0a0c7220 */ /* 0x000fe20000400000 */
[----:B------:R-:W-:-:S04]  /*0190*/  FADD R10, R3, -UR7 ;  /* 0x80000007030a7e21 */ /* 0x000fc80008000000 */
[----:B------:R-:W-:Y:S01]  /*01a0*/  FFMA R9, R9, R10, -R12 ;  /* 0x0000000a09097223 */ /* 0x000fe2000000080c */
[----:B--2---:R-:W-:-:S04]  /*01b0*/  FADD R14, R5, -UR7 ;  /* 0x80000007050e7e21 */ /* 0x004fc80008000000 */
[----:B------:R-:W-:Y:S01]  /*01c0*/  FMUL R13, R11, R14 ;  /* 0x0000000e0b0d7220 */ /* 0x000fe20000400000 */
[----:B------:R-:W-:-:S04]  /*01d0*/  FADD R11, R8, -UR6 ;  /* 0x80000006080b7e21 */ /* 0x000fc80008000000 */
[----:B------:R-:W-:-:S04]  /*01e0*/  FFMA R10, R10, R11, -R13 ;  /* 0x0000000b0a0a7223 */ /* 0x000fc8000000080d */
[----:B------:R-:W-:-:S05]  /*01f0*/  FMUL R9, R9, R10 ;  /* 0x0000000a09097220 */ /* 0x000fca0000400000 */
[----:B------:R-:W-:-:S13]  /*0200*/  FSETP.GEU.AND P0, PT, R9, RZ, PT ;  /* 0x000000ff0900720b */ /* 0x000fda0003f0e000 */
[----:B------:R-:W-:Y:S05]  /*0210*/  @P0 EXIT ;  /* 0x000000000000094d */ /* 0x000fea0003800000 */
[C---:B------:R-:W-:Y:S01]  /*0220*/  FADD R4, -R6.reuse, R5 ;  /* 0x0000000506047221 */ /* 0x040fe20000000100 */
[C---:B------:R-:W-:Y:S01]  /*0230*/  FADD R8, -R7.reuse, R8 ;  /* 0x0000000807087221 */ /* 0x040fe20000000100 */
[C---:B------:R-:W-:Y:S01]  /*0240*/  FADD R5, -R6.reuse, UR7 ;  /* 0x0000000706057e21 */ /* 0x040fe20008000100 */
[----:B------:R-:W-:Y:S01]  /*0250*/  FADD R9, -R6, R3 ;  /* 0x0000000306097221 */ /* 0x000fe20000000100 */
[C---:B------:R-:W-:Y:S01]  /*0260*/  FADD R3, -R7.reuse, R2 ;  /* 0x0000000207037221 */ /* 0x040fe20000000100 */
[----:B------:R-:W-:Y:S01]  /*0270*/  FADD R7, -R7, UR6 ;  /* 0x0000000607077e21 */ /* 0x000fe20008000100 */
[----:B------:R-:W-:Y:S01]  /*0280*/  FMUL R2, R5, R8 ;  /* 0x0000000805027220 */ /* 0x000fe20000400000 */
[----:B------:R-:W-:-:S03]  /*0290*/  FMUL R9, R8, R9 ;  /* 0x0000000908097220 */ /* 0x000fc60000400000 */
[----:B------:R-:W-:Y:S01]  /*02a0*/  FFMA R2, R7, R4, -R2 ;  /* 0x0000000407027223 */ /* 0x000fe20000000802 */
[----:B------:R-:W-:-:S04]  /*02b0*/  FFMA R3, R4, R3, -R9 ;  /* 0x0000000304037223 */ /* 0x000fc80000000809 */
[----:B------:R-:W-:-:S05]  /*02c0*/  FMUL R2, R2, R3 ;  /* 0x0000000302027220 */ /* 0x000fca0000400000 */
[----:B------:R-:W-:-:S13]  /*02d0*/  FSETP.GEU.AND P0, PT, R2, RZ, PT ;  /* 0x000000ff0200720b */ /* 0x000fda0003f0e000 */
[----:B------:R-:W-:Y:S05]  /*02e0*/  @P0 EXIT ;  /* 0x000000000000094d */ /* 0x000fea0003800000 */
[----:B------:R-:W0:Y:S01]  /*02f0*/  LDC.64 R2, c[0x0][0x3a0] ;  /* 0x0000e800ff027b82 */ /* 0x000e220000000a00 */
[----:B------:R-:W-:Y:S02]  /*0300*/  HFMA2 R5, -RZ, RZ, 0, 5.9604644775390625e-08 ;  /* 0x00000001ff057431 */ /* 0x000fe400000001ff */
[----:B0-----:R-:W-:-:S05]  /*0310*/  IMAD.WIDE R2, R0, 0x4, R2 ;  /* 0x0000000400027825 */ /* 0x001fca00078e0202 */
[----:B------:R-:W-:Y:S01]  /*0320*/  STG.E desc[UR4][R2.64], R5 ;  /* 0x0000000502007986 */ /* 0x000fe2000c101904 */
[----:B------:R-:W-:Y:S05]  /*0330*/  EXIT ;  /* 0x000000000000794d */ /* 0x000fea0003800000 */
.L_x_238:
        /* <DEDUP_REMOVED lines=12> */
.L_x_247:


//--------------------- .nv.shared._ZN3cub18CUB_300001_SM_10006detail6reduce28DeviceReduceSingleTileKernelINS2_10policy_hubIiyN4cuda3std3__44plusIiEEE10Policy1000EPiSC_iS9_iiNS7_10__identityEEEvT0_T1_T2_T3_T4_T6_ --------------------------
	.section	.nv.shared._ZN3cub18CUB_300001_SM_10006detail6reduce28DeviceReduceSingleTileKernelINS2_10policy_hubIiyN4cuda3std3__44plusIiEEE10Policy1000EPiSC_iS9_iiNS7_10__identityEEEvT0_T1_T2_T3_T4_T6_,"aw",@nobits
	.sectionflags	@""
	.align	4
.nv.shared._ZN3cub18CUB_300001_SM_10006detail6reduce28DeviceReduceSingleTileKernelINS2_10policy_hubIiyN4cuda3std3__44plusIiEEE10Policy1000EPiSC_iS9_iiNS7_10__identityEEEvT0_T1_T2_T3_T4_T6_:
	.zero		1068


//--------------------- .nv.shared.reserved.0     --------------------------
	.section	.nv.shared.reserved.0,"aw",@nobits
	.weak		__nv_reservedSMEM_offset_0_alias
	.size		__nv_reservedSMEM_offset_0_alias, 0, 64
	.other		__nv_reservedSMEM_offset_0_alias,@"STO_CUDA_RESERVED_SHARED STV_DEFAULT"
__nv_reservedSMEM_offset_0_alias:
	.zero		0
	.zero		64


//--------------------- .nv.global                --------------------------
	.section	.nv.global,"aw",@nobits
.nv.global:
	.type		_ZN34_INTERNAL_c5ab88d9_4_k_cu_1a661fe26thrust24THRUST_300001_SM_1000_NS3seqE,@object
	.size		_ZN34_INTERNAL_c5ab88d9_4_k_cu_1a661fe26thrust24THRUST_300001_SM_1000_NS3seqE,(_ZN34_INTERNAL_c5ab88d9_4_k_cu_1a661fe24cuda3std3__48in_placeE - _ZN34_INTERNAL_c5ab88d9_4_k_cu_1a661fe26thrust24THRUST_300001_SM_1000_NS3seqE)
_ZN34_INTERNAL_c5ab88d9_4_k_cu_1a661fe26thrust24THRUST_300001_SM_1000_NS3seqE:
	.zero		1
	.type		_ZN34_INTERNAL_c5ab88d9_4_k_cu_1a661fe24cuda3std3__48in_placeE,@object
	.size		_ZN34_INTERNAL_c5ab88d9_4_k_cu_1a661fe24cuda3std3__48in_placeE,(_ZN34_INTERNAL_c5ab88d9_4_k_cu_1a661fe24cuda3std6ranges3__45__cpo4sizeE - _ZN34_INTERNAL_c5ab88d9_4_k_cu_1a661fe24cuda3std3__48in_placeE)
_ZN34_INTERNAL_c5ab88d9_4_k_cu_1a661fe24cuda3std3__48in_placeE:
	.zero		1
	.type		_ZN34_INTERNAL_c5ab88d9_4_k_cu_1a661fe24cuda3std6ranges3__45__cpo4sizeE,@object
	.size		_ZN34_INTERNAL_c5ab88d9_4_k_cu_1a661fe24cuda3std6ranges3__45__cpo4sizeE,(_ZN34_INTERNAL_c5ab88d9_4_k_cu_1a661fe26thrust24THRUST_300001_SM_1000_NS12placeholders2_3E - _ZN34_INTERNAL_c5ab88d9_4_k_cu_1a661fe24cuda3std6ranges3__45__cpo4sizeE)
_ZN34_INTERNAL_c5ab88d9_4_k_cu_1a661fe24cuda3std6ranges3__45__cpo4sizeE:
	.zero		1
	.type		_ZN34_INTERNAL_c5ab88d9_4_k_cu_1a661fe26thrust24THRUST_300001_SM_1000_NS12placeholders2_3E,@object
	.size		_ZN34_INTERNAL_c5ab88d9_4_k_cu_1a661fe26thrust24THRUST_300001_SM_1000_NS12placeholders2_3E,(_ZN34_INTERNAL_c5ab88d9_4_k_cu_1a661fe24cuda3std3__45__cpo6cbeginE - _ZN34_INTERNAL_c5ab88d9_4_k_cu_1a661fe26thrust24THRUST_300001_SM_1000_NS12placeholders2_3E)
_ZN34_INTERNAL_c5ab88d9_4_k_cu_1a661fe26thrust24THRUST_300001_SM_1000_NS12placeholders2_3E:
	.zero		1
	.type		_ZN34_INTERNAL_c5ab88d9_4_k_cu_1a661fe24cuda3std3__45__cpo6cbeginE,@object
	.size		_ZN34_INTERNAL_c5ab88d9_4_k_cu_1a661fe24cuda3std3__45__cpo6cbeginE,(_ZN34_INTERNAL_c5ab88d9_4_k_cu_1a661fe24cuda3std6ranges3__45__cpo6cbeginE - _ZN34_INTERNAL_c5ab88d9_4_k_cu_1a661fe24cuda3std3__45__cpo6cbeginE)
_ZN34_INTERNAL_c5ab88d9_4_k_cu_1a661fe24cuda3std3__45__cpo6cbeginE:
	.zero		1
	.type		_ZN34_INTERNAL_c5ab88d9_4_k_cu_1a661fe24cuda3std6ranges3__45__cpo6cbeginE,@object
	.size		_ZN34_INTERNAL_c5ab88d9_4_k_cu_1a661fe24cuda3std6ranges3__45__cpo6cbeginE,(_ZN34_INTERNAL_c5ab88d9_4_k_cu_1a661fe26thrust24THRUST_300001_SM_1000_NS12placeholders2_7E - _ZN34_INTERNAL_c5ab88d9_4_k_cu_1a661fe24cuda3std6ranges3__45__cpo6cbeginE)
_ZN34_INTERNAL_c5ab88d9_4_k_cu_1a661fe24cuda3std6ranges3__45__cpo6cbeginE:
	.zero		1
	.type		_ZN34_INTERNAL_c5ab88d9_4_k_cu_1a661fe26thrust24THRUST_300001_SM_1000_NS12placeholders2_7E,@object
	.size		_ZN34_INTERNAL_c5ab88d9_4_k_cu_1a661fe26thrust24THRUST_300001_SM_1000_NS12placeholders2_7E,(_ZN34_INTERNAL_c5ab88d9_4_k_cu_1a661fe24cuda3std3__45__cpo7crbeginE - _ZN34_INTERNAL_c5ab88d9_4_k_cu_1a661fe26thrust24THRUST_300001_SM_1000_NS12placeholders2_7E)
_ZN34_INTERNAL_c5ab88d9_4_k_cu_1a661fe26thrust24THRUST_300001_SM_1000_NS12placeholders2_7E:
	.zero		1
	.type		_ZN34_INTERNAL_c5ab88d9_4_k_cu_1a661fe24cuda3std3__45__cpo7crbeginE,@object
	.size		_ZN34_INTERNAL_c5ab88d9_4_k_cu_1a661fe24cuda3std3__45__cpo7crbeginE,(_ZN34_INTERNAL_c5ab88d9_4_k_cu_1a661fe24cuda3std6ranges3__45__cpo4nextE - _ZN34_INTERNAL_c5ab88d9_4_k_cu_1a661fe24cuda3std3__45__cpo7crbeginE)
_ZN34_INTERNAL_c5ab88d9_4_k_cu_1a661fe24cuda3std3__45__cpo7crbeginE:
	.zero		1
	.type		_ZN34_INTERNAL_c5ab88d9_4_k_cu_1a661fe24cuda3std6ranges3__45__cpo4nextE,@object
	.size		_ZN34_INTERNAL_c5ab88d9_4_k_cu_1a661fe24cuda3std6ranges3__45__cpo4nextE,(_ZN34_INTERNAL_c5ab88d9_4_k_cu_1a661fe24cuda3std6ranges3__45__cpo4swapE - _ZN34_INTERNAL_c5ab88d9_4_k_cu_1a661fe24cuda3std6ranges3__45__cpo4nextE)
_ZN34_INTERNAL_c5ab88d9_4_k_cu_1a661fe24cuda3std6ranges3__45__cpo4nextE:
	.zero		1
	.type		_ZN34_INTERNAL_c5ab88d9_4_k_cu_1a661fe24cuda3std6ranges3__45__cpo4swapE,@object
	.size		_ZN34_INTERNAL_c5ab88d9_4_k_cu_1a661fe24cuda3std6ranges3__45__cpo4swapE,(_ZN34_INTERNAL_c5ab88d9_4_k_cu_1a661fe26thrust24THRUST_300001_SM_1000_NS8cuda_cub10par_nosyncE - _ZN34_INTERNAL_c5ab88d9_4_k_cu_1a661fe24cuda3std6ranges3__45__cpo4swapE)
_ZN34_INTERNAL_c5ab88d9_4_k_cu_1a661fe24cuda3std6ranges3__45__cpo4swapE:
	.zero		1
	.type		_ZN34_INTERNAL_c5ab88d9_4_k_cu_1a661fe26thrust24THRUST_300001_SM_1000_NS8cuda_cub10par_nosyncE,@object
	.size		_ZN34_INTERNAL_c5ab88d9_4_k_cu_1a661fe26thrust24THRUST_300001_SM_1000_NS8cuda_cub10par_nosyncE,(_ZN34_INTERNAL_c5ab88d9_4_k_cu_1a661fe26thrust24THRUST_300001_SM_1000_NS12placeholders2_9E - _ZN34_INTERNAL_c5ab88d9_4_k_cu_1a661fe26thrust24THRUST_300001_SM_1000_NS8cuda_cub10par_nosyncE)
_ZN34_INTERNAL_c5ab88d9_4_k_cu_1a661fe26thrust24THRUST_300001_SM_1000_NS8cuda_cub10par_nosyncE:
	.zero		1
	.type		_ZN34_INTERNAL_c5ab88d9_4_k_cu_1a661fe26thrust24THRUST_300001_SM_1000_NS12placeholders2_9E,@object
	.size		_ZN34_INTERNAL_c5ab88d9_4_k_cu_1a661fe26thrust24THRUST_300001_SM_1000_NS12placeholders2_9E,(_ZN34_INTERNAL_c5ab88d9_4_k_cu_1a661fe24cuda3std3__436_GLOBAL__N__c5ab88d9_4_k_cu_1a661fe26ignoreE - _ZN34_INTERNAL_c5ab88d9_4_k_cu_1a661fe26thrust24THRUST_300001_SM_1000_NS12placeholders2_9E)
_ZN34_INTERNAL_c5ab88d9_4_k_cu_1a661fe26thrust24THRUST_300001_SM_1000_NS12placeholders2_9E:
	.zero		1
	.type		_ZN34_INTERNAL_c5ab88d9_4_k_cu_1a661fe24cuda3std3__436_GLOBAL__N__c5ab88d9_4_k_cu_1a661fe26ignoreE,@object
	.size		_ZN34_INTERNAL_c5ab88d9_4_k_cu_1a661fe24cuda3std3__436_GLOBAL__N__c5ab88d9_4_k_cu_1a661fe26ignoreE,(_ZN34_INTERNAL_c5ab88d9_4_k_cu_1a661fe24cuda3std6ranges3__45__cpo4dataE - _ZN34_INTERNAL_c5ab88d9_4_k_cu_1a661fe24cuda3std3__436_GLOBAL__N__c5ab88d9_4_k_cu_1a661fe26ignoreE)
_ZN34_INTERNAL_c5ab88d9_4_k_cu_1a661fe24cuda3std3__436_GLOBAL__N__c5ab88d9_4_k_cu_1a661fe26ignoreE:
	.zero		1
	.type		_ZN34_INTERNAL_c5ab88d9_4_k_cu_1a661fe24cuda3std6ranges3__45__cpo4dataE,@object
	.size		_ZN34_INTERNAL_c5ab88d9_4_k_cu_1a661fe24cuda3std6ranges3__45__cpo4dataE,(_ZN34_INTERNAL_c5ab88d9_4_k_cu_1a661fe26thrust24THRUST_300001_SM_1000_NS12placeholders2_1E - _ZN34_INTERNAL_c5ab88d9_4_k_cu_1a661fe24cuda3std6ranges3__45__cpo4dataE)
_ZN34_INTERNAL_c5ab88d9_4_k_cu_1a661fe24cuda3std6ranges3__45__cpo4dataE:
	.zero		1
	.type		_ZN34_INTERNAL_c5ab88d9_4_k_cu_1a661fe26thrust24THRUST_300001_SM_1000_NS12placeholders2_1E,@object
	.size		_ZN34_INTERNAL_c5ab88d9_4_k_cu_1a661fe26thrust24THRUST_300001_SM_1000_NS12placeholders2_1E,(_ZN34_INTERNAL_c5ab88d9_4_k_cu_1a661fe24cuda3std3__45__cpo5beginE - _ZN34_INTERNAL_c5ab88d9_4_k_cu_1a661fe26thrust24THRUST_300001_SM_1000_NS12placeholders2_1E)
_ZN34_INTERNAL_c5ab88d9_4_k_cu_1a661fe26thrust24THRUST_300001_SM_1000_NS12placeholders2_1E:
	.zero		1
	.type		_ZN34_INTERNAL_c5ab88d9_4_k_cu_1a661fe24cuda3std3__45__cpo5beginE,@object
	.size		_ZN34_INTERNAL_c5ab88d9_4_k_cu_1a661fe24cuda3std3__45__cpo5beginE,(_ZN34_INTERNAL_c5ab88d9_4_k_cu_1a661fe24cuda3std6ranges3__45__cpo5beginE - _ZN34_INTERNAL_c5ab88d9_4_k_cu_1a661fe24cuda3std3__45__cpo5beginE)
_ZN34_INTERNAL_c5ab88d9_4_k_cu_1a661fe24cuda3std3__45__cpo5beginE:
	.zero		1
	.type		_ZN34_INTERNAL_c5ab88d9_4_k_cu_1a661fe24cuda3std6ranges3__45__cpo5beginE,@object
	.size		_ZN34_INTERNAL_c5ab88d9_4_k_cu_1a661fe24cuda3std6ranges3__45__cpo5beginE,(_ZN34_INTERNAL_c5ab88d9_4_k_cu_1a661fe26thrust24THRUST_300001_SM_1000_NS12placeholders2_5E - _ZN34_INTERNAL_c5ab88d9_4_k_cu_1a661fe24cuda3std6ranges3__45__cpo5beginE)
_ZN34_INTERNAL_c5ab88d9_4_k_cu_1a661fe24cuda3std6ranges3__45__cpo5beginE:
	.zero		1
	.type		_ZN34_INTERNAL_c5ab88d9_4_k_cu_1a661fe26thrust24THRUST_300001_SM_1000_NS12placeholders2_5E,@object
	.size		_ZN34_INTERNAL_c5ab88d9_4_k_cu_1a661fe26thrust24THRUST_300001_SM_1000_NS12placeholders2_5E,(_ZN34_INTERNAL_c5ab88d9_4_k_cu_1a661fe24cuda3std3__45__cpo6rbeginE - _ZN34_INTERNAL_c5ab88d9_4_k_cu_1a661fe26thrust24THRUST_300001_SM_1000_NS12placeholders2_5E)
_ZN34_INTERNAL_c5ab88d9_4_k_cu_1a661fe26thrust24THRUST_300001_SM_1000_NS12placeholders2_5E:
	.zero		1
	.type		_ZN34_INTERNAL_c5ab88d9_4_k_cu_1a661fe24cuda3std3__45__cpo6rbeginE,@object
	.size		_ZN34_INTERNAL_c5ab88d9_4_k_cu_1a661fe24cuda3std3__45__cpo6rbeginE,(_ZN34_INTERNAL_c5ab88d9_4_k_cu_1a661fe24cuda3std6ranges3__45__cpo7advanceE - _ZN34_INTERNAL_c5ab88d9_4_k_cu_1a661fe24cuda3std3__45__cpo6rbeginE)
_ZN34_INTERNAL_c5ab88d9_4_k_cu_1a661fe24cuda3std3__45__cpo6rbeginE:
	.zero		1
	.type		_ZN34_INTERNAL_c5ab88d9_4_k_cu_1a661fe24cuda3std6ranges3__45__cpo7advanceE,@object
	.size		_ZN34_INTERNAL_c5ab88d9_4_k_cu_1a661fe24cuda3std6ranges3__45__cpo7advanceE,(_ZN34_INTERNAL_c5ab88d9_4_k_cu_1a661fe24cuda3std3__47nulloptE - _ZN34_INTERNAL_c5ab88d9_4_k_cu_1a661fe24cuda3std6ranges3__45__cpo7advanceE)
_ZN34_INTERNAL_c5ab88d9_4_k_cu_1a661fe24cuda3std6ranges3__45__cpo7advanceE:
	.zero		1
	.type		_ZN34_INTERNAL_c5ab88d9_4_k_cu_1a661fe24cuda3std3__47nulloptE,@object
	.size		_ZN34_INTERNAL_c5ab88d9_4_k_cu_1a661fe24cuda3std3__47nulloptE,(_ZN34_INTERNAL_c5ab88d9_4_k_cu_1a661fe24cuda3std6ranges3__45__cpo8distanceE - _ZN34_INTERNAL_c5ab88d9_4_k_cu_1a661fe24cuda3std3__47nulloptE)
_ZN34_INTERNAL_c5ab88d9_4_k_cu_1a661fe24cuda3std3__47nulloptE:
	.zero		1
	.type		_ZN34_INTERNAL_c5ab88d9_4_k_cu_1a661fe24cuda3std6ranges3__45__cpo8distanceE,@object
	.size		_ZN34_INTERNAL_c5ab88d9_4_k_cu_1a661fe24cuda3std6ranges3__45__cpo8distanceE,(_ZN34_INTERNAL_c5ab88d9_4_k_cu_1a661fe26thrust24THRUST_300001_SM_1000_NS12placeholders3_10E - _ZN34_INTERNAL_c5ab88d9_4_k_cu_1a661fe24cuda3std6ranges3__45__cpo8distanceE)
_ZN34_INTERNAL_c5ab88d9_4_k_cu_1a661fe24cuda3std6ranges3__45__cpo8distanceE:
	.zero		1
	.type		_ZN34_INTERNAL_c5ab88d9_4_k_cu_1a661fe26thrust24THRUST_300001_SM_1000_NS12placeholders3_10E,@object
	.size		_ZN34_INTERNAL_c5ab88d9_4_k_cu_1a661fe26thrust24THRUST_300001_SM_1000_NS12placeholders3_10E,(_ZN34_INTERNAL_c5ab88d9_4_k_cu_1a661fe24cuda3std3__419piecewise_constructE - _ZN34_INTERNAL_c5ab88d9_4_k_cu_1a661fe26thrust24THRUST_300001_SM_1000_NS12placeholders3_10E)
_ZN34_INTERNAL_c5ab88d9_4_k_cu_1a661fe26thrust24THRUST_300001_SM_1000_NS12placeholders3_10E:
	.zero		1
	.type		_ZN34_INTERNAL_c5ab88d9_4_k_cu_1a661fe24cuda3std3__419piecewise_constructE,@object
	.size		_ZN34_INTERNAL_c5ab88d9_4_k_cu_1a661fe24cuda3std3__419piecewise_constructE,(_ZN34_INTERNAL_c5ab88d9_4_k_cu_1a661fe24cuda3std6ranges3__45__cpo5cdataE - _ZN34_INTERNAL_c5ab88d9_4_k_cu_1a661fe24cuda3std3__419piecewise_constructE)
_ZN34_INTERNAL_c5ab88d9_4_k_cu_1a661fe24cuda3std3__419piecewise_constructE:
	.zero		1
	.type		_ZN34_INTERNAL_c5ab88d9_4_k_cu_1a661fe24cuda3std6ranges3__45__cpo5cdataE,@object
	.size		_ZN34_INTERNAL_c5ab88d9_4_k_cu_1a661fe24cuda3std6ranges3__45__cpo5cdataE,(_ZN34_INTERNAL_c5ab88d9_4_k_cu_1a661fe26thrust24THRUST_300001_SM_1000_NS12placeholders2_2E - _ZN34_INTERNAL_c5ab88d9_4_k_cu_1a661fe24cuda3std6ranges3__45__cpo5cdataE)
_ZN34_INTERNAL_c5ab88d9_4_k_cu_1a661fe24cuda3std6ranges3__45__cpo5cdataE:
	.zero		1
	.type		_ZN34_INTERNAL_c5ab88d9_4_k_cu_1a661fe26thrust24THRUST_300001_SM_1000_NS12placeholders2_2E,@object
	.size		_ZN34_INTERNAL_c5ab88d9_4_k_cu_1a661fe26thrust24THRUST_300001_SM_1000_NS12placeholders2_2E,(_ZN34_INTERNAL_c5ab88d9_4_k_cu_1a661fe24cuda3std3__45__cpo3endE - _ZN34_INTERNAL_c5ab88d9_4_k_cu_1a661fe26thrust24THRUST_300001_SM_1000_NS12placeholders2_2E)
_ZN34_INTERNAL_c5ab88d9_4_k_cu_1a661fe26thrust24THRUST_300001_SM_1000_NS12placeholders2_2E:
	.zero		1
	.type		_ZN34_INTERNAL_c5ab88d9_4_k_cu_1a661fe24cuda3std3__45__cpo3endE,@object
	.size		_ZN34_INTERNAL_c5ab88d9_4_k_cu_1a661fe24cuda3std3__45__cpo3endE,(_ZN34_INTERNAL_c5ab88d9_4_k_cu_1a661fe24cuda3std6ranges3__45__cpo3endE - _ZN34_INTERNAL_c5ab88d9_4_k_cu_1a661fe24cuda3std3__45__cpo3endE)
_ZN34_INTERNAL_c5ab88d9_4_k_cu_1a661fe24cuda3std3__45__cpo3endE:
	.zero		1
	.type		_ZN34_INTERNAL_c5ab88d9_4_k_cu_1a661fe24cuda3std6ranges3__45__cpo3endE,@object
	.size		_ZN34_INTERNAL_c5ab88d9_4_k_cu_1a661fe24cuda3std6ranges3__45__cpo3endE,(_ZN34_INTERNAL_c5ab88d9_4_k_cu_1a661fe26thrust24THRUST_300001_SM_1000_NS12placeholders2_6E - _ZN34_INTERNAL_c5ab88d9_4_k_cu_1a661fe24cuda3std6ranges3__45__cpo3endE)
_ZN34_INTERNAL_c5ab88d9_4_k_cu_1a661fe24cuda3std6ranges3__45__cpo3endE:
	.zero		1
	.type		_ZN34_INTERNAL_c5ab88d9_4_k_cu_1a661fe26thrust24THRUST_300001_SM_1000_NS12placeholders2_6E,@object
	.size		_ZN34_INTERNAL_c5ab88d9_4_k_cu_1a661fe26thrust24THRUST_300001_SM_1000_NS12placeholders2_6E,(_ZN34_INTERNAL_c5ab88d9_4_k_cu_1a661fe24cuda3std3__45__cpo4rendE - _ZN34_INTERNAL_c5ab88d9_4_k_cu_1a661fe26thrust24THRUST_300001_SM_1000_NS12placeholders2_6E)
_ZN34_INTERNAL_c5ab88d9_4_k_cu_1a661fe26thrust24THRUST_300001_SM_1000_NS12placeholders2_6E:
	.zero		1
	.type		_ZN34_INTERNAL_c5ab88d9_4_k_cu_1a661fe24cuda3std3__45__cpo4rendE,@object
	.size		_ZN34_INTERNAL_c5ab88d9_4_k_cu_1a661fe24cuda3std3__45__cpo4rendE,(_ZN34_INTERNAL_c5ab88d9_4_k_cu_1a661fe24cuda3std6ranges3__45__cpo9iter_swapE - _ZN34_INTERNAL_c5ab88d9_4_k_cu_1a661fe24cuda3std3__45__cpo4rendE)
_ZN34_INTERNAL_c5ab88d9_4_k_cu_1a661fe24cuda3std3__45__cpo4rendE:
	.zero		1
	.type		_ZN34_INTERNAL_c5ab88d9_4_k_cu_1a661fe24cuda3std6ranges3__45__cpo9iter_swapE,@object
	.size		_ZN34_INTERNAL_c5ab88d9_4_k_cu_1a661fe24cuda3std6ranges3__45__cpo9iter_swapE,(_ZN34_INTERNAL_c5ab88d9_4_k_cu_1a661fe24cuda3std3__48unexpectE - _ZN34_INTERNAL_c5ab88d9_4_k_cu_1a661fe24cuda3std6ranges3__45__cpo9iter_swapE)
_ZN34_INTERNAL_c5ab88d9_4_k_cu_1a661fe24cuda3std6ranges3__45__cpo9iter_swapE:
	.zero		1
	.type		_ZN34_INTERNAL_c5ab88d9_4_k_cu_1a661fe24cuda3std3__48unexpectE,@object
	.size		_ZN34_INTERNAL_c5ab88d9_4_k_cu_1a661fe24cuda3std3__48unexpectE,(_ZN34_INTERNAL_c5ab88d9_4_k_cu_1a661fe26thrust24THRUST_300001_SM_1000_NS8cuda_cub3parE - _ZN34_INTERNAL_c5ab88d9_4_k_cu_1a661fe24cuda3std3__48unexpectE)
_ZN34_INTERNAL_c5ab88d9_4_k_cu_1a661fe24cuda3std3__48unexpectE:
	.zero		1
	.type		_ZN34_INTERNAL_c5ab88d9_4_k_cu_1a661fe26thrust24THRUST_300001_SM_1000_NS8cuda_cub3parE,@object
	.size		_ZN34_INTERNAL_c5ab88d9_4_k_cu_1a661fe26thrust24THRUST_300001_SM_1000_NS8cuda_cub3parE,(_ZN34_INTERNAL_c5ab88d9_4_k_cu_1a661fe26thrust24THRUST_300001_SM_1000_NS12placeholders2_4E - _ZN34_INTERNAL_c5ab88d9_4_k_cu_1a661fe26thrust24THRUST_300001_SM_1000_NS8cuda_cub3parE)
_ZN34_INTERNAL_c5ab88d9_4_k_cu_1a661fe26thrust24THRUST_300001_SM_1000_NS8cuda_cub3parE:
	.zero		1
	.type		_ZN34_INTERNAL_c5ab88d9_4_k_cu_1a661fe26thrust24THRUST_300001_SM_1000_NS12placeholders2_4E,@object
	.size		_ZN34_INTERNAL_c5ab88d9_4_k_cu_1a661fe26thrust24THRUST_300001_SM_1000_NS12placeholders2_4E,(_ZN34_INTERNAL_c5ab88d9_4_k_cu_1a661fe24cuda3std3__45__cpo4cendE - _ZN34_INTERNAL_c5ab88d9_4_k_cu_1a661fe26thrust24THRUST_300001_SM_1000_NS12placeholders2_4E)
_ZN34_INTERNAL_c5ab88d9_4_k_cu_1a661fe26thrust24THRUST_300001_SM_1000_NS12placeholders2_4E:
	.zero		1
	.type		_ZN34_INTERNAL_c5ab88d9_4_k_cu_1a661fe24cuda3std3__45__cpo4cendE,@object
	.size		_ZN34_INTERNAL_c5ab88d9_4_k_cu_1a661fe24cuda3std3__45__cpo4cendE,(_ZN34_INTERNAL_c5ab88d9_4_k_cu_1a661fe24cuda3std6ranges3__45__cpo4cendE - _ZN34_INTERNAL_c5ab88d9_4_k_cu_1a661fe24cuda3std3__45__cpo4cendE)
_ZN34_INTERNAL_c5ab88d9_4_k_cu_1a661fe24cuda3std3__45__cpo4cendE:
	.zero		1
	.type		_ZN34_INTERNAL_c5ab88d9_4_k_cu_1a661fe24cuda3std6ranges3__45__cpo4cendE,@object
	.size		_ZN34_INTERNAL_c5ab88d9_4_k_cu_1a661fe24cuda3std6ranges3__45__cpo4cendE,(_ZN34_INTERNAL_c5ab88d9_4_k_cu_1a661fe24cuda3std3__420unreachable_sentinelE - _ZN34_INTERNAL_c5ab88d9_4_k_cu_1a661fe24cuda3std6ranges3__45__cpo4cendE)
_ZN34_INTERNAL_c5ab88d9_4_k_cu_1a661fe24cuda3std6ranges3__45__cpo4cendE:
	.zero		1
	.type		_ZN34_INTERNAL_c5ab88d9_4_k_cu_1a661fe24cuda3std3__420unreachable_sentinelE,@object
	.size		_ZN34_INTERNAL_c5ab88d9_4_k_cu_1a661fe24cuda3std3__420unreachable_sentinelE,(_ZN34_INTERNAL_c5ab88d9_4_k_cu_1a661fe24cuda3std6ranges3__45__cpo5ssizeE - _ZN34_INTERNAL_c5ab88d9_4_k_cu_1a661fe24cuda3std3__420unreachable_sentinelE)
_ZN34_INTERNAL_c5ab88d9_4_k_cu_1a661fe24cuda3std3__420unreachable_sentinelE:
	.zero		1
	.type		_ZN34_INTERNAL_c5ab88d9_4_k_cu_1a661fe24cuda3std6ranges3__45__cpo5ssizeE,@object
	.size		_ZN34_INTERNAL_c5ab88d9_4_k_cu_1a661fe24cuda3std6ranges3__45__cpo5ssizeE,(_ZN34_INTERNAL_c5ab88d9_4_k_cu_1a661fe26thrust24THRUST_300001_SM_1000_NS12placeholders2_8E - _ZN34_INTERNAL_c5ab88d9_4_k_cu_1a661fe24cuda3std6ranges3__45__cpo5ssizeE)
_ZN34_INTERNAL_c5ab88d9_4_k_cu_1a661fe24cuda3std6ranges3__45__cpo5ssizeE:
	.zero		1
	.type		_ZN34_INTERNAL_c5ab88d9_4_k_cu_1a661fe26thrust24THRUST_300001_SM_1000_NS12placeholders2_8E,@object
	.size		_ZN34_INTERNAL_c5ab88d9_4_k_cu_1a661fe26thrust24THRUST_300001_SM_1000_NS12placeholders2_8E,(_ZN34_INTERNAL_c5ab88d9_4_k_cu_1a661fe24cuda3std3__45__cpo5crendE - _ZN34_INTERNAL_c5ab88d9_4_k_cu_1a661fe26thrust24THRUST_300001_SM_1000_NS12placeholders2_8E)
_ZN34_INTERNAL_c5ab88d9_4_k_cu_1a661fe26thrust24THRUST_300001_SM_1000_NS12placeholders2_8E:
	.zero		1
	.type		_ZN34_INTERNAL_c5ab88d9_4_k_cu_1a661fe24cuda3std3__45__cpo5crendE,@object
	.size		_ZN34_INTERNAL_c5ab88d9_4_k_cu_1a661fe24cuda3std3__45__cpo5crendE,(_ZN34_INTERNAL_c5ab88d9_4_k_cu_1a661fe24cuda3std6ranges3__45__cpo4prevE - _ZN34_INTERNAL_c5ab88d9_4_k_cu_1a661fe24cuda3std3__45__cpo5crendE)
_ZN34_INTERNAL_c5ab88d9_4_k_cu_1a661fe24cuda3std3__45__cpo5crendE:
	.zero		1
	.type		_ZN34_INTERNAL_c5ab88d9_4_k_cu_1a661fe24cuda3std6ranges3__45__cpo4prevE,@object
	.size		_ZN34_INTERNAL_c5ab88d9_4_k_cu_1a661fe24cuda3std6ranges3__45__cpo4prevE,(_ZN34_INTERNAL_c5ab88d9_4_k_cu_1a661fe24cuda3std6ranges3__45__cpo9iter_moveE - _ZN34_INTERNAL_c5ab88d9_4_k_cu_1a661fe24cuda3std6ranges3__45__cpo4prevE)
_ZN34_INTERNAL_c5ab88d9_4_k_cu_1a661fe24cuda3std6ranges3__45__cpo4prevE:
	.zero		1
	.type		_ZN34_INTERNAL_c5ab88d9_4_k_cu_1a661fe24cuda3std6ranges3__45__cpo9iter_moveE,@object
	.size		_ZN34_INTERNAL_c5ab88d9_4_k_cu_1a661fe24cuda3std6ranges3__45__cpo9iter_moveE,(_ZN34_INTERNAL_c5ab88d9_4_k_cu_1a661fe26thrust24THRUST_300001_SM_1000_NS6system6detail10sequential3seqE - _ZN34_INTERNAL_c5ab88d9_4_k_cu_1a661fe24cuda3std6ranges3__45__cpo9iter_moveE)
_ZN34_INTERNAL_c5ab88d9_4_k_cu_1a661fe24cuda3std6ranges3__45__cpo9iter_moveE:
	.zero		1
	.type		_ZN34_INTERNAL_c5ab88d9_4_k_cu_1a661fe26thrust24THRUST_300001_SM_1000_NS6system6detail10sequential3seqE,@object
	.size		_ZN34_INTERNAL_c5ab88d9_4_k_cu_1a661fe26thrust24THRUST_300001_SM_1000_NS6system6detail10sequential3seqE,(.L_31 - _ZN34_INTERNAL_c5ab88d9_4_k_cu_1a661fe26thrust24THRUST_300001_SM_1000_NS6system6detail10sequential3seqE)
_ZN34_INTERNAL_c5ab88d9_4_k_cu_1a661fe26thrust24THRUST_300001_SM_1000_NS6system6detail10sequential3seqE:
	.zero		1
.L_31:


//--------------------- .nv.shared._ZN3cub18CUB_300001_SM_10006detail6reduce18DeviceReduceKernelINS2_10policy_hubIiyN4cuda3std3__44plusIiEEE10Policy1000EN6thrust24THRUST_300001_SM_1000_NS6detail15normal_iteratorINSD_10device_ptrIiEEEEyS9_iNS7_10__identityEEEvT0_PT3_T1_NS0_13GridEvenShareISN_EET2_T4_ --------------------------
	.section	.nv.shared._ZN3cub18CUB_300001_SM_10006detail6reduce18DeviceReduceKernelINS2_10policy_hubIiyN4cuda3std3__44plusIiEEE10Policy1000EN6thrust24THRUST_300001_SM_1000_NS6detail15normal_iteratorINSD_10device_ptrIiEEEEyS9_iNS7_10__identityEEEvT0_PT3_T1_NS0_13GridEvenShareISN_EET2_T4_,"aw",@nobits
	.sectionflags	@""
	.align	4
.nv.shared._ZN3cub18CUB_300001_SM_10006detail6reduce18DeviceReduceKernelINS2_10policy_hubIiyN4cuda3std3__44plusIiEEE10Policy1000EN6thrust24THRUST_300001_SM_1000_NS6detail15normal_iteratorINSD_10device_ptrIiEEEEyS9_iNS7_10__identityEEEvT0_PT3_T1_NS0_13GridEvenShareISN_EET2_T4_:
	.zero		1068


//--------------------- .nv.shared._ZN3cub18CUB_300001_SM_10006detail6reduce28DeviceReduceSingleTileKernelINS2_10policy_hubIiyN4cuda3std3__44plusIiEEE10Policy1000EN6thrust24THRUST_300001_SM_1000_NS6detail15normal_iteratorINSD_10device_ptrIiEEEEPiyS9_iiNS7_10__identityEEEvT0_T1_T2_T3_T4_T6_ --------------------------
	.section	.nv.shared._ZN3cub18CUB_300001_SM_10006detail6reduce28DeviceReduceSingleTileKernelINS2_10policy_hubIiyN4cuda3std3__44plusIiEEE10Policy1000EN6thrust24THRUST_300001_SM_1000_NS6detail15normal_iteratorINSD_10device_ptrIiEEEEPiyS9_iiNS7_10__identityEEEvT0_T1_T2_T3_T4_T6_,"aw",@nobits
	.sectionflags	@""
	.align	4
.nv.shared._ZN3cub18CUB_300001_SM_10006detail6reduce28DeviceReduceSingleTileKernelINS2_10policy_hubIiyN4cuda3std3__44plusIiEEE10Policy1000EN6thrust24THRUST_300001_SM_1000_NS6detail15normal_iteratorINSD_10device_ptrIiEEEEPiyS9_iiNS7_10__identityEEEvT0_T1_T2_T3_T4_T6_:
	.zero		1068


//--------------------- .nv.shared._ZN3cub18CUB_300001_SM_10006detail6reduce28DeviceReduceSingleTileKernelINS2_10policy_hubIijN4cuda3std3__44plusIiEEE10Policy1000EPiSC_iS9_iiNS7_10__identityEEEvT0_T1_T2_T3_T4_T6_ --------------------------
	.section	.nv.shared._ZN3cub18CUB_300001_SM_10006detail6reduce28DeviceReduceSingleTileKernelINS2_10policy_hubIijN4cuda3std3__44plusIiEEE10Policy1000EPiSC_iS9_iiNS7_10__identityEEEvT0_T1_T2_T3_T4_T6_,"aw",@nobits
	.sectionflags	@""
	.align	4
.nv.shared._ZN3cub18CUB_300001_SM_10006detail6reduce28DeviceReduceSingleTileKernelINS2_10policy_hubIijN4cuda3std3__44plusIiEEE10Policy1000EPiSC_iS9_iiNS7_10__identityEEEvT0_T1_T2_T3_T4_T6_:
	.zero		1068


//--------------------- .nv.shared._ZN3cub18CUB_300001_SM_10006detail6reduce18DeviceReduceKernelINS2_10policy_hubIijN4cuda3std3__44plusIiEEE10Policy1000EN6thrust24THRUST_300001_SM_1000_NS6detail15normal_iteratorINSD_10device_ptrIiEEEEjS9_iNS7_10__identityEEEvT0_PT3_T1_NS0_13GridEvenShareISN_EET2_T4_ --------------------------
	.section	.nv.shared._ZN3cub18CUB_300001_SM_10006detail6reduce18DeviceReduceKernelINS2_10policy_hubIijN4cuda3std3__44plusIiEEE10Policy1000EN6thrust24THRUST_300001_SM_1000_NS6detail15normal_iteratorINSD_10device_ptrIiEEEEjS9_iNS7_10__identityEEEvT0_PT3_T1_NS0_13GridEvenShareISN_EET2_T4_,"aw",@nobits
	.sectionflags	@""
	.align	4
.nv.shared._ZN3cub18CUB_300001_SM_10006detail6reduce18DeviceReduceKernelINS2_10policy_hubIijN4cuda3std3__44plusIiEEE10Policy1000EN6thrust24THRUST_300001_SM_1000_NS6detail15normal_iteratorINSD_10device_ptrIiEEEEjS9_iNS7_10__identityEEEvT0_PT3_T1_NS0_13GridEvenShareISN_EET2_T4_:
	.zero		1068


//--------------------- .nv.shared._ZN3cub18CUB_300001_SM_10006detail6reduce28DeviceReduceSingleTileKernelINS2_10policy_hubIijN4cuda3std3__44plusIiEEE10Policy1000EN6thrust24THRUST_300001_SM_1000_NS6detail15normal_iteratorINSD_10device_ptrIiEEEEPijS9_iiNS7_10__identityEEEvT0_T1_T2_T3_T4_T6_ --------------------------
	.section	.nv.shared._ZN3cub18CUB_300001_SM_10006detail6reduce28DeviceReduceSingleTileKernelINS2_10policy_hubIijN4cuda3std3__44plusIiEEE10Policy1000EN6thrust24THRUST_300001_SM_1000_NS6detail15normal_iteratorINSD_10device_ptrIiEEEEPijS9_iiNS7_10__identityEEEvT0_T1_T2_T3_T4_T6_,"aw",@nobits
	.sectionflags	@""
	.align	4
.nv.shared._ZN3cub18CUB_300001_SM_10006detail6reduce28DeviceReduceSingleTileKernelINS2_10policy_hubIijN4cuda3std3__44plusIiEEE10Policy1000EN6thrust24THRUST_300001_SM_1000_NS6detail15normal_iteratorINSD_10device_ptrIiEEEEPijS9_iiNS7_10__identityEEEvT0_T1_T2_T3_T4_T6_:
	.zero		1068


//--------------------- .nv.constant0._ZN3cub18CUB_300001_SM_10006detail6reduce28DeviceReduceSingleTileKernelINS2_10policy_hubIiyN4cuda3std3__44plusIiEEE10Policy1000EPiSC_iS9_iiNS7_10__identityEEEvT0_T1_T2_T3_T4_T6_ --------------------------
	.section	.nv.constant0._ZN3cub18CUB_300001_SM_10006detail6reduce28DeviceReduceSingleTileKernelINS2_10policy_hubIiyN4cuda3std3__44plusIiEEE10Policy1000EPiSC_iS9_iiNS7_10__identityEEEvT0_T1_T2_T3_T4_T6_,"a",@progbits
	.sectionflags	@""
	.align	4
.nv.constant0._ZN3cub18CUB_300001_SM_10006detail6reduce28DeviceReduceSingleTileKernelINS2_10policy_hubIiyN4cuda3std3__44plusIiEEE10Policy1000EPiSC_iS9_iiNS7_10__identityEEEvT0_T1_T2_T3_T4_T6_:
	.zero		925


//--------------------- .nv.constant0._ZN3cub18CUB_300001_SM_10006detail6reduce18DeviceReduceKernelINS2_10policy_hubIiyN4cuda3std3__44plusIiEEE10Policy1000EN6thrust24THRUST_300001_SM_1000_NS6detail15normal_iteratorINSD_10device_ptrIiEEEEyS9_iNS7_10__identityEEEvT0_PT3_T1_NS0_13GridEvenShareISN_EET2_T4_ --------------------------
	.section	.nv.constant0._ZN3cub18CUB_300001_SM_10006detail6reduce18DeviceReduceKernelINS2_10policy_hubIiyN4cuda3std3__44plusIiEEE10Policy1000EN6thrust24THRUST_300001_SM_1000_NS6detail15normal_iteratorINSD_10device_ptrIiEEEEyS9_iNS7_10__identityEEEvT0_PT3_T1_NS0_13GridEvenShareISN_EET2_T4_,"a",@progbits
	.sectionflags	@""
	.align	4
.nv.constant0._ZN3cub18CUB_300001_SM_10006detail6reduce18DeviceReduceKernelINS2_10policy_hubIiyN4cuda3std3__44plusIiEEE10Policy1000EN6thrust24THRUST_300001_SM_1000_NS6detail15normal_iteratorINSD_10device_ptrIiEEEEyS9_iNS7_10__identityEEEvT0_PT3_T1_NS0_13GridEvenShareISN_EET2_T4_:
	.zero		994


//--------------------- .nv.constant0._ZN3cub18CUB_300001_SM_10006detail6reduce28DeviceReduceSingleTileKernelINS2_10policy_hubIiyN4cuda3std3__44plusIiEEE10Policy1000EN6thrust24THRUST_300001_SM_1000_NS6detail15normal_iteratorINSD_10device_ptrIiEEEEPiyS9_iiNS7_10__identityEEEvT0_T1_T2_T3_T4_T6_ --------------------------
	.section	.nv.constant0._ZN3cub18CUB_300001_SM_10006detail6reduce28DeviceReduceSingleTileKernelINS2_10policy_hubIiyN4cuda3std3__44plusIiEEE10Policy1000EN6thrust24THRUST_300001_SM_1000_NS6detail15normal_iteratorINSD_10device_ptrIiEEEEPiyS9_iiNS7_10__identityEEEvT0_T1_T2_T3_T4_T6_,"a",@progbits
	.sectionflags	@""
	.align	4
.nv.constant0._ZN3cub18CUB_300001_SM_10006detail6reduce28DeviceReduceSingleTileKernelINS2_10policy_hubIiyN4cuda3std3__44plusIiEEE10Policy1000EN6thrust24THRUST_300001_SM_1000_NS6detail15normal_iteratorINSD_10device_ptrIiEEEEPiyS9_iiNS7_10__identityEEEvT0_T1_T2_T3_T4_T6_:
	.zero		929


//--------------------- .nv.constant0._ZN3cub18CUB_300001_SM_10006detail6reduce28DeviceReduceSingleTileKernelINS2_10policy_hubIijN4cuda3std3__44plusIiEEE10Policy1000EPiSC_iS9_iiNS7_10__identityEEEvT0_T1_T2_T3_T4_T6_ --------------------------
	.section	.nv.constant0._ZN3cub18CUB_300001_SM_10006detail6reduce28DeviceReduceSingleTileKernelINS2_10policy_hubIijN4cuda3std3__44plusIiEEE10Policy1000EPiSC_iS9_iiNS7_10__identityEEEvT0_T1_T2_T3_T4_T6_,"a",@progbits
	.sectionflags	@""
	.align	4
.nv.constant0._ZN3cub18CUB_300001_SM_10006detail6reduce28DeviceReduceSingleTileKernelINS2_10policy_hubIijN4cuda3std3__44plusIiEEE10Policy1000EPiSC_iS9_iiNS7_10__identityEEEvT0_T1_T2_T3_T4_T6_:
	.zero		925


//--------------------- .nv.constant0._ZN3cub18CUB_300001_SM_10006detail6reduce18DeviceReduceKernelINS2_10policy_hubIijN4cuda3std3__44plusIiEEE10Policy1000EN6thrust24THRUST_300001_SM_1000_NS6detail15normal_iteratorINSD_10device_ptrIiEEEEjS9_iNS7_10__identityEEEvT0_PT3_T1_NS0_13GridEvenShareISN_EET2_T4_ --------------------------
	.section	.nv.constant0._ZN3cub18CUB_300001_SM_10006detail6reduce18DeviceReduceKernelINS2_10policy_hubIijN4cuda3std3__44plusIiEEE10Policy1000EN6thrust24THRUST_300001_SM_1000_NS6detail15normal_iteratorINSD_10device_ptrIiEEEEjS9_iNS7_10__identityEEEvT0_PT3_T1_NS0_13GridEvenShareISN_EET2_T4_,"a",@progbits
	.sectionflags	@""
	.align	4
.nv.constant0._ZN3cub18CUB_300001_SM_10006detail6reduce18DeviceReduceKernelINS2_10policy_hubIijN4cuda3std3__44plusIiEEE10Policy1000EN6thrust24THRUST_300001_SM_1000_NS6detail15normal_iteratorINSD_10device_ptrIiEEEEjS9_iNS7_10__identityEEEvT0_PT3_T1_NS0_13GridEvenShareISN_EET2_T4_:
	.zero		958


//--------------------- .nv.constant0._ZN3cub18CUB_300001_SM_10006detail6reduce28DeviceReduceSingleTileKernelINS2_10policy_hubIijN4cuda3std3__44plusIiEEE10Policy1000EN6thrust24THRUST_300001_SM_1000_NS6detail15normal_iteratorINSD_10device_ptrIiEEEEPijS9_iiNS7_10__identityEEEvT0_T1_T2_T3_T4_T6_ --------------------------
	.section	.nv.constant0._ZN3cub18CUB_300001_SM_10006detail6reduce28DeviceReduceSingleTileKernelINS2_10policy_hubIijN4cuda3std3__44plusIiEEE10Policy1000EN6thrust24THRUST_300001_SM_1000_NS6detail15normal_iteratorINSD_10device_ptrIiEEEEPijS9_iiNS7_10__identityEEEvT0_T1_T2_T3_T4_T6_,"a",@progbits
	.sectionflags	@""
	.align	4
.nv.constant0._ZN3cub18CUB_300001_SM_10006detail6reduce28DeviceReduceSingleTileKernelINS2_10policy_hubIijN4cuda3std3__44plusIiEEE10Policy1000EN6thrust24THRUST_300001_SM_1000_NS6detail15normal_iteratorINSD_10device_ptrIiEEEEPijS9_iiNS7_10__identityEEEvT0_T1_T2_T3_T4_T6_:
	.zero		925


//--------------------- .nv.constant0._ZN3cub18CUB_300001_SM_10006detail8for_each13static_kernelINS2_12policy_hub_t12policy_500_tEmN6thrust24THRUST_300001_SM_1000_NS8cuda_cub20__uninitialized_fill7functorINS7_10device_ptrIiEEiEEEEvT0_T1_ --------------------------
	.section	.nv.constant0._ZN3cub18CUB_300001_SM_10006detail8for_each13static_kernelINS2_12policy_hub_t12policy_500_tEmN6thrust24THRUST_300001_SM_1000_NS8cuda_cub20__uninitialized_fill7functorINS7_10device_ptrIiEEiEEEEvT0_T1_,"a",@progbits
	.sectionflags	@""
	.align	4
.nv.constant0._ZN3cub18CUB_300001_SM_10006detail8for_each13static_kernelINS2_12policy_hub_t12policy_500_tEmN6thrust24THRUST_300001_SM_1000_NS8cuda_cub20__uninitialized_fill7functorINS7_10device_ptrIiEEiEEEEvT0_T1_:
	.zero		920


//--------------------- .nv.constant0._ZN3cub18CUB_300001_SM_10006detail11EmptyKernelIvEEvv --------------------------
	.section	.nv.constant0._ZN3cub18CUB_300001_SM_10006detail11EmptyKernelIvEEvv,"a",@progbits
	.sectionflags	@""
	.align	4
.nv.constant0._ZN3cub18CUB_300001_SM_10006detail11EmptyKernelIvEEvv:
	.zero		896


//--------------------- .nv.constant0._Z17checkForIntersect4EdgeiPS_Pi --------------------------
	.section	.nv.constant0._Z17checkForIntersect4EdgeiPS_Pi,"a",@progbits
	.sectionflags	@""
	.align	4
.nv.constant0._Z17checkForIntersect4EdgeiPS_Pi:
	.zero		936


//--------------------- SYMBOLS --------------------------

	.type		.nv.reservedSmem.offset0,@object
	.size		.nv.reservedSmem.offset0,0x4
	.type		.nv.reservedSmem.cap,@object
	.size		.nv.reservedSmem.cap,0x4
